def matmul_kernel(
    a_ptr,
    b_ptr,
    c_ptr,
    M,
    N,
    K,
    stride_am,
    stride_ak,
    stride_bk,
    stride_bn,
    stride_cm,
    stride_cn,
    BLOCK_M: tl.constexpr,
    BLOCK_N: tl.constexpr,
    BLOCK_K: tl.constexpr,
    GROUP_M: tl.constexpr,
):
    pid = tl.program_id(axis=0)
    num_pid_m = tl.cdiv(M, BLOCK_M)
    num_pid_n = tl.cdiv(N, BLOCK_N)
    num_pid_in_group = GROUP_M * num_pid_n
    group_id = pid // num_pid_in_group
    first_pid_m = group_id * GROUP_M
    group_size_m = min(num_pid_m - first_pid_m, GROUP_M)
    pid_m = first_pid_m + ((pid % num_pid_in_group) % group_size_m)
    pid_n = (pid % num_pid_in_group) // group_size_m

    offs_am = (pid_m * BLOCK_M + tl.arange(0, BLOCK_M)) % M
    offs_bn = (pid_n * BLOCK_N + tl.arange(0, BLOCK_N)) % N
    offs_k = tl.arange(0, BLOCK_K)
    a_ptrs = a_ptr + offs_am[:, None] * stride_am + offs_k[None, :] * stride_ak
    b_ptrs = b_ptr + offs_k[:, None] * stride_bk + offs_bn[None, :] * stride_bn

    acc = tl.zeros((BLOCK_M, BLOCK_N), dtype=tl.float32)
    for kk in range(0, tl.cdiv(K, BLOCK_K)):
        a = tl.load(a_ptrs, mask=offs_k[None, :] < K - kk * BLOCK_K, other=0.0)
        b = tl.load(b_ptrs, mask=offs_k[:, None] < K - kk * BLOCK_K, other=0.0)
        acc = tl.dot(a, b, acc)
        a_ptrs += BLOCK_K * stride_ak
        b_ptrs += BLOCK_K * stride_bk

    c = acc.to(c_ptr.dtype.element_ty)
    offs_cm = pid_m * BLOCK_M + tl.arange(0, BLOCK_M)
    offs_cn = pid_n * BLOCK_N + tl.arange(0, BLOCK_N)
    c_ptrs = c_ptr + offs_cm[:, None] * stride_cm + offs_cn[None, :] * stride_cn
    mask = (offs_cm[:, None] < M) & (offs_cn[None, :] < N)
    tl.store(c_ptrs, c, mask=mask)

# config = {"BLOCK_K": 128, "BLOCK_M": 256, "BLOCK_N": 64, "GROUP_M": 8, "arch": "sm_100", "dtype": "fp8e5m2", "num_ctas": 1, "num_stages": 3, "num_warps": 1}
# arch = sm_100


// ===== COMPILED SASS (sm_100a) =====

	.target	sm_100a

	.elftype	@"ET_EXEC"


//--------------------- .note.nv.tkinfo           --------------------------
	.section	.note.nv.tkinfo,"",@"SHT_NOTE"
	.sectionflags	@"SHF_NOTE_NV_TKINFO"
	.tkinfo
        /*0018*/ 	.word	0x00000081
        /*0030*/ 	.string	""
        /*0030*/ 	.string	"ptxas-blackwell"
        /*0030*/ 	.string	"Cuda compilation tools, release 12.9, V12.9.86"
        /*0030*/ 	.string	"Build cuda_12.9.r12.9/compiler.36037853_0"
        /*0030*/ 	.string	"-v  -suppress-debug-info  -lineinfo  -arch sm_100a "



//--------------------- .note.nv.cuver            --------------------------
	.section	.note.nv.cuver,"",@"SHT_NOTE"
	.sectionflags	@"SHF_NOTE_NV_CUVER"
        /*0018*/ 	.short	0x0001
        /*001a*/ 	.short	0x0064
        /*001c*/ 	.short	0x0001
        /*001e*/ 	.short	0x0000
        /*0020*/ 	.short	0x0001
        /*0022*/ 	.short	0x0000


//--------------------- .nv.info                  --------------------------
	.section	.nv.info,"",@"SHT_CUDA_INFO"
	.align	4


	//----- nvinfo : EIATTR_REGCOUNT
	.align		4
        /*0000*/ 	.byte	0x04, 0x2f
        /*0002*/ 	.short	(.L_1 - .L_0)
	.align		4
.L_0:
        /*0004*/ 	.word	index@(matmul_kernel)
        /*0008*/ 	.word	0x00000040


	//----- nvinfo : EIATTR_FRAME_SIZE
	.align		4
.L_1:
        /*000c*/ 	.byte	0x04, 0x11
        /*000e*/ 	.short	(.L_3 - .L_2)
	.align		4
.L_2:
        /*0010*/ 	.word	index@(matmul_kernel)
        /*0014*/ 	.word	0x00005788


	//----- nvinfo : EIATTR_MIN_STACK_SIZE
	.align		4
.L_3:
        /*0018*/ 	.byte	0x04, 0x12
        /*001a*/ 	.short	(.L_5 - .L_4)
	.align		4
.L_4:
        /*001c*/ 	.word	index@(matmul_kernel)
        /*0020*/ 	.word	0x00005788
.L_5:


//--------------------- .nv.info.matmul_kernel    --------------------------
	.section	.nv.info.matmul_kernel,"",@"SHT_CUDA_INFO"
	.sectionflags	@""
	.align	4


	//----- nvinfo : EIATTR_CUDA_API_VERSION
	.align		4
        /*0000*/ 	.byte	0x04, 0x37
        /*0002*/ 	.short	(.L_7 - .L_6)
.L_6:
        /*0004*/ 	.word	0x00000081


	//----- nvinfo : EIATTR_KPARAM_INFO
	.align		4
.L_7:
        /*0008*/ 	.byte	0x04, 0x17
        /*000a*/ 	.short	(.L_9 - .L_8)
.L_8:
        /*000c*/ 	.word	0x00000000
        /*0010*/ 	.short	0x000d
        /*0012*/ 	.short	0x0048
        /*0014*/ 	.byte	0x00, 0xf4, 0x21, 0x00


	//----- nvinfo : EIATTR_KPARAM_INFO
	.align		4
.L_9:
        /*0018*/ 	.byte	0x04, 0x17
        /*001a*/ 	.short	(.L_11 - .L_10)
.L_10:
        /*001c*/ 	.word	0x00000000
        /*0020*/ 	.short	0x000c
        /*0022*/ 	.short	0x0040
        /*0024*/ 	.byte	0x00, 0xf4, 0x21, 0x00


	//----- nvinfo : EIATTR_KPARAM_INFO
	.align		4
.L_11:
        /*0028*/ 	.byte	0x04, 0x17
        /*002a*/ 	.short	(.L_13 - .L_12)
.L_12:
        /*002c*/ 	.word	0x00000000
        /*0030*/ 	.short	0x000b
        /*0032*/ 	.short	0x0038
        /*0034*/ 	.byte	0x00, 0xf0, 0x11, 0x00


	//----- nvinfo : EIATTR_KPARAM_INFO
	.align		4
.L_13:
        /*0038*/ 	.byte	0x04, 0x17
        /*003a*/ 	.short	(.L_15 - .L_14)
.L_14:
        /*003c*/ 	.word	0x00000000
        /*0040*/ 	.short	0x000a
        /*0042*/ 	.short	0x0034
        /*0044*/ 	.byte	0x00, 0xf0, 0x11, 0x00


	//----- nvinfo : EIATTR_KPARAM_INFO
	.align		4
.L_15:
        /*0048*/ 	.byte	0x04, 0x17
        /*004a*/ 	.short	(.L_17 - .L_16)
.L_16:
        /*004c*/ 	.word	0x00000000
        /*0050*/ 	.short	0x0009
        /*0052*/ 	.short	0x0030
        /*0054*/ 	.byte	0x00, 0xf0, 0x11, 0x00


	//----- nvinfo : EIATTR_KPARAM_INFO
	.align		4
.L_17:
        /*0058*/ 	.byte	0x04, 0x17
        /*005a*/ 	.short	(.L_19 - .L_18)
.L_18:
        /*005c*/ 	.word	0x00000000
        /*0060*/ 	.short	0x0008
        /*0062*/ 	.short	0x002c
        /*0064*/ 	.byte	0x00, 0xf0, 0x11, 0x00


	//----- nvinfo : EIATTR_KPARAM_INFO
	.align		4
.L_19:
        /*0068*/ 	.byte	0x04, 0x17
        /*006a*/ 	.short	(.L_21 - .L_20)
.L_20:
        /*006c*/ 	.word	0x00000000
        /*0070*/ 	.short	0x0007
        /*0072*/ 	.short	0x0028
        /*0074*/ 	.byte	0x00, 0xf0, 0x11, 0x00


	//----- nvinfo : EIATTR_KPARAM_INFO
	.align		4
.L_21:
        /*0078*/ 	.byte	0x04, 0x17
        /*007a*/ 	.short	(.L_23 - .L_22)
.L_22:
        /*007c*/ 	.word	0x00000000
        /*0080*/ 	.short	0x0006
        /*0082*/ 	.short	0x0024
        /*0084*/ 	.byte	0x00, 0xf0, 0x11, 0x00


	//----- nvinfo : EIATTR_KPARAM_INFO
	.align		4
.L_23:
        /*0088*/ 	.byte	0x04, 0x17
        /*008a*/ 	.short	(.L_25 - .L_24)
.L_24:
        /*008c*/ 	.word	0x00000000
        /*0090*/ 	.short	0x0005
        /*0092*/ 	.short	0x0020
        /*0094*/ 	.byte	0x00, 0xf0, 0x11, 0x00


	//----- nvinfo : EIATTR_KPARAM_INFO
	.align		4
.L_25:
        /*0098*/ 	.byte	0x04, 0x17
        /*009a*/ 	.short	(.L_27 - .L_26)
.L_26:
        /*009c*/ 	.word	0x00000000
        /*00a0*/ 	.short	0x0004
        /*00a2*/ 	.short	0x001c
        /*00a4*/ 	.byte	0x00, 0xf0, 0x11, 0x00


	//----- nvinfo : EIATTR_KPARAM_INFO
	.align		4
.L_27:
        /*00a8*/ 	.byte	0x04, 0x17
        /*00aa*/ 	.short	(.L_29 - .L_28)
.L_28:
        /*00ac*/ 	.word	0x00000000
        /*00b0*/ 	.short	0x0003
        /*00b2*/ 	.short	0x0018
        /*00b4*/ 	.byte	0x00, 0xf0, 0x11, 0x00


	//----- nvinfo : EIATTR_KPARAM_INFO
	.align		4
.L_29:
        /*00b8*/ 	.byte	0x04, 0x17
        /*00ba*/ 	.short	(.L_31 - .L_30)
.L_30:
        /*00bc*/ 	.word	0x00000000
        /*00c0*/ 	.short	0x0002
        /*00c2*/ 	.short	0x0010
        /*00c4*/ 	.byte	0x00, 0xf4, 0x21, 0x00


	//----- nvinfo : EIATTR_KPARAM_INFO
	.align		4
.L_31:
        /*00c8*/ 	.byte	0x04, 0x17
        /*00ca*/ 	.short	(.L_33 - .L_32)
.L_32:
        /*00cc*/ 	.word	0x00000000
        /*00d0*/ 	.short	0x0001
        /*00d2*/ 	.short	0x0008
        /*00d4*/ 	.byte	0x00, 0xf4, 0x21, 0x00


	//----- nvinfo : EIATTR_KPARAM_INFO
	.align		4
.L_33:
        /*00d8*/ 	.byte	0x04, 0x17
        /*00da*/ 	.short	(.L_35 - .L_34)
.L_34:
        /*00dc*/ 	.word	0x00000000
        /*00e0*/ 	.short	0x0000
        /*00e2*/ 	.short	0x0000
        /*00e4*/ 	.byte	0x00, 0xf4, 0x21, 0x00


	//----- nvinfo : EIATTR_SPARSE_MMA_MASK
	.align		4
.L_35:
        /*00e8*/ 	.byte	0x03, 0x50
        /*00ea*/ 	.short	0x0000


	//----- nvinfo : EIATTR_MAXREG_COUNT
	.align		4
        /*00ec*/ 	.byte	0x03, 0x1b
        /*00ee*/ 	.short	0x00ff


	//----- nvinfo : EIATTR_NUM_BARRIERS
	.align		4
        /*00f0*/ 	.byte	0x02, 0x4c
        /*00f2*/ 	.byte	0x01
	.zero		1


	//----- nvinfo : EIATTR_ANNOTATIONS
	.align		4
        /*00f4*/ 	.byte	0x04, 0x55
        /*00f6*/ 	.short	(.L_37 - .L_36)


	//   ....[0]....
.L_36:
        /*00f8*/ 	.word	0x00000001
        /*00fc*/ 	.byte	0x50, 0x00, 0x00, 0x00, 0x01, 0x00, 0x00, 0x00, 0x90, 0x00, 0x00, 0x00, 0x01, 0x00, 0x00, 0x00
        /* <DEDUP_REMOVED lines=2534> */
        /*9f6c*/ 	.byte	0x80, 0x48, 0x02, 0x00


	//----- nvinfo : EIATTR_COOP_GROUP_MASK_REGIDS
	.align		4
.L_37:
        /*9f70*/ 	.byte	0x04, 0x29
        /*9f72*/ 	.short	(.L_39 - .L_38)


	//   ....[0]....
.L_38:
        /*9f74*/ 	.word	0xffffffff


	//   ....[1]....
        /*9f78*/ 	.word	0xffffffff


	//   ....[2]....
        /*9f7c*/ 	.word	0xffffffff


	//   ....[3]....
        /*9f80*/ 	.word	0xffffffff


	//   ....[4]....
        /*9f84*/ 	.word	0xffffffff


	//   ....[5]....
        /*9f88*/ 	.word	0xffffffff


	//   ....[6]....
        /*9f8c*/ 	.word	0xffffffff


	//   ....[7]....
        /*9f90*/ 	.word	0xffffffff


	//   ....[8]....
        /*9f94*/ 	.word	0xffffffff


	//   ....[9]....
        /*9f98*/ 	.word	0xffffffff


	//   ....[10]....
        /*9f9c*/ 	.word	0xffffffff


	//   ....[11]....
        /*9fa0*/ 	.word	0xffffffff


	//   ....[12]....
        /*9fa4*/ 	.word	0xffffffff


	//   ....[13]....
        /*9fa8*/ 	.word	0xffffffff


	//   ....[14]....
        /*9fac*/ 	.word	0xffffffff


	//   ....[15]....
        /*9fb0*/ 	.word	0xffffffff


	//   ....[16]....
        /*9fb4*/ 	.word	0xffffffff


	//   ....[17]....
        /*9fb8*/ 	.word	0xffffffff


	//   ....[18]....
        /*9fbc*/ 	.word	0xffffffff


	//   ....[19]....
        /*9fc0*/ 	.word	0xffffffff


	//   ....[20]....
        /*9fc4*/ 	.word	0xffffffff


	//   ....[21]....
        /*9fc8*/ 	.word	0xffffffff


	//   ....[22]....
        /*9fcc*/ 	.word	0xffffffff


	//   ....[23]....
        /*9fd0*/ 	.word	0xffffffff


	//   ....[24]....
        /*9fd4*/ 	.word	0xffffffff


	//   ....[25]....
        /*9fd8*/ 	.word	0xffffffff


	//   ....[26]....
        /*9fdc*/ 	.word	0xffffffff


	//   ....[27]....
        /*9fe0*/ 	.word	0xffffffff


	//   ....[28]....
        /*9fe4*/ 	.word	0xffffffff


	//   ....[29]....
        /*9fe8*/ 	.word	0xffffffff


	//   ....[30]....
        /*9fec*/ 	.word	0xffffffff


	//   ....[31]....
        /*9ff0*/ 	.word	0xffffffff


	//   ....[32]....
        /*9ff4*/ 	.word	0xffffffff


	//   ....[33]....
        /*9ff8*/ 	.word	0xffffffff


	//   ....[34]....
        /*9ffc*/ 	.word	0xffffffff


	//   ....[35]....
        /*a000*/ 	.word	0xffffffff


	//   ....[36]....
        /*a004*/ 	.word	0xffffffff


	//   ....[37]....
        /*a008*/ 	.word	0xffffffff


	//   ....[38]....
        /*a00c*/ 	.word	0xffffffff


	//   ....[39]....
        /*a010*/ 	.word	0xffffffff


	//   ....[40]....
        /*a014*/ 	.word	0xffffffff


	//   ....[41]....
        /*a018*/ 	.word	0xffffffff


	//   ....[42]....
        /*a01c*/ 	.word	0xffffffff


	//   ....[43]....
        /*a020*/ 	.word	0xffffffff


	//   ....[44]....
        /*a024*/ 	.word	0xffffffff


	//   ....[45]....
        /*a028*/ 	.word	0xffffffff


	//   ....[46]....
        /*a02c*/ 	.word	0xffffffff


	//   ....[47]....
        /*a030*/ 	.word	0xffffffff


	//   ....[48]....
        /*a034*/ 	.word	0xffffffff


	//   ....[49]....
        /*a038*/ 	.word	0xffffffff


	//   ....[50]....
        /*a03c*/ 	.word	0xffffffff


	//   ....[51]....
        /*a040*/ 	.word	0xffffffff


	//   ....[52]....
        /*a044*/ 	.word	0xffffffff


	//   ....[53]....
        /*a048*/ 	.word	0xffffffff


	//   ....[54]....
        /*a04c*/ 	.word	0xffffffff


	//   ....[55]....
        /*a050*/ 	.word	0xffffffff


	//   ....[56]....
        /*a054*/ 	.word	0xffffffff


	//   ....[57]....
        /*a058*/ 	.word	0xffffffff


	//   ....[58]....
        /*a05c*/ 	.word	0xffffffff


	//   ....[59]....
        /*a060*/ 	.word	0xffffffff


	//   ....[60]....
        /*a064*/ 	.word	0xffffffff


	//   ....[61]....
        /*a068*/ 	.word	0xffffffff


	//   ....[62]....
        /*a06c*/ 	.word	0xffffffff


	//----- nvinfo : EIATTR_COOP_GROUP_INSTR_OFFSETS
	.align		4
.L_39:
        /*a070*/ 	.byte	0x04, 0x28
        /*a072*/ 	.short	(.L_41 - .L_40)


	//   ....[0]....
.L_40:
        /*a074*/ 	.word	0x000bb250


	//   ....[1]....
        /*a078*/ 	.word	0x000bbe50


	//   ....[2]....
        /*a07c*/ 	.word	0x000bbec0


	//   ....[3]....
        /*a080*/ 	.word	0x000bbf40


	//   ....[4]....
        /*a084*/ 	.word	0x000bc0f0


	//   ....[5]....
        /*a088*/ 	.word	0x000bc150


	//   ....[6]....
        /*a08c*/ 	.word	0x000bc170


	//   ....[7]....
        /*a090*/ 	.word	0x000bc2a0


	//   ....[8]....
        /*a094*/ 	.word	0x000bc340


	//   ....[9]....
        /*a098*/ 	.word	0x000bc360


	//   ....[10]....
        /*a09c*/ 	.word	0x000bc380


	//   ....[11]....
        /*a0a0*/ 	.word	0x000bc500


	//   ....[12]....
        /*a0a4*/ 	.word	0x000bc560


	//   ....[13]....
        /*a0a8*/ 	.word	0x000bc580


	//   ....[14]....
        /*a0ac*/ 	.word	0x000bc5a0


	//   ....[15]....
        /*a0b0*/ 	.word	0x000bc6a0


	//   ....[16]....
        /*a0b4*/ 	.word	0x000bc740


	//   ....[17]....
        /*a0b8*/ 	.word	0x000bc760


	//   ....[18]....
        /*a0bc*/ 	.word	0x000bc780


	//   ....[19]....
        /*a0c0*/ 	.word	0x000bc900


	//   ....[20]....
        /*a0c4*/ 	.word	0x000bc930


	//   ....[21]....
        /*a0c8*/ 	.word	0x000bc980


	//   ....[22]....
        /*a0cc*/ 	.word	0x000bc9a0


	//   ....[23]....
        /*a0d0*/ 	.word	0x000bca80


	//   ....[24]....
        /*a0d4*/ 	.word	0x000bcad0


	//   ....[25]....
        /*a0d8*/ 	.word	0x000bcb40


	//   ....[26]....
        /*a0dc*/ 	.word	0x000bcb60


	//   ....[27]....
        /*a0e0*/ 	.word	0x000bcc00


	//   ....[28]....
        /*a0e4*/ 	.word	0x000bcd30


	//   ....[29]....
        /*a0e8*/ 	.word	0x000bcd80


	//   ....[30]....
        /*a0ec*/ 	.word	0x000bcdf0


	//   ....[31]....
        /*a0f0*/ 	.word	0x000bce80


	//   ....[32]....
        /*a0f4*/ 	.word	0x000bcf20


	//   ....[33]....
        /*a0f8*/ 	.word	0x000bcfb0


	//   ....[34]....
        /*a0fc*/ 	.word	0x000bcfe0


	//   ....[35]....
        /*a100*/ 	.word	0x000bd080


	//   ....[36]....
        /*a104*/ 	.word	0x000bd170


	//   ....[37]....
        /*a108*/ 	.word	0x000bd200


	//   ....[38]....
        /*a10c*/ 	.word	0x000bd260


	//   ....[39]....
        /*a110*/ 	.word	0x000bd2d0


	//   ....[40]....
        /*a114*/ 	.word	0x000bd440


	//   ....[41]....
        /*a118*/ 	.word	0x000bd460


	//   ....[42]....
        /*a11c*/ 	.word	0x000bd480


	//   ....[43]....
        /*a120*/ 	.word	0x000bd510


	//   ....[44]....
        /*a124*/ 	.word	0x000bd660


	//   ....[45]....
        /*a128*/ 	.word	0x000bd6a0


	//   ....[46]....
        /*a12c*/ 	.word	0x000bd6c0


	//   ....[47]....
        /*a130*/ 	.word	0x000bd7c0


	//   ....[48]....
        /*a134*/ 	.word	0x000bd830


	//   ....[49]....
        /*a138*/ 	.word	0x000bd8e0


	//   ....[50]....
        /*a13c*/ 	.word	0x000bd900


	//   ....[51]....
        /*a140*/ 	.word	0x000bd9c0


	//   ....[52]....
        /*a144*/ 	.word	0x000bdb20


	//   ....[53]....
        /*a148*/ 	.word	0x000bdb40


	//   ....[54]....
        /*a14c*/ 	.word	0x000bdb60


	//   ....[55]....
        /*a150*/ 	.word	0x000bdc40


	//   ....[56]....
        /*a154*/ 	.word	0x000bdd20


	//   ....[57]....
        /*a158*/ 	.word	0x000bdd80


	//   ....[58]....
        /*a15c*/ 	.word	0x000bde00


	//   ....[59]....
        /*a160*/ 	.word	0x000bde20


	//   ....[60]....
        /*a164*/ 	.word	0x000bde70


	//   ....[61]....
        /*a168*/ 	.word	0x000bdf90


	//   ....[62]....
        /*a16c*/ 	.word	0x000be000


	//----- nvinfo : EIATTR_VRC_CTA_INIT_COUNT
	.align		4
.L_41:
        /*a170*/ 	.byte	0x02, 0x4a
	.zero		1
	.zero		1


	//----- nvinfo : EIATTR_EXIT_INSTR_OFFSETS
	.align		4
        /*a174*/ 	.byte	0x04, 0x1c
        /*a176*/ 	.short	(.L_43 - .L_42)


	//   ....[0]....
.L_42:
        /*a178*/ 	.word	0x000cf730


	//   ....[1]....
        /*a17c*/ 	.word	0x000cf750


	//----- nvinfo : EIATTR_REQNTID
	.align		4
.L_43:
        /*a180*/ 	.byte	0x04, 0x10
        /*a182*/ 	.short	(.L_45 - .L_44)
.L_44:
        /*a184*/ 	.word	0x00000020
        /*a188*/ 	.word	0x00000001
        /*a18c*/ 	.word	0x00000001


	//----- nvinfo : EIATTR_CBANK_PARAM_SIZE
	.align		4
.L_45:
        /*a190*/ 	.byte	0x03, 0x19
        /*a192*/ 	.short	0x0050


	//----- nvinfo : EIATTR_PARAM_CBANK
	.align		4
        /*a194*/ 	.byte	0x04, 0x0a
        /*a196*/ 	.short	(.L_47 - .L_46)
	.align		4
.L_46:
        /*a198*/ 	.word	index@(.nv.constant0.matmul_kernel)
        /*a19c*/ 	.short	0x0380
        /*a19e*/ 	.short	0x0050


	//----- nvinfo : EIATTR_SW_WAR
	.align		4
.L_47:
        /*a1a0*/ 	.byte	0x04, 0x36
        /*a1a2*/ 	.short	(.L_49 - .L_48)
.L_48:
        /*a1a4*/ 	.word	0x00000008
.L_49:


//--------------------- .nv.compat                --------------------------
	.section	.nv.compat,"",@"SHT_CUDA_COMPAT_INFO"
	.align	4
        /*0000*/ 	.byte	0x02, 0x02, 0x02, 0x00, 0x02, 0x05, 0x05, 0x00, 0x02, 0x03, 0x00, 0x00, 0x02, 0x06, 0x01, 0x00


//--------------------- .nv.callgraph             --------------------------
	.section	.nv.callgraph,"",@"SHT_CUDA_CALLGRAPH"
	.align	4
	.sectionentsize	8
	.align		4
        /*0000*/ 	.word	0x00000000
	.align		4
        /*0004*/ 	.word	0xffffffff
	.align		4
        /*0008*/ 	.word	0x00000000
	.align		4
        /*000c*/ 	.word	0xfffffffe
	.align		4
        /*0010*/ 	.word	0x00000000
	.align		4
        /*0014*/ 	.word	0xfffffffd
	.align		4
        /*0018*/ 	.word	0x00000000
	.align		4
        /*001c*/ 	.word	0xfffffffc


//--------------------- .text.matmul_kernel       --------------------------
	.section	.text.matmul_kernel,"ax",@progbits
	.align	128
        .global         matmul_kernel
        .type           matmul_kernel,@function
        .size           matmul_kernel,(.L_x_3 - matmul_kernel)
        .other          matmul_kernel,@"STO_CUDA_ENTRY STV_DEFAULT"
matmul_kernel:
.text.matmul_kernel:
[----:B------:R-:W0:Y:S02]  /*0000*/  LDC R1, c[0x0][0x37c] ;  /* 0x0000df00ff017b82 */ /* 0x000e240000000800 */
[----:B0-----:R-:W-:-:S06]  /*0010*/  VIADD R1, R1, 0xffffa878 ;  /* 0xffffa87801017836 */ /* 0x001fcc0000000000 */
[----:B------:R-:W0:Y:S01]  /*0020*/  LDC.64 R4, c[0x0][0x398] ;  /* 0x0000e600ff047b82 */ /* 0x000e220000000a00 */
[----:B------:R-:W1:Y:S01]  /*0030*/  S2R R7, SR_CTAID.X ;  /* 0x0000000000077919 */ /* 0x000e620000002500 */
[----:B------:R-:W2:Y:S01]  /*0040*/  LDCU UR49, c[0x0][0x3a0] ;  /* 0x00007400ff3177ac */ /* 0x000ea20008000800 */
[----:B------:R-:W-:Y:S01]  /*0050*/  STL [R1+0x820], RZ ;  /* 0x000820ff01007387 */ /* 0x000fe20000100800 */
[----:B------:R-:W-:Y:S01]  /*0060*/  UMOV UR4, 0x400 ;  /* 0x0000040000047882 */ /* 0x000fe20000000000 */
[----:B------:R-:W3:Y:S03]  /*0070*/  LDCU.64 UR36, c[0x0][0x358] ;  /* 0x00006b00ff2477ac */ /* 0x000ee60008000a00 */
[----:B------:R-:W4:Y:S01]  /*0080*/  S2UR UR5, SR_CgaCtaId ;  /* 0x00000000000579c3 */ /* 0x000f220000008800 */
[----:B------:R-:W-:Y:S04]  /*0090*/  STL [R1+0x824], RZ ;  /* 0x000824ff01007387 */ /* 0x000fe80000100800 */
[----:B------:R-:W-:Y:S04]  /*00a0*/  STL [R1+0x828], RZ ;  /* 0x000828ff01007387 */ /* 0x000fe80000100800 */
[----:B------:R-:W-:Y:S01]  /*00b0*/  STL [R1+0x82c], RZ ;  /* 0x00082cff01007387 */ /* 0x000fe20000100800 */
[----:B--2---:R-:W-:-:S03]  /*00c0*/  UIADD3 UR49, UPT, UPT, UR49, 0x7f, URZ ;  /* 0x0000007f31317890 */ /* 0x004fc6000fffe0ff */
[----:B------:R-:W-:Y:S01]  /*00d0*/  STL [R1+0x880], RZ ;  /* 0x000880ff01007387 */ /* 0x000fe20000100800 */
[----:B0-----:R-:W-:-:S03]  /*00e0*/  VIADD R0, R5, 0x3f ;  /* 0x0000003f05007836 */ /* 0x001fc60000000000 */
[----:B------:R-:W-:Y:S01]  /*00f0*/  STL [R1+0x884], RZ ;  /* 0x000884ff01007387 */ /* 0x000fe20000100800 */
[----:B------:R-:W-:-:S03]  /*0100*/  UISETP.GE.AND UP0, UPT, UR49, 0x80, UPT ;  /* 0x000000803100788c */ /* 0x000fc6000bf06270 */
[----:B------:R-:W-:Y:S01]  /*0110*/  STL [R1+0x888], RZ ;  /* 0x000888ff01007387 */ /* 0x000fe20000100800 */
[----:B------:R-:W-:Y:S01]  /*0120*/  SHF.R.S32.HI R3, RZ, 0x1f, R0 ;  /* 0x0000001fff037819 */ /* 0x000fe20000011400 */
[----:B----4-:R-:W-:Y:S02]  /*0130*/  ULEA UR4, UR5, UR4, 0x18 ;  /* 0x0000000405047291 */ /* 0x010fe4000f8ec0ff */
[----:B------:R-:W-:Y:S01]  /*0140*/  STL [R1+0x88c], RZ ;  /* 0x00088cff01007387 */ /* 0x000fe20000100800 */
[----:B------:R-:W-:Y:S02]  /*0150*/  LEA.HI R3, R3, R0, RZ, 0x6 ;  /* 0x0000000003037211 */ /* 0x000fe400078f30ff */
[----:B-1----:R-:W-:Y:S01]  /*0160*/  IABS R10, R7 ;  /* 0x00000007000a7213 */ /* 0x002fe20000000000 */
[----:B------:R-:W-:Y:S01]  /*0170*/  STL [R1+0x870], RZ ;  /* 0x000870ff01007387 */ /* 0x000fe20000100800 */
[----:B------:R-:W-:-:S03]  /*0180*/  SHF.R.S32.HI R3, RZ, 0x6, R3 ;  /* 0x00000006ff037819 */ /* 0x000fc60000011403 */
[----:B------:R-:W-:Y:S02]  /*0190*/  STL [R1+0x874], RZ ;  /* 0x000874ff01007387 */ /* 0x000fe40000100800 */
[----:B------:R-:W-:Y:S02]  /*01a0*/  IMAD.SHL.U32 R6, R3, 0x8, RZ ;  /* 0x0000000803067824 */ /* 0x000fe400078e00ff */
[----:B------:R-:W-:Y:S03]  /*01b0*/  STL [R1+0x878], RZ ;  /* 0x000878ff01007387 */ /* 0x000fe60000100800 */
[-C--:B------:R-:W-:Y:S01]  /*01c0*/  IABS R9, R6.reuse ;  /* 0x0000000600097213 */ /* 0x080fe20000000000 */
[----:B------:R-:W-:Y:S01]  /*01d0*/  STL [R1+0x87c], RZ ;  /* 0x00087cff01007387 */ /* 0x000fe20000100800 */
[----:B------:R-:W-:Y:S02]  /*01e0*/  IABS R12, R6 ;  /* 0x00000006000c7213 */ /* 0x000fe40000000000 */
[----:B------:R-:W0:Y:S01]  /*01f0*/  I2F.RP R0, R9 ;  /* 0x0000000900007306 */ /* 0x000e220000209400 */
[----:B------:R-:W-:Y:S04]  /*0200*/  STL [R1+0x860], RZ ;  /* 0x000860ff01007387 */ /* 0x000fe80000100800 */
[----:B------:R-:W-:Y:S04]  /*0210*/  STL [R1+0x864], RZ ;  /* 0x000864ff01007387 */ /* 0x000fe80000100800 */
[----:B------:R-:W-:Y:S04]  /*0220*/  STL [R1+0x868], RZ ;  /* 0x000868ff01007387 */ /* 0x000fe80000100800 */
[----:B------:R-:W-:Y:S01]  /*0230*/  STL [R1+0x86c], RZ ;  /* 0x00086cff01007387 */ /* 0x000fe20000100800 */
[----:B0-----:R-:W0:Y:S03]  /*0240*/  MUFU.RCP R0, R0 ;  /* 0x0000000000007308 */ /* 0x001e260000001000 */
[----:B------:R-:W-:Y:S04]  /*0250*/  STL [R1+0x850], RZ ;  /* 0x000850ff01007387 */ /* 0x000fe80000100800 */
[----:B------:R-:W-:Y:S04]  /*0260*/  STL [R1+0x854], RZ ;  /* 0x000854ff01007387 */ /* 0x000fe80000100800 */
[----:B------:R-:W-:Y:S04]  /*0270*/  STL [R1+0x858], RZ ;  /* 0x000858ff01007387 */ /* 0x000fe80000100800 */
[----:B------:R-:W-:Y:S01]  /*0280*/  STL [R1+0x85c], RZ ;  /* 0x00085cff01007387 */ /* 0x000fe20000100800 */
[----:B0-----:R-:W-:-:S03]  /*0290*/  VIADD R2, R0, 0xffffffe ;  /* 0x0ffffffe00027836 */ /* 0x001fc60000000000 */
[----:B------:R-:W-:Y:S01]  /*02a0*/  STL [R1+0x840], RZ ;  /* 0x000840ff01007387 */ /* 0x000fe20000100800 */
[----:B------:R-:W-:Y:S01]  /*02b0*/  IMAD.MOV R0, RZ, RZ, -R12 ;  /* 0x000000ffff007224 */ /* 0x000fe200078e0a0c */
[----:B------:R0:W1:Y:S02]  /*02c0*/  F2I.FTZ.U32.TRUNC.NTZ R3, R2 ;  /* 0x0000000200037305 */ /* 0x000064000021f000 */
[----:B------:R-:W-:Y:S04]  /*02d0*/  STL [R1+0x844], RZ ;  /* 0x000844ff01007387 */ /* 0x000fe80000100800 */
[----:B------:R-:W-:Y:S04]  /*02e0*/  STL [R1+0x848], RZ ;  /* 0x000848ff01007387 */ /* 0x000fe80000100800 */
[----:B------:R-:W-:Y:S01]  /*02f0*/  STL [R1+0x84c], RZ ;  /* 0x00084cff01007387 */ /* 0x000fe20000100800 */
[----:B0-----:R-:W-:-:S03]  /*0300*/  IMAD.MOV.U32 R2, RZ, RZ, RZ ;  /* 0x000000ffff027224 */ /* 0x001fc600078e00ff */
[----:B------:R-:W-:Y:S01]  /*0310*/  STL [R1+0x830], RZ ;  /* 0x000830ff01007387 */ /* 0x000fe20000100800 */
[----:B-1----:R-:W-:-:S03]  /*0320*/  IMAD.MOV R8, RZ, RZ, -R3 ;  /* 0x000000ffff087224 */ /* 0x002fc600078e0a03 */
[----:B------:R-:W-:Y:S01]  /*0330*/  STL [R1+0x834], RZ ;  /* 0x000834ff01007387 */ /* 0x000fe20000100800 */
[----:B------:R-:W-:-:S03]  /*0340*/  IMAD R11, R8, R9, RZ ;  /* 0x00000009080b7224 */ /* 0x000fc600078e02ff */
[----:B------:R-:W-:Y:S01]  /*0350*/  STL [R1+0x838], RZ ;  /* 0x000838ff01007387 */ /* 0x000fe20000100800 */
[----:B------:R-:W-:Y:S02]  /*0360*/  IMAD.MOV.U32 R8, RZ, RZ, R10 ;  /* 0x000000ffff087224 */ /* 0x000fe400078e000a */
[----:B------:R-:W-:Y:S01]  /*0370*/  IMAD.HI.U32 R3, R3, R11, R2 ;  /* 0x0000000b03037227 */ /* 0x000fe200078e0002 */
[----:B------:R-:W-:Y:S04]  /*0380*/  STL [R1+0x83c], RZ ;  /* 0x00083cff01007387 */ /* 0x000fe80000100800 */
[----:B------:R-:W-:Y:S01]  /*0390*/  STL [R1+0x810], RZ ;  /* 0x000810ff01007387 */ /* 0x000fe20000100800 */
[----:B------:R-:W-:-:S03]  /*03a0*/  IMAD.HI.U32 R3, R3, R8, RZ ;  /* 0x0000000803037227 */ /* 0x000fc600078e00ff */
[----:B------:R-:W-:Y:S01]  /*03b0*/  STL [R1+0x814], RZ ;  /* 0x000814ff01007387 */ /* 0x000fe20000100800 */
[----:B------:R-:W-:-:S03]  /*03c0*/  IMAD R0, R3, R0, R8 ;  /* 0x0000000003007224 */ /* 0x000fc600078e0208 */
[----:B------:R-:W-:Y:S02]  /*03d0*/  STL [R1+0x818], RZ ;  /* 0x000818ff01007387 */ /* 0x000fe40000100800 */
[----:B------:R-:W-:Y:S02]  /*03e0*/  ISETP.GT.U32.AND P1, PT, R9, R0, PT ;  /* 0x000000000900720c */ /* 0x000fe40003f24070 */
[----:B------:R-:W-:Y:S04]  /*03f0*/  STL [R1+0x81c], RZ ;  /* 0x00081cff01007387 */ /* 0x000fe80000100800 */
[----:B------:R-:W-:Y:S04]  /*0400*/  STL [R1+0x800], RZ ;  /* 0x000800ff01007387 */ /* 0x000fe80000100800 */
[----:B------:R-:W-:Y:S03]  /*0410*/  STL [R1+0x804], RZ ;  /* 0x000804ff01007387 */ /* 0x000fe60000100800 */
[----:B------:R-:W-:Y:S01]  /*0420*/  @!P1 IMAD.IADD R0, R0, 0x1, -R9 ;  /* 0x0000000100009824 */ /* 0x000fe200078e0a09 */
[----:B------:R-:W-:Y:S01]  /*0430*/  STL [R1+0x808], RZ ;  /* 0x000808ff01007387 */ /* 0x000fe20000100800 */
[----:B------:R-:W-:Y:S01]  /*0440*/  @!P1 VIADD R3, R3, 0x1 ;  /* 0x0000000103039836 */ /* 0x000fe20000000000 */
[----:B------:R-:W-:-:S02]  /*0450*/  ISETP.NE.AND P1, PT, R6, RZ, PT ;  /* 0x000000ff0600720c */ /* 0x000fc40003f25270 */
[----:B------:R-:W-:Y:S01]  /*0460*/  STL [R1+0x80c], RZ ;  /* 0x00080cff01007387 */ /* 0x000fe20000100800 */
[----:B------:R-:W-:Y:S02]  /*0470*/  ISETP.GE.U32.AND P0, PT, R0, R9, PT ;  /* 0x000000090000720c */ /* 0x000fe40003f06070 */
[----:B------:R-:W-:Y:S01]  /*0480*/  LOP3.LUT R0, R7, R6, RZ, 0x3c, !PT ;  /* 0x0000000607007212 */ /* 0x000fe200078e3cff */
[----:B------:R-:W-:Y:S03]  /*0490*/  STL [R1+0x7f0], RZ ;  /* 0x0007f0ff01007387 */ /* 0x000fe60000100800 */
[----:B------:R-:W-:Y:S01]  /*04a0*/  ISETP.GE.AND P2, PT, R0, RZ, PT ;  /* 0x000000ff0000720c */ /* 0x000fe20003f46270 */
[----:B------:R-:W-:Y:S01]  /*04b0*/  STL [R1+0x7f4], RZ ;  /* 0x0007f4ff01007387 */ /* 0x000fe20000100800 */
[----:B------:R-:W-:-:S03]  /*04c0*/  VIADD R0, R4, 0xff ;  /* 0x000000ff04007836 */ /* 0x000fc60000000000 */
[----:B------:R-:W-:Y:S02]  /*04d0*/  STL [R1+0x7f8], RZ ;  /* 0x0007f8ff01007387 */ /* 0x000fe40000100800 */
[----:B------:R-:W-:Y:S02]  /*04e0*/  @P0 VIADD R3, R3, 0x1 ;  /* 0x0000000103030836 */ /* 0x000fe40000000000 */
[----:B------:R-:W-:Y:S02]  /*04f0*/  STL [R1+0x7fc], RZ ;  /* 0x0007fcff01007387 */ /* 0x000fe40000100800 */
[----:B------:R-:W-:Y:S01]  /*0500*/  IMAD.MOV.U32 R2, RZ, RZ, R3 ;  /* 0x000000ffff027224 */ /* 0x000fe200078e0003 */
[----:B------:R-:W-:Y:S01]  /*0510*/  SHF.R.S32.HI R3, RZ, 0x1f, R0 ;  /* 0x0000001fff037819 */ /* 0x000fe20000011400 */
[----:B------:R-:W-:Y:S02]  /*0520*/  STL [R1+0x7e0], RZ ;  /* 0x0007e0ff01007387 */ /* 0x000fe40000100800 */
[----:B------:R-:W-:Y:S01]  /*0530*/  @!P2 IMAD.MOV R2, RZ, RZ, -R2 ;  /* 0x000000ffff02a224 */ /* 0x000fe200078e0a02 */
[----:B------:R-:W-:Y:S01]  /*0540*/  @!P1 LOP3.LUT R2, RZ, R6, RZ, 0x33, !PT ;  /* 0x00000006ff029212 */ /* 0x000fe200078e33ff */
[----:B------:R-:W-:Y:S01]  /*0550*/  STL [R1+0x7e4], RZ ;  /* 0x0007e4ff01007387 */ /* 0x000fe20000100800 */
[----:B------:R-:W-:-:S03]  /*0560*/  LEA.HI R3, R3, R0, RZ, 0x8 ;  /* 0x0000000003037211 */ /* 0x000fc600078f40ff */
[----:B------:R-:W-:Y:S01]  /*0570*/  STL [R1+0x7e8], RZ ;  /* 0x0007e8ff01007387 */ /* 0x000fe20000100800 */
[----:B------:R-:W-:Y:S02]  /*0580*/  IMAD.SHL.U32 R8, R2, 0x8, RZ ;  /* 0x0000000802087824 */ /* 0x000fe400078e00ff */
[----:B------:R-:W-:Y:S01]  /*0590*/  IMAD.MOV R2, RZ, RZ, -R2 ;  /* 0x000000ffff027224 */ /* 0x000fe200078e0a02 */
[----:B------:R-:W-:Y:S02]  /*05a0*/  STL [R1+0x7ec], RZ ;  /* 0x0007ecff01007387 */ /* 0x000fe40000100800 */
[----:B------:R-:W-:Y:S01]  /*05b0*/  LEA.HI.SX32 R3, R3, -R8, 0x18 ;  /* 0x8000000803037211 */ /* 0x000fe200078fc2ff */
[----:B------:R-:W-:Y:S01]  /*05c0*/  IMAD R6, R6, R2, R7 ;  /* 0x0000000206067224 */ /* 0x000fe200078e0207 */
[----:B------:R-:W-:Y:S02]  /*05d0*/  STL [R1+0x7d0], RZ ;  /* 0x0007d0ff01007387 */ /* 0x000fe40000100800 */
[----:B------:R-:W-:-:S02]  /*05e0*/  VIMNMX R13, PT, PT, R3, 0x8, PT ;  /* 0x00000008030d7848 */ /* 0x000fc40003fe0100 */
[----:B------:R-:W-:Y:S01]  /*05f0*/  STL [R1+0x7d4], RZ ;  /* 0x0007d4ff01007387 */ /* 0x000fe20000100800 */
[----:B------:R-:W-:Y:S02]  /*0600*/  IABS R11, R6 ;  /* 0x00000006000b7213 */ /* 0x000fe40000000000 */
[----:B------:R-:W-:Y:S01]  /*0610*/  IABS R9, R13 ;  /* 0x0000000d00097213 */ /* 0x000fe20000000000 */
[----:B------:R-:W-:Y:S03]  /*0620*/  STL [R1+0x7d8], RZ ;  /* 0x0007d8ff01007387 */ /* 0x000fe60000100800 */
        /* <DEDUP_REMOVED lines=11> */
[----:B------:R-:W-:Y:S04]  /*06e0*/  STL [R1+0x7bc], RZ ;  /* 0x0007bcff01007387 */ /* 0x000fe80000100800 */
[----:B------:R-:W-:Y:S01]  /*06f0*/  STL [R1+0x7a0], RZ ;  /* 0x0007a0ff01007387 */ /* 0x000fe20000100800 */
[----:B------:R-:W0:Y:S03]  /*0700*/  F2I.FTZ.U32.TRUNC.NTZ R3, R3 ;  /* 0x0000000300037305 */ /* 0x000e26000021f000 */
[----:B------:R-:W-:Y:S04]  /*0710*/  STL [R1+0x7a4], RZ ;  /* 0x0007a4ff01007387 */ /* 0x000fe80000100800 */
[----:B------:R-:W-:Y:S04]  /*0720*/  STL [R1+0x7a8], RZ ;  /* 0x0007a8ff01007387 */ /* 0x000fe80000100800 */
[----:B------:R-:W-:Y:S04]  /*0730*/  STL [R1+0x7ac], RZ ;  /* 0x0007acff01007387 */ /* 0x000fe80000100800 */
[----:B------:R-:W-:Y:S01]  /*0740*/  STL [R1+0x790], RZ ;  /* 0x000790ff01007387 */ /* 0x000fe20000100800 */
[----:B0-----:R-:W-:-:S03]  /*0750*/  IMAD.MOV R10, RZ, RZ, -R3 ;  /* 0x000000ffff0a7224 */ /* 0x001fc600078e0a03 */
[----:B------:R-:W-:Y:S01]  /*0760*/  STL [R1+0x794], RZ ;  /* 0x000794ff01007387 */ /* 0x000fe20000100800 */
[----:B------:R-:W-:Y:S01]  /*0770*/  IMAD.MOV.U32 R2, RZ, RZ, R10 ;  /* 0x000000ffff027224 */ /* 0x000fe200078e000a */
[----:B------:R-:W-:Y:S02]  /*0780*/  IABS R10, R13 ;  /* 0x0000000d000a7213 */ /* 0x000fe40000000000 */
[----:B------:R-:W-:Y:S01]  /*0790*/  STL [R1+0x798], RZ ;  /* 0x000798ff01007387 */ /* 0x000fe20000100800 */
[----:B------:R-:W-:Y:S02]  /*07a0*/  IMAD R7, R2, R9, RZ ;  /* 0x0000000902077224 */ /* 0x000fe400078e02ff */
[----:B------:R-:W-:Y:S01]  /*07b0*/  IMAD.MOV.U32 R2, RZ, RZ, RZ ;  /* 0x000000ffff027224 */ /* 0x000fe200078e00ff */
[----:B------:R-:W-:Y:S03]  /*07c0*/  STL [R1+0x79c], RZ ;  /* 0x00079cff01007387 */ /* 0x000fe60000100800 */
[----:B------:R-:W-:Y:S01]  /*07d0*/  IMAD.HI.U32 R2, R3, R7, R2 ;  /* 0x0000000703027227 */ /* 0x000fe200078e0002 */
[----:B------:R-:W-:Y:S03]  /*07e0*/  STL [R1+0x780], RZ ;  /* 0x000780ff01007387 */ /* 0x000fe60000100800 */
[----:B------:R-:W-:Y:S01]  /*07f0*/  IMAD.MOV R3, RZ, RZ, -R10 ;  /* 0x000000ffff037224 */ /* 0x000fe200078e0a0a */
        /* <DEDUP_REMOVED lines=18> */
[----:B------:R-:W-:Y:S04]  /*0920*/  STL [R1+0x768], RZ ;  /* 0x000768ff01007387 */ /* 0x000fe80000100800 */
[----:B------:R-:W-:Y:S02]  /*0930*/  STL [R1+0x76c], RZ ;  /* 0x00076cff01007387 */ /* 0x000fe40000100800 */
[----:B------:R-:W-:-:S02]  /*0940*/  @P0 VIADD R0, R0, 0x1 ;  /* 0x0000000100000836 */ /* 0x000fc40000000000 */
[----:B------:R-:W-:Y:S04]  /*0950*/  STL [R1+0x750], RZ ;  /* 0x000750ff01007387 */ /* 0x000fe80000100800 */
[----:B------:R-:W-:Y:S01]  /*0960*/  STL [R1+0x754], RZ ;  /* 0x000754ff01007387 */ /* 0x000fe20000100800 */
[----:B------:R-:W-:Y:S01]  /*0970*/  @!P2 IMAD.MOV R0, RZ, RZ, -R0 ;  /* 0x000000ffff00a224 */ /* 0x000fe200078e0a00 */
[----:B------:R-:W-:Y:S02]  /*0980*/  @!P1 LOP3.LUT R0, RZ, R13, RZ, 0x33, !PT ;  /* 0x0000000dff009212 */ /* 0x000fe400078e33ff */
[----:B------:R-:W-:Y:S03]  /*0990*/  STL [R1+0x758], RZ ;  /* 0x000758ff01007387 */ /* 0x000fe60000100800 */
[----:B------:R-:W-:Y:S01]  /*09a0*/  IMAD.MOV R2, RZ, RZ, -R0 ;  /* 0x000000ffff027224 */ /* 0x000fe200078e0a00 */
[----:B------:R-:W-:Y:S01]  /*09b0*/  STL [R1+0x75c], RZ ;  /* 0x00075cff01007387 */ /* 0x000fe20000100800 */
[----:B------:R-:W-:-:S02]  /*09c0*/  IMAD.SHL.U32 R3, R0, 0x40, RZ ;  /* 0x0000004000037824 */ /* 0x000fc400078e00ff */
[----:B------:R-:W-:Y:S01]  /*09d0*/  IMAD R2, R13, R2, R6 ;  /* 0x000000020d027224 */ /* 0x000fe200078e0206 */
[----:B------:R-:W-:Y:S01]  /*09e0*/  STL [R1+0x740], RZ ;  /* 0x000740ff01007387 */ /* 0x000fe20000100800 */
[C---:B------:R-:W-:Y:S02]  /*09f0*/  VIADD R7, R3.reuse, 0x2 ;  /* 0x0000000203077836 */ /* 0x040fe40000000000 */
[----:B------:R-:W-:Y:S01]  /*0a00*/  IMAD.IADD R2, R8, 0x1, R2 ;  /* 0x0000000108027824 */ /* 0x000fe200078e0202 */
[----:B------:R-:W-:Y:S01]  /*0a10*/  STL [R1+0x744], RZ ;  /* 0x000744ff01007387 */ /* 0x000fe20000100800 */
[C---:B------:R-:W-:Y:S02]  /*0a20*/  VIADD R8, R3.reuse, 0x1 ;  /* 0x0000000103087836 */ /* 0x040fe40000000000 */
[C---:B------:R-:W-:Y:S01]  /*0a30*/  VIADD R0, R3.reuse, 0x3 ;  /* 0x0000000303007836 */ /* 0x040fe20000000000 */
[----:B------:R-:W-:Y:S01]  /*0a40*/  STL [R1+0x748], RZ ;  /* 0x000748ff01007387 */ /* 0x000fe20000100800 */
[----:B------:R-:W-:-:S02]  /*0a50*/  VIADD R60, R3, 0x16 ;  /* 0x00000016033c7836 */ /* 0x000fc40000000000 */
[C---:B------:R-:W-:Y:S01]  /*0a60*/  VIADD R59, R3.reuse, 0x17 ;  /* 0x00000017033b7836 */ /* 0x040fe20000000000 */
[----:B------:R-:W-:Y:S01]  /*0a70*/  STL [R1+0x74c], RZ ;  /* 0x00074cff01007387 */ /* 0x000fe20000100800 */
[C---:B------:R-:W-:Y:S02]  /*0a80*/  VIADD R58, R3.reuse, 0x18 ;  /* 0x00000018033a7836 */ /* 0x040fe40000000000 */
[C---:B------:R-:W-:Y:S01]  /*0a90*/  VIADD R57, R3.reuse, 0x19 ;  /* 0x0000001903397836 */ /* 0x040fe20000000000 */
        /* <DEDUP_REMOVED lines=49> */
[----:B------:R-:W-:-:S03]  /*0db0*/  VIADD R9, R3, 0x3b ;  /* 0x0000003b03097836 */ /* 0x000fc60000000000 */
[----:B------:R-:W-:Y:S04]  /*0dc0*/  STL [R1+0x6f4], RZ ;  /* 0x0006f4ff01007387 */ /* 0x000fe80000100800 */
        /* <DEDUP_REMOVED lines=410> */
[----:B------:R-:W-:Y:S04]  /*2770*/  STL [R1+0x16d0], R3 ;  /* 0x0016d00301007387 */ /* 0x000fe80000100800 */
[----:B------:R0:W-:Y:S04]  /*2780*/  STL [R1+0x64], R8 ;  /* 0x0000640801007387 */ /* 0x0001e80000100800 */
[----:B------:R1:W-:Y:S04]  /*2790*/  STL [R1+0x60], R7 ;  /* 0x0000600701007387 */ /* 0x0003e80000100800 */
[----:B------:R2:W-:Y:S01]  /*27a0*/  STL [R1+0x5c], R0 ;  /* 0x00005c0001007387 */ /* 0x0005e20000100800 */
[C---:B0-----:R-:W-:Y:S01]  /*27b0*/  VIADD R8, R3.reuse, 0x4 ;  /* 0x0000000403087836 */ /* 0x041fe20000000000 */
[----:B------:R-:W0:Y:S01]  /*27c0*/  S2R R14, SR_TID.X ;  /* 0x00000000000e7919 */ /* 0x000e220000002100 */
[----:B-1----:R-:W-:-:S03]  /*27d0*/  VIADD R7, R3, 0x5 ;  /* 0x0000000503077836 */ /* 0x002fc60000000000 */
[----:B------:R1:W-:Y:S01]  /*27e0*/  STL [R1+0x58], R8 ;  /* 0x0000580801007387 */ /* 0x0003e20000100800 */
[----:B--2---:R-:W-:-:S03]  /*27f0*/  VIADD R0, R3, 0x6 ;  /* 0x0000000603007836 */ /* 0x004fc60000000000 */
[----:B------:R2:W-:Y:S04]  /*2800*/  STL [R1+0x54], R7 ;  /* 0x0000540701007387 */ /* 0x0005e80000100800 */
[----:B------:R4:W-:Y:S01]  /*2810*/  STL [R1+0x50], R0 ;  /* 0x0000500001007387 */ /* 0x0009e20000100800 */
[C---:B-1----:R-:W-:Y:S02]  /*2820*/  VIADD R8, R3.reuse, 0x7 ;  /* 0x0000000703087836 */ /* 0x042fe40000000000 */
[----:B--2---:R-:W-:-:S03]  /*2830*/  VIADD R7, R3, 0x8 ;  /* 0x0000000803077836 */ /* 0x004fc60000000000 */
[----:B------:R1:W-:Y:S01]  /*2840*/  STL [R1+0x4c], R8 ;  /* 0x00004c0801007387 */ /* 0x0003e20000100800 */
[----:B----4-:R-:W-:-:S03]  /*2850*/  VIADD R0, R3, 0x9 ;  /* 0x0000000903007836 */ /* 0x010fc60000000000 */
[----:B------:R2:W-:Y:S04]  /*2860*/  STL [R1+0x48], R7 ;  /* 0x0000480701007387 */ /* 0x0005e80000100800 */
[----:B------:R4:W-:Y:S01]  /*2870*/  STL [R1+0x44], R0 ;  /* 0x0000440001007387 */ /* 0x0009e20000100800 */
[C---:B-1----:R-:W-:Y:S01]  /*2880*/  VIADD R8, R3.reuse, 0xa ;  /* 0x0000000a03087836 */ /* 0x042fe20000000000 */
[----:B0-----:R-:W-:Y:S01]  /*2890*/  LOP3.LUT R6, R14, 0x1f, RZ, 0xc0, !PT ;  /* 0x0000001f0e067812 */ /* 0x001fe200078ec0ff */
[----:B--2---:R-:W-:-:S03]  /*28a0*/  VIADD R7, R3, 0xb ;  /* 0x0000000b03077836 */ /* 0x004fc60000000000 */
[----:B------:R0:W-:Y:S01]  /*28b0*/  STL [R1+0x40], R8 ;  /* 0x0000400801007387 */ /* 0x0001e20000100800 */
[C---:B------:R-:W-:Y:S01]  /*28c0*/  VIADD R14, R3.reuse, 0x36 ;  /* 0x00000036030e7836 */ /* 0x040fe20000000000 */
[----:B------:R-:W-:Y:S01]  /*28d0*/  PRMT R15, R6, 0x6540, R2 ;  /* 0x00006540060f7816 */ /* 0x000fe20000000002 */
[----:B----4-:R-:W-:Y:S01]  /*28e0*/  VIADD R0, R3, 0xc ;  /* 0x0000000c03007836 */ /* 0x010fe20000000000 */
[----:B------:R1:W-:Y:S02]  /*28f0*/  STL [R1+0x3c], R7 ;  /* 0x00003c0701007387 */ /* 0x0003e40000100800 */
[----:B------:R-:W-:Y:S02]  /*2900*/  LOP3.LUT R61, R15, 0xa0, RZ, 0xfc, !PT ;  /* 0x000000a00f3d7812 */ /* 0x000fe400078efcff */
[----:B------:R2:W-:Y:S01]  /*2910*/  STL [R1+0x38], R0 ;  /* 0x0000380001007387 */ /* 0x0005e20000100800 */
[C---:B0-----:R-:W-:Y:S02]  /*2920*/  VIADD R8, R3.reuse, 0xd ;  /* 0x0000000d03087836 */ /* 0x041fe40000000000 */
[----:B-1----:R-:W-:-:S03]  /*2930*/  VIADD R7, R3, 0xe ;  /* 0x0000000e03077836 */ /* 0x002fc60000000000 */
[----:B------:R0:W-:Y:S01]  /*2940*/  STL [R1+0x34], R8 ;  /* 0x0000340801007387 */ /* 0x0001e20000100800 */
[----:B--2---:R-:W-:-:S03]  /*2950*/  VIADD R0, R3, 0xf ;  /* 0x0000000f03007836 */ /* 0x004fc60000000000 */
[----:B------:R1:W-:Y:S04]  /*2960*/  STL [R1+0x30], R7 ;  /* 0x0000300701007387 */ /* 0x0003e80000100800 */
        /* <DEDUP_REMOVED lines=11> */
[----:B------:R-:W-:Y:S04]  /*2a20*/  STL [R1+0x18], R7 ;  /* 0x0000180701007387 */ /* 0x000fe80000100800 */
[----:B------:R1:W-:Y:S01]  /*2a30*/  STL [R1+0x14], R0 ;  /* 0x0000140001007387 */ /* 0x0003e20000100800 */
[----:B0-----:R-:W-:Y:S02]  /*2a40*/  VIADD R8, R3, 0x3c ;  /* 0x0000003c03087836 */ /* 0x001fe40000000000 */
[----:B-1----:R-:W-:-:S05]  /*2a50*/  IMAD.SHL.U32 R0, R2, 0x100, RZ ;  /* 0x0000010002007824 */ /* 0x002fca00078e00ff */
[C-C-:B------:R-:W-:Y:S02]  /*2a60*/  LOP3.LUT R7, R0.reuse, 0x20, R6.reuse, 0xfe, !PT ;  /* 0x0000002000077812 */ /* 0x140fe400078efe06 */
[C-C-:B------:R-:W-:Y:S02]  /*2a70*/  LOP3.LUT R2, R0.reuse, 0x40, R6.reuse, 0xfe, !PT ;  /* 0x0000004000027812 */ /* 0x140fe400078efe06 */
[----:B------:R-:W-:Y:S01]  /*2a80*/  LOP3.LUT R0, R0, 0x60, R6, 0xfe, !PT ;  /* 0x0000006000007812 */ /* 0x000fe200078efe06 */
[----:B------:R0:W-:Y:S01]  /*2a90*/  STL [R1+0x1c54], R7 ;  /* 0x001c540701007387 */ /* 0x0001e20000100800 */
[----:B------:R-:W-:-:S03]  /*2aa0*/  VIADD R6, R3, 0x3e ;  /* 0x0000003e03067836 */ /* 0x000fc60000000000 */
[----:B------:R-:W-:Y:S04]  /*2ab0*/  STL [R1+0x1c48], R15 ;  /* 0x001c480f01007387 */ /* 0x000fe80000100800 */
[----:B------:R1:W-:Y:S01]  /*2ac0*/  STL [R1+0x1c50], R2 ;  /* 0x001c500201007387 */ /* 0x0003e20000100800 */
[----:B0-----:R-:W-:-:S03]  /*2ad0*/  VIADD R7, R3, 0x3d ;  /* 0x0000003d03077836 */ /* 0x001fc60000000000 */
[----:B------:R0:W-:Y:S01]  /*2ae0*/  STL [R1+0x1c4c], R0 ;  /* 0x001c4c0001007387 */ /* 0x0001e20000100800 */
[----:B------:R-:W-:Y:S01]  /*2af0*/  VIADD R3, R3, 0x3f ;  /* 0x0000003f03037836 */ /* 0x000fe20000000000 */
[C---:B-1----:R-:W-:Y:S02]  /*2b00*/  LOP3.LUT R2, R15.reuse, 0xc0, RZ, 0xfc, !PT ;  /* 0x000000c00f027812 */ /* 0x042fe400078efcff */
[----:B0-----:R-:W-:-:S05]  /*2b10*/  LOP3.LUT R0, R15, 0x80, RZ, 0xfc, !PT ;  /* 0x000000800f007812 */ /* 0x001fca00078efcff */
[----:B------:R0:W-:Y:S04]  /*2b20*/  STL [R1+0x1c64], R0 ;  /* 0x001c640001007387 */ /* 0x0001e80000100800 */
[----:B------:R1:W-:Y:S04]  /*2b30*/  STL [R1+0x1c60], R61 ;  /* 0x001c603d01007387 */ /* 0x0003e80000100800 */
[----:B------:R1:W-:Y:S01]  /*2b40*/  STL [R1+0x1c5c], R2 ;  /* 0x001c5c0201007387 */ /* 0x0003e20000100800 */
[----:B0-----:R-:W-:-:S05]  /*2b50*/  LOP3.LUT R0, R15, 0xe0, RZ, 0xfc, !PT ;  /* 0x000000e00f007812 */ /* 0x001fca00078efcff */
[----:B------:R1:W-:Y:S01]  /*2b60*/  STL [R1+0x1c58], R0 ;  /* 0x001c580001007387 */ /* 0x0003e20000100800 */
[----:B---3--:R-:W-:Y:S05]  /*2b70*/  BRA.U !UP0, `(.L_x_0) ;  /* 0x00000ae108a87547 */ /* 0x008fea000b800000 */
[----:B------:R0:W-:Y:S01]  /*2b80*/  STL [R1+0x44c4], R56 ;  /* 0x0044c43801007387 */ /* 0x0001e20000100800 */
[----:B------:R-:W-:Y:S02]  /*2b90*/  IABS R43, R4 ;  /* 0x00000004002b7213 */ /* 0x000fe40000000000 */
[----:B-1----:R-:W-:Y:S01]  /*2ba0*/  IABS R0, R5 ;  /* 0x0000000500007213 */ /* 0x002fe20000000000 */
[----:B------:R-:W-:Y:S01]  /*2bb0*/  IMAD.MOV.U32 R22, RZ, RZ, RZ ;  /* 0x000000ffff167224 */ /* 0x000fe200078e00ff */
[----:B------:R-:W-:Y:S01]  /*2bc0*/  IABS R45, R15 ;  /* 0x0000000f002d7213 */ /* 0x000fe20000000000 */
[----:B------:R-:W1:Y:S01]  /*2bd0*/  LDCU.128 UR20, c[0x0][0x380] ;  /* 0x00007000ff1477ac */ /* 0x000e620008000c00 */
[----:B0-----:R-:W2:Y:S01]  /*2be0*/  LDL R56, [R1+0x1c54] ;  /* 0x001c540001387983 */ /* 0x001ea20000100800 */
[----:B------:R-:W-:Y:S01]  /*2bf0*/  ISETP.GE.AND P4, PT, R3, RZ, PT ;  /* 0x000000ff0300720c */ /* 0x000fe20003f86270 */
[----:B------:R-:W0:Y:S02]  /*2c00*/  LDCU UR77, c[0x0][0x3a4] ;  /* 0x00007480ff4d77ac */ /* 0x000e240008000800 */
[----:B------:R3:W-:Y:S01]  /*2c10*/  STL [R1+0x44c0], R57 ;  /* 0x0044c03901007387 */ /* 0x0007e20000100800 */
[----:B------:R-:W4:Y:S01]  /*2c20*/  LDCU UR76, c[0x0][0x3b0] ;  /* 0x00007600ff4c77ac */ /* 0x000f220008000800 */
[----:B------:R-:W5:Y:S02]  /*2c30*/  LDCU UR50, c[0x0][0x3a8] ;  /* 0x00007500ff3277ac */ /* 0x000f640008000800 */
[----:B---3--:R-:W3:Y:S01]  /*2c40*/  LDL R57, [R1+0x1c50] ;  /* 0x001c500001397983 */ /* 0x008ee20000100800 */
[----:B------:R-:W0:Y:S03]  /*2c50*/  LDCU UR52, c[0x0][0x3a8] ;  /* 0x00007500ff3477ac */ /* 0x000e260008000800 */
[----:B------:R1:W-:Y:S01]  /*2c60*/  STL [R1+0x44bc], R58 ;  /* 0x0044bc3a01007387 */ /* 0x0003e20000100800 */
[----:B------:R-:W0:Y:S01]  /*2c70*/  LDCU UR54, c[0x0][0x3a8] ;  /* 0x00007500ff3677ac */ /* 0x000e220008000800 */
[----:B------:R-:W0:Y:S01]  /*2c80*/  LDCU UR56, c[0x0][0x3a8] ;  /* 0x00007500ff3877ac */ /* 0x000e220008000800 */
[----:B------:R-:W0:Y:S01]  /*2c90*/  LDCU UR58, c[0x0][0x3a8] ;  /* 0x00007500ff3a77ac */ /* 0x000e220008000800 */
[----:B-1----:R-:W4:Y:S01]  /*2ca0*/  LDL R58, [R1+0x1c4c] ;  /* 0x001c4c00013a7983 */ /* 0x002f220000100800 */
[----:B------:R-:W1:Y:S01]  /*2cb0*/  I2F.RP R2, R43 ;  /* 0x0000002b00027306 */ /* 0x000e620000209400 */
[----:B------:R-:W0:Y:S02]  /*2cc0*/  LDCU UR60, c[0x0][0x3a8] ;  /* 0x00007500ff3c77ac */ /* 0x000e240008000800 */
[----:B------:R5:W-:Y:S01]  /*2cd0*/  STL [R1+0x44b8], R59 ;  /* 0x0044b83b01007387 */ /* 0x000be20000100800 */
[----:B------:R-:W0:Y:S01]  /*2ce0*/  LDCU UR62, c[0x0][0x3a8] ;  /* 0x00007500ff3e77ac */ /* 0x000e220008000800 */
[----:B------:R-:W0:Y:S02]  /*2cf0*/  LDCU UR64, c[0x0][0x3a8] ;  /* 0x00007500ff4077ac */ /* 0x000e240008000800 */
[----:B-----5:R-:W5:Y:S01]  /*2d00*/  LDL R59, [R1+0x1c64] ;  /* 0x001c6400013b7983 */ /* 0x020f620000100800 */
[----:B------:R-:W0:Y:S01]  /*2d10*/  LDCU UR66, c[0x0][0x3a8] ;  /* 0x00007500ff4277ac */ /* 0x000e220008000800 */
[----:B-1----:R-:W1:Y:S02]  /*2d20*/  MUFU.RCP R2, R2 ;  /* 0x0000000200027308 */ /* 0x002e640000001000 */
[----:B------:R0:W-:Y:S01]  /*2d30*/  STL [R1+0x44b4], R60 ;  /* 0x0044b43c01007387 */ /* 0x0001e20000100800 */
[----:B------:R-:W2:Y:S01]  /*2d40*/  LDCU UR67, c[0x0][0x3a8] ;  /* 0x00007500ff4377ac */ /* 0x000ea20008000800 */
[----:B------:R-:W2:Y:S01]  /*2d50*/  LDCU UR69, c[0x0][0x3a8] ;  /* 0x00007500ff4577ac */ /* 0x000ea20008000800 */
[----:B------:R-:W2:Y:S01]  /*2d60*/  LDCU UR70, c[0x0][0x3a8] ;  /* 0x00007500ff4677ac */ /* 0x000ea20008000800 */
[----:B0-----:R-:W5:Y:S01]  /*2d70*/  LDL R60, [R1+0x1c5c] ;  /* 0x001c5c00013c7983 */ /* 0x001f620000100800 */
[----:B------:R-:W0:Y:S03]  /*2d80*/  LDCU UR72, c[0x0][0x3a8] ;  /* 0x00007500ff4877ac */ /* 0x000e260008000800 */
[----:B------:R0:W-:Y:S01]  /*2d90*/  STL [R1+0x44a4], R5 ;  /* 0x0044a40501007387 */ /* 0x0001e20000100800 */
[----:B-1----:R-:W-:Y:S01]  /*2da0*/  VIADD R2, R2, 0xffffffe ;  /* 0x0ffffffe02027836 */ /* 0x002fe20000000000 */
[----:B------:R-:W1:Y:S01]  /*2db0*/  LDCU UR73, c[0x0][0x3a8] ;  /* 0x00007500ff4977ac */ /* 0x000e620008000800 */
[----:B------:R-:W1:Y:S01]  /*2dc0*/  LDCU UR75, c[0x0][0x3a8] ;  /* 0x00007500ff4b77ac */ /* 0x000e620008000800 */
[----:B0-----:R-:W5:Y:S01]  /*2dd0*/  LDL R5, [R1+0x1c58] ;  /* 0x001c580001057983 */ /* 0x001f620000100800 */
[----:B------:R-:W0:Y:S01]  /*2de0*/  F2I.FTZ.U32.TRUNC.NTZ R23, R2 ;  /* 0x0000000200177305 */ /* 0x000e22000021f000 */
[----:B------:R-:W1:Y:S01]  /*2df0*/  LDCU UR14, c[0x0][0x3a8] ;  /* 0x00007500ff0e77ac */ /* 0x000e620008000800 */
[----:B------:R-:W1:Y:S06]  /*2e00*/  LDCU UR15, c[0x0][0x3a8] ;  /* 0x00007500ff0f77ac */ /* 0x000e6c0008000800 */
[----:B------:R-:W1:Y:S01]  /*2e10*/  I2F.RP R24, R0 ;  /* 0x0000000000187306 */ /* 0x000e620000209400 */
[----:B------:R-:W2:Y:S01]  /*2e20*/  LDCU UR16, c[0x0][0x3a8] ;  /* 0x00007500ff1077ac */ /* 0x000ea20008000800 */
[----:B------:R-:W2:Y:S01]  /*2e30*/  LDCU UR17, c[0x0][0x3a8] ;  /* 0x00007500ff1177ac */ /* 0x000ea20008000800 */
[--C-:B0-----:R-:W-:Y:S01]  /*2e40*/  IMAD.MOV R2, RZ, RZ, -R23.reuse ;  /* 0x000000ffff027224 */ /* 0x101fe200078e0a17 */
[----:B------:R-:W0:Y:S03]  /*2e50*/  LDCU UR18, c[0x0][0x3a8] ;  /* 0x00007500ff1277ac */ /* 0x000e260008000800 */
[----:B------:R-:W-:Y:S01]  /*2e60*/  IMAD R2, R2, R43, RZ ;  /* 0x0000002b02027224 */ /* 0x000fe200078e02ff */
[----:B------:R-:W0:Y:S03]  /*2e70*/  LDCU UR19, c[0x0][0x3a8] ;  /* 0x00007500ff1377ac */ /* 0x000e260008000800 */
[----:B------:R-:W-:Y:S01]  /*2e80*/  IMAD.HI.U32 R22, R23, R2, R22 ;  /* 0x0000000217167227 */ /* 0x000fe200078e0016 */
[----:B-1----:R-:W1:Y:S01]  /*2e90*/  MUFU.RCP R24, R24 ;  /* 0x0000001800187308 */ /* 0x002e620000001000 */
[----:B------:R-:W0:Y:S04]  /*2ea0*/  LDCU UR24, c[0x0][0x3a8] ;  /* 0x00007500ff1877ac */ /* 0x000e280008000800 */
[----:B------:R-:W-:Y:S01]  /*2eb0*/  IMAD.HI.U32 R41, R22, R45, RZ ;  /* 0x0000002d16297227 */ /* 0x000fe200078e00ff */
[----:B------:R-:W0:Y:S03]  /*2ec0*/  LDCU UR25, c[0x0][0x3a8] ;  /* 0x00007500ff1977ac */ /* 0x000e260008000800 */
[----:B------:R-:W-:Y:S01]  /*2ed0*/  IMAD.MOV R41, RZ, RZ, -R41 ;  /* 0x000000ffff297224 */ /* 0x000fe200078e0a29 */
[----:B------:R-:W0:Y:S03]  /*2ee0*/  LDCU UR26, c[0x0][0x3a8] ;  /* 0x00007500ff1a77ac */ /* 0x000e260008000800 */
[----:B------:R-:W-:Y:S01]  /*2ef0*/  IMAD R45, R43, R41, R45 ;  /* 0x000000292b2d7224 */ /* 0x000fe200078e022d */
[----:B------:R-:W0:Y:S01]  /*2f00*/  LDCU UR27, c[0x0][0x3a8] ;  /* 0x00007500ff1b77ac */ /* 0x000e220008000800 */
[----:B-1----:R-:W-:Y:S01]  /*2f10*/  VIADD R24, R24, 0xffffffe ;  /* 0x0ffffffe18187836 */ /* 0x002fe20000000000 */
[----:B------:R-:W1:Y:S03]  /*2f20*/  LDCU UR28, c[0x0][0x3a8] ;  /* 0x00007500ff1c77ac */ /* 0x000e660008000800 */
[----:B------:R0:W1:Y:S01]  /*2f30*/  F2I.FTZ.U32.TRUNC.NTZ R25, R24 ;  /* 0x0000001800197305 */ /* 0x000062000021f000 */
[----:B------:R-:W2:Y:S01]  /*2f40*/  LDCU UR29, c[0x0][0x3a8] ;  /* 0x00007500ff1d77ac */ /* 0x000ea20008000800 */
[----:B------:R-:W2:Y:S01]  /*2f50*/  LDCU UR30, c[0x0][0x3a8] ;  /* 0x00007500ff1e77ac */ /* 0x000ea20008000800 */
[----:B0-----:R-:W-:Y:S01]  /*2f60*/  IMAD.MOV.U32 R24, RZ, RZ, RZ ;  /* 0x000000ffff187224 */ /* 0x001fe200078e00ff */
[----:B------:R-:W0:Y:S01]  /*2f70*/  LDCU UR31, c[0x0][0x3a8] ;  /* 0x00007500ff1f77ac */ /* 0x000e220008000800 */
[----:B------:R-:W0:Y:S01]  /*2f80*/  LDCU UR32, c[0x0][0x3a8] ;  /* 0x00007500ff2077ac */ /* 0x000e220008000800 */
[--C-:B-1----:R-:W-:Y:S01]  /*2f90*/  IMAD.MOV R2, RZ, RZ, -R25.reuse ;  /* 0x000000ffff027224 */ /* 0x102fe200078e0a19 */
[----:B------:R-:W1:Y:S03]  /*2fa0*/  LDCU UR33, c[0x0][0x3a8] ;  /* 0x00007500ff2177ac */ /* 0x000e660008000800 */
[----:B------:R-:W-:Y:S01]  /*2fb0*/  IMAD R2, R2, R0, RZ ;  /* 0x0000000002027224 */ /* 0x000fe200078e02ff */
[----:B------:R-:W0:Y:S03]  /*2fc0*/  LDCU UR34, c[0x0][0x3a8] ;  /* 0x00007500ff2277ac */ /* 0x000e260008000800 */
[----:B------:R-:W-:Y:S01]  /*2fd0*/  IMAD.HI.U32 R2, R25, R2, R24 ;  /* 0x0000000219027227 */ /* 0x000fe200078e0018 */
[----:B------:R-:W0:Y:S01]  /*2fe0*/  LDCU UR35, c[0x0][0x3a8] ;  /* 0x00007500ff2377ac */ /* 0x000e220008000800 */
        /* <DEDUP_REMOVED lines=31> */
[----:B---3--:R-:W-:-:S02]  /*31e0*/  IABS R46, R57 ;  /* 0x00000039002e7213 */ /* 0x008fc40000000000 */
[----:B--2---:R-:W-:-:S03]  /*31f0*/  IABS R23, R56 ;  /* 0x0000003800177213 */ /* 0x004fc60000000000 */
[----:B------:R-:W-:-:S04]  /*3200*/  IMAD.HI.U32 R25, R22, R46, RZ ;  /* 0x0000002e16197227 */ /* 0x000fc800078e00ff */
[----:B------:R-:W-:-:S04]  /*3210*/  IMAD.HI.U32 R15, R22, R23, RZ ;  /* 0x00000017160f7227 */ /* 0x000fc800078e00ff */
[----:B------:R-:W-:Y:S01]  /*3220*/  IMAD.MOV R25, RZ, RZ, -R25 ;  /* 0x000000ffff197224 */ /* 0x000fe200078e0a19 */
[----:B----4-:R-:W-:Y:S01]  /*3230*/  IABS R44, R58 ;  /* 0x0000003a002c7213 */ /* 0x010fe20000000000 */
[----:B------:R-:W-:Y:S02]  /*3240*/  IMAD.MOV R15, RZ, RZ, -R15 ;  /* 0x000000ffff0f7224 */ /* 0x000fe400078e0a0f */
[----:B------:R-:W-:Y:S02]  /*3250*/  IMAD R25, R43, R25, R46 ;  /* 0x000000192b197224 */ /* 0x000fe400078e022e */
[----:B------:R-:W-:-:S04]  /*3260*/  IMAD.HI.U32 R51, R22, R44, RZ ;  /* 0x0000002c16337227 */ /* 0x000fc800078e00ff */
[----:B------:R-:W-:Y:S02]  /*3270*/  IMAD.MOV R51, RZ, RZ, -R51 ;  /* 0x000000ffff337224 */ /* 0x000fe400078e0a33 */
[C---:B------:R-:W-:Y:S01]  /*3280*/  IMAD R23, R43.reuse, R15, R23 ;  /* 0x0000000f2b177224 */ /* 0x040fe200078e0217 */
[----:B------:R-:W-:Y:S01]  /*3290*/  IABS R15, R61 ;  /* 0x0000003d000f7213 */ /* 0x000fe20000000000 */
[C---:B------:R-:W-:Y:S01]  /*32a0*/  IMAD R44, R43.reuse, R51, R44 ;  /* 0x000000332b2c7224 */ /* 0x040fe200078e022c */
[----:B-----5:R-:W-:Y:S01]  /*32b0*/  IABS R41, R59 ;  /* 0x0000003b00297213 */ /* 0x020fe20000000000 */
[----:B------:R-:W2:Y:S01]  /*32c0*/  LDL R51, [R1+0x1c48] ;  /* 0x001c480001337983 */ /* 0x000ea20000100800 */
[----:B------:R-:W-:Y:S01]  /*32d0*/  ISETP.GT.U32.AND P1, PT, R43, R45, PT ;  /* 0x0000002d2b00720c */ /* 0x000fe20003f24070 */
[----:B------:R-:W-:-:S04]  /*32e0*/  IMAD.HI.U32 R48, R22, R15, RZ ;  /* 0x0000000f16307227 */ /* 0x000fc800078e00ff */
[----:B------:R-:W-:Y:S01]  /*32f0*/  IMAD.HI.U32 R49, R22, R41, RZ ;  /* 0x0000002916317227 */ /* 0x000fe200078e00ff */
[----:B------:R-:W-:-:S03]  /*3300*/  IABS R24, R60 ;  /* 0x0000003c00187213 */ /* 0x000fc60000000000 */
[----:B------:R-:W-:Y:S01]  /*3310*/  IMAD.MOV R49, RZ, RZ, -R49 ;  /* 0x000000ffff317224 */ /* 0x000fe200078e0a31 */
[----:B------:R-:W-:Y:S01]  /*3320*/  ISETP.GT.U32.AND P0, PT, R43, R23, PT ;  /* 0x000000172b00720c */ /* 0x000fe20003f04070 */
[----:B------:R-:W-:Y:S02]  /*3330*/  IMAD.MOV R48, RZ, RZ, -R48 ;  /* 0x000000ffff307224 */ /* 0x000fe400078e0a30 */
[----:B------:R-:W-:-:S04]  /*3340*/  IMAD.MOV.U32 R46, RZ, RZ, R24 ;  /* 0x000000ffff2e7224 */ /* 0x000fc800078e0018 */
[----:B------:R-:W-:Y:S01]  /*3350*/  IMAD.HI.U32 R47, R22, R46, RZ ;  /* 0x0000002e162f7227 */ /* 0x000fe200078e00ff */
[----:B------:R-:W-:-:S03]  /*3360*/  ISETP.GT.U32.AND P5, PT, R43, R44, PT ;  /* 0x0000002c2b00720c */ /* 0x000fc60003fa4070 */
[----:B------:R-:W-:Y:S01]  /*3370*/  IMAD.MOV R47, RZ, RZ, -R47 ;  /* 0x000000ffff2f7224 */ /* 0x000fe200078e0a2f */
[----:B------:R-:W-:Y:S01]  /*3380*/  IABS R24, R5 ;  /* 0x0000000500187213 */ /* 0x000fe20000000000 */
[C---:B------:R-:W-:Y:S01]  /*3390*/  IMAD R41, R43.reuse, R49, R41 ;  /* 0x000000312b297224 */ /* 0x040fe200078e0229 */
[----:B------:R-:W-:-:S03]  /*33a0*/  ISETP.GT.U32.AND P6, PT, R43, R25, PT ;  /* 0x000000192b00720c */ /* 0x000fc60003fc4070 */
[----:B------:R-:W-:Y:S01]  /*33b0*/  IMAD.HI.U32 R22, R22, R24, RZ ;  /* 0x0000001816167227 */ /* 0x000fe200078e00ff */
[----:B------:R-:W-:-:S03]  /*33c0*/  ISETP.GT.U32.AND P2, PT, R43, R41, PT ;  /* 0x000000292b00720c */ /* 0x000fc60003f44070 */
[C---:B------:R-:W-:Y:S02]  /*33d0*/  IMAD R46, R43.reuse, R47, R46 ;  /* 0x0000002f2b2e7224 */ /* 0x040fe400078e022e */
[----:B------:R-:W-:Y:S02]  /*33e0*/  IMAD.MOV R47, RZ, RZ, -R22 ;  /* 0x000000ffff2f7224 */ /* 0x000fe400078e0a16 */
[----:B------:R-:W-:Y:S01]  /*33f0*/  IMAD R15, R43, R48, R15 ;  /* 0x000000302b0f7224 */ /* 0x000fe200078e020f */
[----:B------:R-:W-:Y:S01]  /*3400*/  IABS R48, R3 ;  /* 0x0000000300307213 */ /* 0x000fe20000000000 */
[--C-:B------:R-:W-:Y:S01]  /*3410*/  @!P1 IMAD.IADD R45, R45, 0x1, -R43.reuse ;  /* 0x000000012d2d9824 */ /* 0x100fe200078e0a2b */
[C---:B------:R-:W-:Y:S01]  /*3420*/  ISETP.GT.U32.AND P1, PT, R43.reuse, R46, PT ;  /* 0x0000002e2b00720c */ /* 0x040fe20003f24070 */
[----:B------:R-:W-:Y:S02]  /*3430*/  IMAD R3, R43, R47, R24 ;  /* 0x0000002f2b037224 */ /* 0x000fe400078e0218 */
[--C-:B------:R-:W-:Y:S01]  /*3440*/  @!P0 IMAD.IADD R23, R23, 0x1, -R43.reuse ;  /* 0x0000000117178824 */ /* 0x100fe200078e0a2b */
[C---:B------:R-:W-:Y:S01]  /*3450*/  ISETP.GT.U32.AND P3, PT, R43.reuse, R15, PT ;  /* 0x0000000f2b00720c */ /* 0x040fe20003f64070 */
[----:B------:R-:W-:Y:S01]  /*3460*/  @!P5 IMAD.IADD R44, R44, 0x1, -R43 ;  /* 0x000000012c2cd824 */ /* 0x000fe200078e0a2b */
[----:B------:R-:W-:-:S02]  /*3470*/  ISETP.GT.U32.AND P0, PT, R43, R3, PT ;  /* 0x000000032b00720c */ /* 0x000fc40003f04070 */
[----:B------:R-:W-:Y:S01]  /*3480*/  ISETP.GT.U32.AND P5, PT, R43, R23, PT ;  /* 0x000000172b00720c */ /* 0x000fe20003fa4070 */
[--C-:B------:R-:W-:Y:S01]  /*3490*/  @!P6 IMAD.IADD R25, R25, 0x1, -R43.reuse ;  /* 0x000000011919e824 */ /* 0x100fe200078e0a2b */
[----:B------:R-:W-:Y:S01]  /*34a0*/  ISETP.GT.U32.AND P6, PT, R43, R45, PT ;  /* 0x0000002d2b00720c */ /* 0x000fe20003fc4070 */
[--C-:B------:R-:W-:Y:S02]  /*34b0*/  @!P2 IMAD.IADD R41, R41, 0x1, -R43.reuse ;  /* 0x000000012929a824 */ /* 0x100fe400078e0a2b */
[----:B------:R-:W-:-:S03]  /*34c0*/  @!P1 IMAD.IADD R46, R46, 0x1, -R43 ;  /* 0x000000012e2e9824 */ /* 0x000fc600078e0a2b */
[----:B------:R-:W-:Y:S01]  /*34d0*/  ISETP.GT.U32.AND P1, PT, R43, R41, PT ;  /* 0x000000292b00720c */ /* 0x000fe20003f24070 */
[--C-:B------:R-:W-:Y:S01]  /*34e0*/  @!P3 IMAD.IADD R15, R15, 0x1, -R43.reuse ;  /* 0x000000010f0fb824 */ /* 0x100fe200078e0a2b */
[----:B------:R-:W-:Y:S01]  /*34f0*/  ISETP.GT.U32.AND P3, PT, R43, R44, PT ;  /* 0x0000002c2b00720c */ /* 0x000fe20003f64070 */
[--C-:B------:R-:W-:Y:S02]  /*3500*/  @!P0 IMAD.IADD R3, R3, 0x1, -R43.reuse ;  /* 0x0000000103038824 */ /* 0x100fe400078e0a2b */
[--C-:B------:R-:W-:Y:S01]  /*3510*/  @!P5 IMAD.IADD R23, R23, 0x1, -R43.reuse ;  /* 0x000000011717d824 */ /* 0x100fe200078e0a2b */
[----:B------:R-:W-:Y:S01]  /*3520*/  ISETP.GT.U32.AND P5, PT, R43, R46, PT ;  /* 0x0000002e2b00720c */ /* 0x000fe20003fa4070 */
[----:B------:R-:W-:Y:S01]  /*3530*/  @!P6 IMAD.IADD R45, R45, 0x1, -R43 ;  /* 0x000000012d2de824 */ /* 0x000fe200078e0a2b */
[C---:B------:R-:W-:Y:S02]  /*3540*/  ISETP.GT.U32.AND P2, PT, R43.reuse, R25, PT ;  /* 0x000000192b00720c */ /* 0x040fe40003f44070 */
[----:B------:R-:W-:-:S02]  /*3550*/  ISETP.GT.U32.AND P0, PT, R43, R15, PT ;  /* 0x0000000f2b00720c */ /* 0x000fc40003f04070 */
[----:B------:R-:W-:Y:S01]  /*3560*/  ISETP.GT.U32.AND P6, PT, R43, R3, PT ;  /* 0x000000032b00720c */ /* 0x000fe20003fc4070 */
[--C-:B------:R-:W-:Y:S01]  /*3570*/  @!P1 IMAD.IADD R41, R41, 0x1, -R43.reuse ;  /* 0x0000000129299824 */ /* 0x100fe200078e0a2b */
[----:B------:R-:W-:Y:S01]  /*3580*/  ISETP.GE.AND P1, PT, R56, RZ, PT ;  /* 0x000000ff3800720c */ /* 0x000fe20003f26270 */
[--C-:B------:R-:W-:Y:S01]  /*3590*/  @!P3 IMAD.IADD R44, R44, 0x1, -R43.reuse ;  /* 0x000000012c2cb824 */ /* 0x100fe200078e0a2b */
[----:B------:R-:W-:Y:S01]  /*35a0*/  IABS R22, R6 ;  /* 0x0000000600167213 */ /* 0x000fe20000000000 */
[----:B------:R-:W-:Y:S01]  /*35b0*/  IMAD.MOV.U32 R24, RZ, RZ, R48 ;  /* 0x000000ffff187224 */ /* 0x000fe200078e0030 */
[----:B------:R-:W3:Y:S01]  /*35c0*/  LDL.LU R56, [R1+0x44c4] ;  /* 0x0044c40001387983 */ /* 0x000ee20000300800 */
[--C-:B------:R-:W-:Y:S01]  /*35d0*/  @!P5 IMAD.IADD R46, R46, 0x1, -R43.reuse ;  /* 0x000000012e2ed824 */ /* 0x100fe200078e0a2b */
[----:B------:R-:W-:Y:S01]  /*35e0*/  ISETP.GE.AND P5, PT, R58, RZ, PT ;  /* 0x000000ff3a00720c */ /* 0x000fe20003fa6270 */
[--C-:B------:R-:W-:Y:S02]  /*35f0*/  @!P2 IMAD.IADD R25, R25, 0x1, -R43.reuse ;  /* 0x000000011919a824 */ /* 0x100fe400078e0a2b */
[----:B------:R-:W-:-:S02]  /*3600*/  @!P0 IMAD.IADD R15, R15, 0x1, -R43 ;  /* 0x000000010f0f8824 */ /* 0x000fc400078e0a2b */
[----:B------:R-:W-:Y:S02]  /*3610*/  @!P6 IMAD.IADD R3, R3, 0x1, -R43 ;  /* 0x000000010303e824 */ /* 0x000fe400078e0a2b */
[----:B------:R-:W-:Y:S01]  /*3620*/  IMAD.MOV.U32 R43, RZ, RZ, R23 ;  /* 0x000000ffff2b7224 */ /* 0x000fe200078e0017 */
[----:B------:R-:W-:-:S03]  /*3630*/  IABS R23, R7 ;  /* 0x0000000700177213 */ /* 0x000fc60000000000 */
[----:B------:R-:W-:Y:S01]  /*3640*/  @!P1 IMAD.MOV R43, RZ, RZ, -R43 ;  /* 0x000000ffff2b9224 */ /* 0x000fe200078e0a2b */
[----:B------:R-:W-:Y:S01]  /*3650*/  ISETP.GE.AND P1, PT, R7, RZ, PT ;  /* 0x000000ff0700720c */ /* 0x000fe20003f26270 */
[----:B------:R-:W-:Y:S01]  /*3660*/  IMAD.HI.U32 R48, R2, R24, RZ ;  /* 0x0000001802307227 */ /* 0x000fe200078e00ff */
[----:B------:R-:W-:Y:S02]  /*3670*/  ISETP.GE.AND P6, PT, R59, RZ, PT ;  /* 0x000000ff3b00720c */ /* 0x000fe40003fc6270 */
[----:B------:R-:W-:Y:S01]  /*3680*/  IABS R7, R9 ;  /* 0x0000000900077213 */ /* 0x000fe20000000000 */
[----:B------:R-:W-:Y:S01]  /*3690*/  @!P5 IMAD.MOV R44, RZ, RZ, -R44 ;  /* 0x000000ffff2cd224 */ /* 0x000fe200078e0a2c */
[----:B------:R-:W-:Y:S01]  /*36a0*/  ISETP.GE.AND P2, PT, R6, RZ, PT ;  /* 0x000000ff0600720c */ /* 0x000fe20003f46270 */
[----:B------:R-:W-:Y:S01]  /*36b0*/  IMAD.MOV R48, RZ, RZ, -R48 ;  /* 0x000000ffff307224 */ /* 0x000fe200078e0a30 */
[----:B------:R-:W-:Y:S01]  /*36c0*/  ISETP.GE.AND P5, PT, R60, RZ, PT ;  /* 0x000000ff3c00720c */ /* 0x000fe20003fa6270 */
[----:B------:R-:W-:Y:S01]  /*36d0*/  IMAD.HI.U32 R6, R2, R7, RZ ;  /* 0x0000000702067227 */ /* 0x000fe200078e00ff */
[----:B------:R-:W-:-:S02]  /*36e0*/  ISETP.GE.AND P0, PT, R57, RZ, PT ;  /* 0x000000ff3900720c */ /* 0x000fc40003f06270 */
[----:B------:R-:W4:Y:S01]  /*36f0*/  LDL.LU R57, [R1+0x44c0] ;  /* 0x0044c00001397983 */ /* 0x000f220000300800 */
[C---:B------:R-:W-:Y:S02]  /*3700*/  IMAD R24, R0.reuse, R48, R24 ;  /* 0x0000003000187224 */ /* 0x040fe400078e0218 */
[----:B------:R-:W-:Y:S01]  /*3710*/  IMAD.MOV R6, RZ, RZ, -R6 ;  /* 0x000000ffff067224 */ /* 0x000fe200078e0a06 */
[----:B------:R-:W5:Y:S01]  /*3720*/  LDL.LU R58, [R1+0x44bc] ;  /* 0x0044bc00013a7983 */ /* 0x000f620000300800 */
[----:B------:R-:W-:Y:S01]  /*3730*/  @!P6 IMAD.MOV R41, RZ, RZ, -R41 ;  /* 0x000000ffff29e224 */ /* 0x000fe200078e0a29 */
[C---:B------:R-:W-:Y:S01]  /*3740*/  ISETP.GT.U32.AND P6, PT, R0.reuse, R24, PT ;  /* 0x000000180000720c */ /* 0x040fe20003fc4070 */
[----:B------:R-:W-:Y:S01]  /*3750*/  IMAD R7, R0, R6, R7 ;  /* 0x0000000600077224 */ /* 0x000fe200078e0207 */
[----:B------:R-:W3:Y:S01]  /*3760*/  LDL.LU R59, [R1+0x44b8] ;  /* 0x0044b800013b7983 */ /* 0x000ee20000300800 */
[----:B------:R-:W-:Y:S02]  /*3770*/  IMAD.MOV.U32 R6, RZ, RZ, R46 ;  /* 0x000000ffff067224 */ /* 0x000fe400078e002e */
[----:B------:R-:W-:Y:S01]  /*3780*/  @!P0 IMAD.MOV R25, RZ, RZ, -R25 ;  /* 0x000000ffff198224 */ /* 0x000fe200078e0a19 */
[----:B------:R-:W3:Y:S01]  /*3790*/  LDL.LU R60, [R1+0x44b4] ;  /* 0x0044b400013c7983 */ /* 0x000ee20000300800 */
[----:B------:R-:W-:Y:S01]  /*37a0*/  @!P5 IMAD.MOV R6, RZ, RZ, -R6 ;  /* 0x000000ffff06d224 */ /* 0x000fe200078e0a06 */
[----:B------:R-:W-:-:S02]  /*37b0*/  ISETP.NE.AND P5, PT, R4, RZ, PT ;  /* 0x000000ff0400720c */ /* 0x000fc40003fa5270 */
[----:B------:R-:W-:Y:S01]  /*37c0*/  LOP3.LUT R4, RZ, R4, RZ, 0x33, !PT ;  /* 0x00000004ff047212 */ /* 0x000fe200078e33ff */
[----:B------:R-:W-:Y:S01]  /*37d0*/  IMAD.HI.U32 R49, R2, R23, RZ ;  /* 0x0000001702317227 */ /* 0x000fe200078e00ff */
[----:B------:R-:W-:Y:S02]  /*37e0*/  ISETP.GE.AND P0, PT, R8, RZ, PT ;  /* 0x000000ff0800720c */ /* 0x000fe40003f06270 */
[----:B------:R-:W-:Y:S01]  /*37f0*/  IABS R8, R8 ;  /* 0x0000000800087213 */ /* 0x000fe20000000000 */
[----:B------:R-:W-:Y:S02]  /*3800*/  @!P6 IMAD.IADD R24, R24, 0x1, -R0 ;  /* 0x000000011818e824 */ /* 0x000fe400078e0a00 */
[----:B------:R-:W-:Y:S02]  /*3810*/  IMAD.MOV R49, RZ, RZ, -R49 ;  /* 0x000000ffff317224 */ /* 0x000fe400078e0a31 */
[----:B------:R-:W-:Y:S01]  /*3820*/  IMAD.HI.U32 R47, R2, R22, RZ ;  /* 0x00000016022f7227 */ /* 0x000fe200078e00ff */
[----:B------:R-:W-:-:S03]  /*3830*/  ISETP.GT.U32.AND P6, PT, R0, R24, PT ;  /* 0x000000180000720c */ /* 0x000fc60003fc4070 */
[----:B------:R-:W-:Y:S02]  /*3840*/  IMAD R23, R0, R49, R23 ;  /* 0x0000003100177224 */ /* 0x000fe400078e0217 */
[----:B------:R-:W-:Y:S02]  /*3850*/  IMAD.MOV R47, RZ, RZ, -R47 ;  /* 0x000000ffff2f7224 */ /* 0x000fe400078e0a2f */
[----:B------:R-:W-:-:S04]  /*3860*/  IMAD.HI.U32 R48, R2, R8, RZ ;  /* 0x0000000802307227 */ /* 0x000fc800078e00ff */
[----:B------:R-:W-:Y:S02]  /*3870*/  IMAD R22, R0, R47, R22 ;  /* 0x0000002f00167224 */ /* 0x000fe400078e0216 */
[----:B------:R-:W-:-:S04]  /*3880*/  IMAD.MOV R48, RZ, RZ, -R48 ;  /* 0x000000ffff307224 */ /* 0x000fc800078e0a30 */
[----:B------:R-:W-:Y:S02]  /*3890*/  IMAD R8, R0, R48, R8 ;  /* 0x0000003000087224 */ /* 0x000fe400078e0208 */
[----:B------:R-:W-:-:S03]  /*38a0*/  @!P6 IMAD.IADD R24, R24, 0x1, -R0 ;  /* 0x000000011818e824 */ /* 0x000fc600078e0a00 */
[----:B------:R-:W-:-:S13]  /*38b0*/  ISETP.GT.U32.AND P6, PT, R0, R8, PT ;  /* 0x000000080000720c */ /* 0x000fda0003fc4070 */
[----:B------:R-:W-:-:S05]  /*38c0*/  @!P6 IMAD.IADD R8, R8, 0x1, -R0 ;  /* 0x000000010808e824 */ /* 0x000fca00078e0a00 */
[----:B------:R-:W-:-:S13]  /*38d0*/  ISETP.GT.U32.AND P6, PT, R0, R8, PT ;  /* 0x000000080000720c */ /* 0x000fda0003fc4070 */
[----:B------:R-:W-:Y:S01]  /*38e0*/  @!P6 IMAD.IADD R8, R8, 0x1, -R0 ;  /* 0x000000010808e824 */ /* 0x000fe200078e0a00 */
[----:B--2---:R-:W-:-:S13]  /*38f0*/  ISETP.GE.AND P3, PT, R51, RZ, PT ;  /* 0x000000ff3300720c */ /* 0x004fda0003f66270 */
[----:B------:R-:W-:Y:S01]  /*3900*/  @!P3 IMAD.MOV R45, RZ, RZ, -R45 ;  /* 0x000000ffff2db224 */ /* 0x000fe200078e0a2d */
[----:B------:R-:W-:-:S13]  /*3910*/  ISETP.GE.AND P3, PT, R61, RZ, PT ;  /* 0x000000ff3d00720c */ /* 0x000fda0003f66270 */
[----:B------:R-:W-:Y:S01]  /*3920*/  @!P3 IMAD.MOV R15, RZ, RZ, -R15 ;  /* 0x000000ffff0fb224 */ /* 0x000fe200078e0a0f */
[----:B------:R-:W-:Y:S02]  /*3930*/  ISETP.GE.AND P3, PT, R5, RZ, PT ;  /* 0x000000ff0500720c */ /* 0x000fe40003f66270 */
[C---:B------:R-:W-:Y:S02]  /*3940*/  SEL R5, R4.reuse, R45, !P5 ;  /* 0x0000002d04057207 */ /* 0x040fe40006800000 */
[C---:B------:R-:W-:Y:S02]  /*3950*/  SEL R45, R4.reuse, R43, !P5 ;  /* 0x0000002b042d7207 */ /* 0x040fe40006800000 */
[C---:B------:R-:W-:Y:S01]  /*3960*/  SEL R43, R4.reuse, R25, !P5 ;  /* 0x00000019042b7207 */ /* 0x040fe20006800000 */
[----:B------:R2:W-:Y:S01]  /*3970*/  STL [R1+0x9c], R5 ;  /* 0x00009c0501007387 */ /* 0x0005e20000100800 */
[----:B------:R-:W-:-:S03]  /*3980*/  SEL R25, R4, R41, !P5 ;  /* 0x0000002904197207 */ /* 0x000fc60006800000 */
[----:B------:R-:W-:Y:S02]  /*3990*/  STL [R1+0xa0], R45 ;  /* 0x0000a02d01007387 */ /* 0x000fe40000100800 */
[----:B------:R-:W-:Y:S01]  /*39a0*/  @!P3 IMAD.MOV R3, RZ, RZ, -R3 ;  /* 0x000000ffff03b224 */ /* 0x000fe200078e0a03 */
[C---:B--2---:R-:W-:Y:S01]  /*39b0*/  SEL R5, R4.reuse, R44, !P5 ;  /* 0x0000002c04057207 */ /* 0x044fe20006800000 */
[----:B------:R-:W-:Y:S01]  /*39c0*/  STL [R1+0xa4], R43 ;  /* 0x0000a42b01007387 */ /* 0x000fe20000100800 */
[C---:B------:R-:W-:Y:S02]  /*39d0*/  SEL R15, R4.reuse, R15, !P5 ;  /* 0x0000000f040f7207 */ /* 0x040fe40006800000 */
[----:B------:R-:W-:Y:S01]  /*39e0*/  SEL R3, R4, R3, !P5 ;  /* 0x0000000304037207 */ /* 0x000fe20006800000 */
[----:B------:R2:W-:Y:S01]  /*39f0*/  STL [R1+0xa8], R5 ;  /* 0x0000a80501007387 */ /* 0x0005e20000100800 */
[----:B------:R-:W-:Y:S02]  /*3a00*/  ISETP.GT.U32.AND P3, PT, R0, R22, PT ;  /* 0x000000160000720c */ /* 0x000fe40003f64070 */
[----:B--2---:R-:W-:-:S02]  /*3a10*/  SEL R5, R4, R6, !P5 ;  /* 0x0000000604057207 */ /* 0x004fc40006800000 */
[----:B------:R-:W-:Y:S02]  /*3a20*/  ISETP.GT.U32.AND P5, PT, R0, R23, PT ;  /* 0x000000170000720c */ /* 0x000fe40003fa4070 */
[----:B------:R-:W-:Y:S01]  /*3a30*/  IABS R4, R11 ;  /* 0x0000000b00047213 */ /* 0x000fe20000000000 */
[----:B------:R2:W-:Y:S06]  /*3a40*/  STL [R1+0xac], R25 ;  /* 0x0000ac1901007387 */ /* 0x0005ec0000100800 */
[----:B------:R-:W-:Y:S01]  /*3a50*/  @!P3 IMAD.IADD R22, R22, 0x1, -R0 ;  /* 0x000000011616b824 */ /* 0x000fe200078e0a00 */
[----:B------:R-:W-:-:S03]  /*3a60*/  IABS R61, R10 ;  /* 0x0000000a003d7213 */ /* 0x000fc60000000000 */
[----:B------:R-:W-:Y:S02]  /*3a70*/  @!P5 IMAD.IADD R23, R23, 0x1, -R0 ;  /* 0x000000011717d824 */ /* 0x000fe400078e0a00 */
[----:B--2---:R-:W-:-:S03]  /*3a80*/  IMAD.HI.U32 R25, R2, R4, RZ ;  /* 0x0000000402197227 */ /* 0x004fc600078e00ff */
[C---:B------:R-:W-:Y:S01]  /*3a90*/  ISETP.GT.U32.AND P5, PT, R0.reuse, R23, PT ;  /* 0x000000170000720c */ /* 0x040fe20003fa4070 */
[----:B------:R2:W-:Y:S01]  /*3aa0*/  STL [R1+0xb0], R15 ;  /* 0x0000b00f01007387 */ /* 0x0005e20000100800 */
[----:B------:R-:W-:Y:S01]  /*3ab0*/  ISETP.GT.U32.AND P3, PT, R0, R22, PT ;  /* 0x000000160000720c */ /* 0x000fe20003f64070 */
[----:B------:R-:W-:Y:S02]  /*3ac0*/  IMAD.MOV R25, RZ, RZ, -R25 ;  /* 0x000000ffff197224 */ /* 0x000fe400078e0a19 */
[----:B------:R0:W-:Y:S01]  /*3ad0*/  STL [R1+0xb4], R5 ;  /* 0x0000b40501007387 */ /* 0x0001e20000100800 */
[----:B------:R-:W-:Y:S01]  /*3ae0*/  IMAD.HI.U32 R47, R2, R61, RZ ;  /* 0x0000003d022f7227 */ /* 0x000fe200078e00ff */
[----:B--2---:R-:W-:-:S03]  /*3af0*/  IABS R15, R12 ;  /* 0x0000000c000f7213 */ /* 0x004fc60000000000 */
[----:B0-----:R-:W-:Y:S02]  /*3b00*/  IMAD.MOV.U32 R5, RZ, RZ, R24 ;  /* 0x000000ffff057224 */ /* 0x001fe400078e0018 */
[C---:B------:R-:W-:Y:S02]  /*3b10*/  IMAD R4, R0.reuse, R25, R4 ;  /* 0x0000001900047224 */ /* 0x040fe400078e0204 */
[----:B------:R-:W-:Y:S01]  /*3b20*/  @!P4 IMAD.MOV R5, RZ, RZ, -R5 ;  /* 0x000000ffff05c224 */ /* 0x000fe200078e0a05 */
[----:B------:R-:W-:Y:S01]  /*3b30*/  ISETP.GT.U32.AND P4, PT, R0, R7, PT ;  /* 0x000000070000720c */ /* 0x000fe20003f84070 */
[----:B------:R-:W-:Y:S02]  /*3b40*/  IMAD.MOV R47, RZ, RZ, -R47 ;  /* 0x000000ffff2f7224 */ /* 0x000fe400078e0a2f */
[----:B------:R-:W-:-:S04]  /*3b50*/  IMAD.HI.U32 R41, R2, R15, RZ ;  /* 0x0000000f02297227 */ /* 0x000fc800078e00ff */
[--C-:B------:R-:W-:Y:S01]  /*3b60*/  @!P5 IMAD.IADD R23, R23, 0x1, -R0.reuse ;  /* 0x000000011717d824 */ /* 0x100fe200078e0a00 */
[C---:B------:R-:W-:Y:S01]  /*3b70*/  ISETP.GT.U32.AND P5, PT, R0.reuse, R4, PT ;  /* 0x000000040000720c */ /* 0x040fe20003fa4070 */
[----:B------:R-:W-:Y:S02]  /*3b80*/  IMAD R61, R0, R47, R61 ;  /* 0x0000002f003d7224 */ /* 0x000fe400078e023d */
[----:B------:R-:W-:Y:S02]  /*3b90*/  IMAD.MOV R41, RZ, RZ, -R41 ;  /* 0x000000ffff297224 */ /* 0x000fe400078e0a29 */
[--C-:B------:R-:W-:Y:S01]  /*3ba0*/  @!P3 IMAD.IADD R22, R22, 0x1, -R0.reuse ;  /* 0x000000011616b824 */ /* 0x100fe200078e0a00 */
[C---:B------:R-:W-:Y:S01]  /*3bb0*/  ISETP.GT.U32.AND P3, PT, R0.reuse, R61, PT ;  /* 0x0000003d0000720c */ /* 0x040fe20003f64070 */
[----:B------:R-:W-:Y:S02]  /*3bc0*/  IMAD R15, R0, R41, R15 ;  /* 0x00000029000f7224 */ /* 0x000fe400078e020f */
[----:B------:R-:W-:-:S03]  /*3bd0*/  @!P4 IMAD.IADD R7, R7, 0x1, -R0 ;  /* 0x000000010707c824 */ /* 0x000fc600078e0a00 */
[----:B------:R-:W-:Y:S01]  /*3be0*/  ISETP.GT.U32.AND P6, PT, R0, R15, PT ;  /* 0x0000000f0000720c */ /* 0x000fe20003fc4070 */
[----:B------:R-:W-:Y:S01]  /*3bf0*/  @!P5 IMAD.IADD R4, R4, 0x1, -R0 ;  /* 0x000000010404d824 */ /* 0x000fe200078e0a00 */
[----:B------:R-:W-:Y:S01]  /*3c00*/  ISETP.GT.U32.AND P5, PT, R0, R7, PT ;  /* 0x000000070000720c */ /* 0x000fe20003fa4070 */
[----:B------:R0:W-:Y:S01]  /*3c10*/  STL [R1+0xb8], R3 ;  /* 0x0000b80301007387 */ /* 0x0001e20000100800 */
[----:B------:R-:W-:Y:S01]  /*3c20*/  IABS R6, R13 ;  /* 0x0000000d00067213 */ /* 0x000fe20000000000 */
[----:B------:R-:W-:Y:S02]  /*3c30*/  IMAD.MOV.U32 R43, RZ, RZ, R22 ;  /* 0x000000ffff2b7224 */ /* 0x000fe400078e0016 */
[----:B------:R2:W-:Y:S01]  /*3c40*/  STL [R1+0x10], R5 ;  /* 0x0000100501007387 */ /* 0x0005e20000100800 */
[----:B------:R-:W-:Y:S02]  /*3c50*/  @!P3 IMAD.IADD R61, R61, 0x1, -R0 ;  /* 0x000000013d3db824 */ /* 0x000fe400078e0a00 */
[----:B------:R-:W-:Y:S01]  /*3c60*/  IMAD.HI.U32 R24, R2, R6, RZ ;  /* 0x0000000602187227 */ /* 0x000fe200078e00ff */
[----:B0-----:R-:W-:-:S03]  /*3c70*/  IABS R3, R14 ;  /* 0x0000000e00037213 */ /* 0x001fc60000000000 */
[----:B------:R-:W-:Y:S02]  /*3c80*/  @!P2 IMAD.MOV R43, RZ, RZ, -R43 ;  /* 0x000000ffff2ba224 */ /* 0x000fe400078e0a2b */
[----:B--2---:R-:W-:Y:S01]  /*3c90*/  IMAD.MOV.U32 R5, RZ, RZ, R23 ;  /* 0x000000ffff057224 */ /* 0x004fe200078e0017 */
[C---:B------:R-:W-:Y:S01]  /*3ca0*/  ISETP.GT.U32.AND P2, PT, R0.reuse, R4, PT ;  /* 0x000000040000720c */ /* 0x040fe20003f44070 */
[----:B------:R-:W-:Y:S01]  /*3cb0*/  @!P6 IMAD.IADD R15, R15, 0x1, -R0 ;  /* 0x000000010f0fe824 */ /* 0x000fe200078e0a00 */
[----:B------:R-:W-:Y:S01]  /*3cc0*/  ISETP.GE.AND P4, PT, R9, RZ, PT ;  /* 0x000000ff0900720c */ /* 0x000fe20003f86270 */
[----:B------:R-:W-:Y:S01]  /*3cd0*/  @!P1 IMAD.MOV R5, RZ, RZ, -R5 ;  /* 0x000000ffff059224 */ /* 0x000fe200078e0a05 */
[----:B------:R-:W-:Y:S01]  /*3ce0*/  ISETP.GT.U32.AND P6, PT, R0, R61, PT ;  /* 0x0000003d0000720c */ /* 0x000fe20003fc4070 */
[----:B------:R-:W-:Y:S01]  /*3cf0*/  IMAD.HI.U32 R25, R2, R3, RZ ;  /* 0x0000000302197227 */ /* 0x000fe200078e00ff */
[----:B------:R-:W-:Y:S01]  /*3d00*/  IABS R9, R16 ;  /* 0x0000001000097213 */ /* 0x000fe20000000000 */
[----:B------:R-:W-:Y:S02]  /*3d10*/  STL [R1+0xc], R43 ;  /* 0x00000c2b01007387 */ /* 0x000fe40000100800 */
[----:B------:R-:W-:Y:S01]  /*3d20*/  IMAD.MOV R24, RZ, RZ, -R24 ;  /* 0x000000ffff187224 */ /* 0x000fe200078e0a18 */
[----:B------:R-:W-:Y:S01]  /*3d30*/  ISETP.GE.AND P3, PT, R10, RZ, PT ;  /* 0x000000ff0a00720c */ /* 0x000fe20003f66270 */
[----:B------:R0:W-:Y:S01]  /*3d40*/  STL [R1+0x8], R5 ;  /* 0x0000080501007387 */ /* 0x0001e20000100800 */
[----:B------:R-:W-:Y:S01]  /*3d50*/  IABS R10, R17 ;  /* 0x00000011000a7213 */ /* 0x000fe20000000000 */
[----:B------:R-:W-:Y:S01]  /*3d60*/  @!P5 IMAD.IADD R7, R7, 0x1, -R0 ;  /* 0x000000010707d824 */ /* 0x000fe200078e0a00 */
[----:B------:R-:W-:Y:S01]  /*3d70*/  ISETP.GE.AND P5, PT, R11, RZ, PT ;  /* 0x000000ff0b00720c */ /* 0x000fe20003fa6270 */
[----:B------:R-:W-:-:S02]  /*3d80*/  IMAD.MOV R25, RZ, RZ, -R25 ;  /* 0x000000ffff197224 */ /* 0x000fc400078e0a19 */
[----:B------:R-:W-:Y:S02]  /*3d90*/  IMAD R6, R0, R24, R6 ;  /* 0x0000001800067224 */ /* 0x000fe400078e0206 */
[----:B------:R-:W-:-:S04]  /*3da0*/  IMAD.HI.U32 R11, R2, R9, RZ ;  /* 0x00000009020b7227 */ /* 0x000fc800078e00ff */
[----:B0-----:R-:W-:Y:S02]  /*3db0*/  IMAD.MOV.U32 R5, RZ, RZ, R8 ;  /* 0x000000ffff057224 */ /* 0x001fe400078e0008 */
[C---:B------:R-:W-:Y:S02]  /*3dc0*/  IMAD R3, R0.reuse, R25, R3 ;  /* 0x0000001900037224 */ /* 0x040fe400078e0203 */
[----:B------:R-:W-:Y:S01]  /*3dd0*/  @!P0 IMAD.MOV R5, RZ, RZ, -R5 ;  /* 0x000000ffff058224 */ /* 0x000fe200078e0a05 */
[----:B------:R-:W-:Y:S01]  /*3de0*/  ISETP.GT.U32.AND P0, PT, R0, R6, PT ;  /* 0x000000060000720c */ /* 0x000fe20003f04070 */
[----:B------:R-:W-:-:S04]  /*3df0*/  IMAD.HI.U32 R8, R2, R10, RZ ;  /* 0x0000000a02087227 */ /* 0x000fc800078e00ff */
[----:B------:R-:W-:Y:S02]  /*3e00*/  IMAD.MOV R11, RZ, RZ, -R11 ;  /* 0x000000ffff0b7224 */ /* 0x000fe400078e0a0b */
[--C-:B------:R-:W-:Y:S01]  /*3e10*/  @!P2 IMAD.IADD R4, R4, 0x1, -R0.reuse ;  /* 0x000000010404a824 */ /* 0x100fe200078e0a00 */
[----:B------:R-:W-:Y:S01]  /*3e20*/  ISETP.GE.AND P2, PT, R12, RZ, PT ;  /* 0x000000ff0c00720c */ /* 0x000fe20003f46270 */
[----:B------:R-:W-:Y:S01]  /*3e30*/  @!P6 IMAD.IADD R61, R61, 0x1, -R0 ;  /* 0x000000013d3de824 */ /* 0x000fe200078e0a00 */
[C---:B------:R-:W-:Y:S01]  /*3e40*/  ISETP.GT.U32.AND P6, PT, R0.reuse, R3, PT ;  /* 0x000000030000720c */ /* 0x040fe20003fc4070 */
[----:B------:R-:W-:Y:S02]  /*3e50*/  IMAD.MOV R12, RZ, RZ, -R8 ;  /* 0x000000ffff0c7224 */ /* 0x000fe400078e0a08 */
[----:B------:R-:W-:Y:S02]  /*3e60*/  IMAD R8, R0, R11, R9 ;  /* 0x0000000b00087224 */ /* 0x000fe400078e0209 */
[----:B------:R-:W-:-:S03]  /*3e70*/  @!P3 IMAD.MOV R61, RZ, RZ, -R61 ;  /* 0x000000ffff3db224 */ /* 0x000fc600078e0a3d */
[----:B------:R-:W-:Y:S01]  /*3e80*/  ISETP.GT.U32.AND P3, PT, R0, R8, PT ;  /* 0x000000080000720c */ /* 0x000fe20003f64070 */
[----:B------:R-:W-:Y:S01]  /*3e90*/  @!P0 IMAD.IADD R6, R6, 0x1, -R0 ;  /* 0x0000000106068824 */ /* 0x000fe200078e0a00 */
[----:B------:R-:W-:-:S03]  /*3ea0*/  ISETP.GT.U32.AND P1, PT, R0, R15, PT ;  /* 0x0000000f0000720c */ /* 0x000fc60003f24070 */
[--C-:B------:R-:W-:Y:S01]  /*3eb0*/  @!P6 IMAD.IADD R3, R3, 0x1, -R0.reuse ;  /* 0x000000010303e824 */ /* 0x100fe200078e0a00 */
[----:B------:R-:W-:Y:S01]  /*3ec0*/  ISETP.GT.U32.AND P6, PT, R0, R6, PT ;  /* 0x000000060000720c */ /* 0x000fe20003fc4070 */
[----:B------:R0:W-:Y:S06]  /*3ed0*/  STL [R1+0x4], R5 ;  /* 0x0000040501007387 */ /* 0x0001ec0000100800 */
[----:B------:R-:W-:Y:S01]  /*3ee0*/  @!P3 IMAD.IADD R8, R8, 0x1, -R0 ;  /* 0x000000010808b824 */ /* 0x000fe200078e0a00 */
[----:B------:R-:W-:Y:S01]  /*3ef0*/  ISETP.GE.AND P0, PT, R14, RZ, PT ;  /* 0x000000ff0e00720c */ /* 0x000fe20003f06270 */
[----:B0-----:R-:W-:-:S03]  /*3f00*/  IMAD.MOV.U32 R5, RZ, RZ, R7 ;  /* 0x000000ffff057224 */ /* 0x001fc600078e0007 */
[C---:B------:R-:W-:Y:S01]  /*3f10*/  ISETP.GT.U32.AND P3, PT, R0.reuse, R8, PT ;  /* 0x000000080000720c */ /* 0x040fe20003f64070 */
[----:B------:R-:W-:Y:S01]  /*3f20*/  IMAD.MOV.U32 R14, RZ, RZ, R4 ;  /* 0x000000ffff0e7224 */ /* 0x000fe200078e0004 */
[----:B------:R-:W-:Y:S01]  /*3f30*/  IABS R9, R19 ;  /* 0x0000001300097213 */ /* 0x000fe20000000000 */
[----:B------:R-:W-:Y:S01]  /*3f40*/  @!P4 IMAD.MOV R5, RZ, RZ, -R5 ;  /* 0x000000ffff05c224 */ /* 0x000fe200078e0a05 */
[----:B------:R-:W-:Y:S01]  /*3f50*/  ISETP.GT.U32.AND P4, PT, R0, R3, PT ;  /* 0x000000030000720c */ /* 0x000fe20003f84070 */
[--C-:B------:R-:W-:Y:S01]  /*3f60*/  @!P6 IMAD.IADD R6, R6, 0x1, -R0.reuse ;  /* 0x000000010606e824 */ /* 0x100fe200078e0a00 */
[----:B------:R-:W-:Y:S01]  /*3f70*/  IABS R4, R18 ;  /* 0x0000001200047213 */ /* 0x000fe20000000000 */
[----:B------:R-:W-:Y:S01]  /*3f80*/  @!P1 IMAD.IADD R15, R15, 0x1, -R0 ;  /* 0x000000010f0f9824 */ /* 0x000fe200078e0a00 */
[----:B------:R-:W-:Y:S01]  /*3f90*/  IABS R22, R20 ;  /* 0x0000001400167213 */ /* 0x000fe20000000000 */
[----:B------:R-:W-:Y:S01]  /*3fa0*/  IMAD R7, R0, R12, R10 ;  /* 0x0000000c00077224 */ /* 0x000fe200078e020a */
[----:B------:R-:W-:Y:S01]  /*3fb0*/  IABS R23, R21 ;  /* 0x0000001500177213 */ /* 0x000fe20000000000 */
[----:B------:R-:W-:Y:S01]  /*3fc0*/  @!P5 IMAD.MOV R14, RZ, RZ, -R14 ;  /* 0x000000ffff0ed224 */ /* 0x000fe200078e0a0e */
[----:B------:R-:W-:Y:S01]  /*3fd0*/  ISETP.GE.AND P5, PT, R16, RZ, PT ;  /* 0x000000ff1000720c */ /* 0x000fe20003fa6270 */
[----:B------:R-:W-:Y:S01]  /*3fe0*/  IMAD.HI.U32 R10, R2, R4, RZ ;  /* 0x00000004020a7227 */ /* 0x000fe200078e00ff */
[----:B------:R-:W-:Y:S01]  /*3ff0*/  IABS R24, R26 ;  /* 0x0000001a00187213 */ /* 0x000fe20000000000 */
[----:B------:R-:W2:Y:S02]  /*4000*/  LDL.LU R51, [R1+0x14] ;  /* 0x0000140001337983 */ /* 0x000ea40000300800 */
[----:B------:R-:W-:-:S02]  /*4010*/  IMAD.MOV.U32 R16, RZ, RZ, R6 ;  /* 0x000000ffff107224 */ /* 0x000fc400078e0006 */
[----:B------:R-:W-:Y:S01]  /*4020*/  @!P2 IMAD.MOV R15, RZ, RZ, -R15 ;  /* 0x000000ffff0fa224 */ /* 0x000fe200078e0a0f */
[----:B------:R-:W-:Y:S01]  /*4030*/  ISETP.GT.U32.AND P2, PT, R0, R7, PT ;  /* 0x000000070000720c */ /* 0x000fe20003f44070 */
[----:B------:R-:W-:Y:S01]  /*4040*/  IMAD.HI.U32 R6, R2, R9, RZ ;  /* 0x0000000902067227 */ /* 0x000fe200078e00ff */
[----:B------:R-:W-:-:S03]  /*4050*/  ISETP.GE.AND P1, PT, R13, RZ, PT ;  /* 0x000000ff0d00720c */ /* 0x000fc60003f26270 */
[----:B------:R-:W-:Y:S02]  /*4060*/  IMAD.MOV R10, RZ, RZ, -R10 ;  /* 0x000000ffff0a7224 */ /* 0x000fe400078e0a0a */
[----:B------:R-:W-:Y:S02]  /*4070*/  IMAD.MOV R11, RZ, RZ, -R6 ;  /* 0x000000ffff0b7224 */ /* 0x000fe400078e0a06 */
[--C-:B------:R-:W-:Y:S02]  /*4080*/  @!P3 IMAD.IADD R8, R8, 0x1, -R0.reuse ;  /* 0x000000010808b824 */ /* 0x100fe400078e0a00 */
[----:B------:R-:W-:Y:S01]  /*4090*/  @!P4 IMAD.IADD R3, R3, 0x1, -R0 ;  /* 0x000000010303c824 */ /* 0x000fe200078e0a00 */
[----:B------:R-:W-:Y:S01]  /*40a0*/  ISETP.GE.AND P4, PT, R18, RZ, PT ;  /* 0x000000ff1200720c */ /* 0x000fe20003f86270 */
[C---:B------:R-:W-:Y:S02]  /*40b0*/  IMAD R6, R0.reuse, R10, R4 ;  /* 0x0000000a00067224 */ /* 0x040fe400078e0204 */
[----:B------:R-:W-:-:S02]  /*40c0*/  IMAD R4, R0, R11, R9 ;  /* 0x0000000b00047224 */ /* 0x000fc400078e0209 */
[----:B------:R-:W-:Y:S02]  /*40d0*/  IMAD.MOV.U32 R18, RZ, RZ, R8 ;  /* 0x000000ffff127224 */ /* 0x000fe400078e0008 */
[----:B------:R-:W-:Y:S02]  /*40e0*/  @!P2 IMAD.IADD R7, R7, 0x1, -R0 ;  /* 0x000000010707a824 */ /* 0x000fe400078e0a00 */
[----:B------:R-:W-:Y:S01]  /*40f0*/  @!P5 IMAD.MOV R18, RZ, RZ, -R18 ;  /* 0x000000ffff12d224 */ /* 0x000fe200078e0a12 */
[C---:B------:R-:W-:Y:S01]  /*4100*/  ISETP.GT.U32.AND P5, PT, R0.reuse, R4, PT ;  /* 0x000000040000720c */ /* 0x040fe20003fa4070 */
[----:B------:R-:W-:Y:S01]  /*4110*/  @!P1 IMAD.MOV R16, RZ, RZ, -R16 ;  /* 0x000000ffff109224 */ /* 0x000fe200078e0a10 */
[----:B------:R-:W-:Y:S01]  /*4120*/  ISETP.GT.U32.AND P1, PT, R0, R7, PT ;  /* 0x000000070000720c */ /* 0x000fe20003f24070 */
[----:B------:R-:W-:Y:S01]  /*4130*/  IMAD.HI.U32 R10, R2, R22, RZ ;  /* 0x00000016020a7227 */ /* 0x000fe200078e00ff */
[----:B------:R-:W-:Y:S02]  /*4140*/  ISETP.GE.AND P6, PT, R17, RZ, PT ;  /* 0x000000ff1100720c */ /* 0x000fe40003fc6270 */
[----:B------:R-:W-:Y:S01]  /*4150*/  ISETP.GT.U32.AND P3, PT, R0, R6, PT ;  /* 0x000000060000720c */ /* 0x000fe20003f64070 */
[----:B------:R-:W-:-:S06]  /*4160*/  IMAD.MOV R10, RZ, RZ, -R10 ;  /* 0x000000ffff0a7224 */ /* 0x000fcc00078e0a0a */
[--C-:B------:R-:W-:Y:S02]  /*4170*/  @!P5 IMAD.IADD R4, R4, 0x1, -R0.reuse ;  /* 0x000000010404d824 */ /* 0x100fe400078e0a00 */
[----:B------:R-:W-:Y:S02]  /*4180*/  @!P1 IMAD.IADD R7, R7, 0x1, -R0 ;  /* 0x0000000107079824 */ /* 0x000fe400078e0a00 */
[----:B------:R-:W-:Y:S01]  /*4190*/  IMAD.HI.U32 R9, R2, R23, RZ ;  /* 0x0000001702097227 */ /* 0x000fe200078e00ff */
[C---:B------:R-:W-:Y:S02]  /*41a0*/  ISETP.GT.U32.AND P5, PT, R0.reuse, R4, PT ;  /* 0x000000040000720c */ /* 0x040fe40003fa4070 */
[----:B------:R-:W-:Y:S01]  /*41b0*/  ISETP.GE.AND P2, PT, R19, RZ, PT ;  /* 0x000000ff1300720c */ /* 0x000fe20003f46270 */
[----:B------:R-:W-:Y:S02]  /*41c0*/  IMAD R22, R0, R10, R22 ;  /* 0x0000000a00167224 */ /* 0x000fe400078e0216 */
[----:B------:R-:W-:-:S02]  /*41d0*/  IMAD.MOV.U32 R19, RZ, RZ, R7 ;  /* 0x000000ffff137224 */ /* 0x000fc400078e0007 */
[----:B------:R-:W-:Y:S02]  /*41e0*/  IMAD.MOV R9, RZ, RZ, -R9 ;  /* 0x000000ffff097224 */ /* 0x000fe400078e0a09 */
[----:B------:R-:W-:Y:S01]  /*41f0*/  @!P6 IMAD.MOV R19, RZ, RZ, -R19 ;  /* 0x000000ffff13e224 */ /* 0x000fe200078e0a13 */
[C---:B------:R-:W-:Y:S01]  /*4200*/  ISETP.GT.U32.AND P6, PT, R0.reuse, R22, PT ;  /* 0x000000160000720c */ /* 0x040fe20003fc4070 */
[----:B------:R-:W-:Y:S02]  /*4210*/  IMAD R23, R0, R9, R23 ;  /* 0x0000000900177224 */ /* 0x000fe400078e0217 */
[----:B------:R-:W-:Y:S01]  /*4220*/  @!P3 IMAD.IADD R6, R6, 0x1, -R0 ;  /* 0x000000010606b824 */ /* 0x000fe200078e0a00 */
[----:B------:R0:W-:Y:S01]  /*4230*/  STL [R1], R5 ;  /* 0x0000000501007387 */ /* 0x0001e20000100800 */
[----:B------:R-:W-:-:S04]  /*4240*/  IMAD.HI.U32 R8, R2, R24, RZ ;  /* 0x0000001802087227 */ /* 0x000fc800078e00ff */
[----:B------:R-:W-:Y:S01]  /*4250*/  @!P5 IMAD.IADD R4, R4, 0x1, -R0 ;  /* 0x000000010404d824 */ /* 0x000fe200078e0a00 */
[C---:B------:R-:W-:Y:S01]  /*4260*/  ISETP.GT.U32.AND P5, PT, R0.reuse, R23, PT ;  /* 0x000000170000720c */ /* 0x040fe20003fa4070 */
[----:B------:R-:W-:Y:S01]  /*4270*/  IMAD.MOV R8, RZ, RZ, -R8 ;  /* 0x000000ffff087224 */ /* 0x000fe200078e0a08 */
[C---:B------:R-:W-:Y:S01]  /*4280*/  ISETP.GT.U32.AND P3, PT, R0.reuse, R6, PT ;  /* 0x000000060000720c */ /* 0x040fe20003f64070 */
[----:B0-----:R-:W2:Y:S02]  /*4290*/  LDL.LU R5, [R1+0x18] ;  /* 0x0000180001057983 */ /* 0x001ea40000300800 */
[----:B------:R-:W-:Y:S02]  /*42a0*/  IMAD R24, R0, R8, R24 ;  /* 0x0000000800187224 */ /* 0x000fe400078e0218 */
[----:B------:R-:W-:Y:S01]  /*42b0*/  IMAD.MOV.U32 R17, RZ, RZ, R3 ;  /* 0x000000ffff117224 */ /* 0x000fe200078e0003 */
[----:B------:R-:W-:Y:S01]  /*42c0*/  IABS R3, R28 ;  /* 0x0000001c00037213 */ /* 0x000fe20000000000 */
[----:B------:R-:W-:Y:S01]  /*42d0*/  @!P6 IMAD.IADD R22, R22, 0x1, -R0 ;  /* 0x000000011616e824 */ /* 0x000fe200078e0a00 */
[----:B------:R-:W-:-:S03]  /*42e0*/  ISETP.GT.U32.AND P6, PT, R0, R24, PT ;  /* 0x000000180000720c */ /* 0x000fc60003fc4070 */
[--C-:B------:R-:W-:Y:S01]  /*42f0*/  @!P5 IMAD.IADD R23, R23, 0x1, -R0.reuse ;  /* 0x000000011717d824 */ /* 0x100fe200078e0a00 */
[----:B------:R-:W-:Y:S01]  /*4300*/  ISETP.GT.U32.AND P5, PT, R0, R22, PT ;  /* 0x000000160000720c */ /* 0x000fe20003fa4070 */
[----:B------:R-:W-:Y:S01]  /*4310*/  IMAD.HI.U32 R10, R2, R3, RZ ;  /* 0x00000003020a7227 */ /* 0x000fe200078e00ff */
[----:B------:R-:W-:Y:S01]  /*4320*/  IABS R9, R30 ;  /* 0x0000001e00097213 */ /* 0x000fe20000000000 */
[----:B------:R-:W2:Y:S02]  /*4330*/  LDL.LU R12, [R1+0x20] ;  /* 0x00002000010c7983 */ /* 0x000ea40000300800 */
[----:B------:R-:W-:Y:S02]  /*4340*/  @!P3 IMAD.IADD R6, R6, 0x1, -R0 ;  /* 0x000000010606b824 */ /* 0x000fe400078e0a00 */
[----:B------:R-:W-:Y:S01]  /*4350*/  @!P0 IMAD.MOV R17, RZ, RZ, -R17 ;  /* 0x000000ffff118224 */ /* 0x000fe200078e0a11 */
[----:B------:R-:W-:Y:S01]  /*4360*/  ISETP.GE.AND P0, PT, R20, RZ, PT ;  /* 0x000000ff1400720c */ /* 0x000fe20003f06270 */
[----:B------:R-:W-:-:S02]  /*4370*/  IMAD.MOV R10, RZ, RZ, -R10 ;  /* 0x000000ffff0a7224 */ /* 0x000fc400078e0a0a */
[----:B------:R-:W-:Y:S01]  /*4380*/  IMAD.MOV.U32 R20, RZ, RZ, R6 ;  /* 0x000000ffff147224 */ /* 0x000fe200078e0006 */
[----:B------:R-:W-:Y:S02]  /*4390*/  IABS R25, R27 ;  /* 0x0000001b00197213 */ /* 0x000fe40000000000 */
[----:B------:R-:W-:Y:S01]  /*43a0*/  ISETP.GE.AND P3, PT, R26, RZ, PT ;  /* 0x000000ff1a00720c */ /* 0x000fe20003f66270 */
[C---:B------:R-:W-:Y:S02]  /*43b0*/  IMAD R26, R0.reuse, R10, R3 ;  /* 0x0000000a001a7224 */ /* 0x040fe400078e0203 */
[----:B------:R-:W-:Y:S01]  /*43c0*/  @!P4 IMAD.MOV R20, RZ, RZ, -R20 ;  /* 0x000000ffff14c224 */ /* 0x000fe200078e0a14 */
[----:B------:R-:W-:Y:S01]  /*43d0*/  ISETP.GT.U32.AND P4, PT, R0, R23, PT ;  /* 0x000000170000720c */ /* 0x000fe20003f84070 */
[----:B------:R-:W-:Y:S01]  /*43e0*/  IMAD.MOV.U32 R6, RZ, RZ, R9 ;  /* 0x000000ffff067224 */ /* 0x000fe200078e0009 */
[----:B------:R-:W-:Y:S01]  /*43f0*/  IABS R8, R29 ;  /* 0x0000001d00087213 */ /* 0x000fe20000000000 */
[----:B------:R-:W-:Y:S01]  /*4400*/  @!P6 IMAD.IADD R24, R24, 0x1, -R0 ;  /* 0x000000011818e824 */ /* 0x000fe200078e0a00 */
[----:B------:R-:W-:Y:S01]  /*4410*/  ISETP.GE.AND P1, PT, R21, RZ, PT ;  /* 0x000000ff1500720c */ /* 0x000fe20003f26270 */
[----:B------:R-:W-:-:S04]  /*4420*/  IMAD.HI.U32 R7, R2, R25, RZ ;  /* 0x0000001902077227 */ /* 0x000fc800078e00ff */
[----:B------:R-:W-:Y:S01]  /*4430*/  @!P5 IMAD.IADD R22, R22, 0x1, -R0 ;  /* 0x000000011616d824 */ /* 0x000fe200078e0a00 */
[C---:B------:R-:W-:Y:S01]  /*4440*/  ISETP.GT.U32.AND P5, PT, R0.reuse, R26, PT ;  /* 0x0000001a0000720c */ /* 0x040fe20003fa4070 */
[----:B------:R-:W-:Y:S01]  /*4450*/  IMAD.MOV.U32 R21, RZ, RZ, R4 ;  /* 0x000000ffff157224 */ /* 0x000fe200078e0004 */
[----:B------:R-:W-:Y:S01]  /*4460*/  ISETP.GT.U32.AND P6, PT, R0, R24, PT ;  /* 0x000000180000720c */ /* 0x000fe20003fc4070 */
[----:B------:R-:W-:-:S04]  /*4470*/  IMAD.HI.U32 R4, R2, R6, RZ ;  /* 0x0000000602047227 */ /* 0x000fc800078e00ff */
[----:B------:R-:W-:Y:S02]  /*4480*/  IMAD.MOV R7, RZ, RZ, -R7 ;  /* 0x000000ffff077224 */ /* 0x000fe400078e0a07 */
[----:B------:R-:W-:-:S04]  /*4490*/  IMAD.HI.U32 R9, R2, R8, RZ ;  /* 0x0000000802097227 */ /* 0x000fc800078e00ff */
[----:B------:R-:W-:Y:S02]  /*44a0*/  IMAD.MOV R4, RZ, RZ, -R4 ;  /* 0x000000ffff047224 */ /* 0x000fe400078e0a04 */
[C---:B------:R-:W-:Y:S02]  /*44b0*/  IMAD R25, R0.reuse, R7, R25 ;  /* 0x0000000700197224 */ /* 0x040fe400078e0219 */
[----:B------:R-:W-:Y:S02]  /*44c0*/  IMAD.MOV R9, RZ, RZ, -R9 ;  /* 0x000000ffff097224 */ /* 0x000fe400078e0a09 */
[----:B------:R-:W-:Y:S01]  /*44d0*/  @!P4 IMAD.IADD R23, R23, 0x1, -R0 ;  /* 0x000000011717c824 */ /* 0x000fe200078e0a00 */
[----:B------:R-:W-:Y:S01]  /*44e0*/  ISETP.GE.AND P4, PT, R27, RZ, PT ;  /* 0x000000ff1b00720c */ /* 0x000fe20003f86270 */
[C---:B------:R-:W-:Y:S02]  /*44f0*/  IMAD R6, R0.reuse, R4, R6 ;  /* 0x0000000400067224 */ /* 0x040fe400078e0206 */
[----:B------:R-:W-:Y:S01]  /*4500*/  @!P2 IMAD.MOV R21, RZ, RZ, -R21 ;  /* 0x000000ffff15a224 */ /* 0x000fe200078e0a15 */
[C---:B------:R-:W-:Y:S01]  /*4510*/  ISETP.GT.U32.AND P2, PT, R0.reuse, R25, PT ;  /* 0x000000190000720c */ /* 0x040fe20003f44070 */
[----:B------:R-:W-:-:S02]  /*4520*/  IMAD R27, R0, R9, R8 ;  /* 0x00000009001b7224 */ /* 0x000fc400078e0208 */
[--C-:B------:R-:W-:Y:S01]  /*4530*/  @!P5 IMAD.IADD R26, R26, 0x1, -R0.reuse ;  /* 0x000000011a1ad824 */ /* 0x100fe200078e0a00 */
[----:B------:R-:W-:Y:S01]  /*4540*/  ISETP.GT.U32.AND P5, PT, R0, R6, PT ;  /* 0x000000060000720c */ /* 0x000fe20003fa4070 */
[----:B------:R-:W-:Y:S01]  /*4550*/  @!P6 IMAD.IADD R24, R24, 0x1, -R0 ;  /* 0x000000011818e824 */ /* 0x000fe200078e0a00 */
[----:B------:R-:W-:Y:S02]  /*4560*/  IABS R3, R32 ;  /* 0x0000002000037213 */ /* 0x000fe40000000000 */
[----:B------:R-:W-:-:S03]  /*4570*/  ISETP.GT.U32.AND P6, PT, R0, R27, PT ;  /* 0x0000001b0000720c */ /* 0x000fc60003fc4070 */
[----:B------:R-:W-:Y:S01]  /*4580*/  IMAD.HI.U32 R4, R2, R3, RZ ;  /* 0x0000000302047227 */ /* 0x000fe200078e00ff */
[----:B------:R-:W-:Y:S02]  /*4590*/  IABS R7, R31 ;  /* 0x0000001f00077213 */ /* 0x000fe40000000000 */
[----:B------:R-:W-:Y:S01]  /*45a0*/  IABS R9, R33 ;  /* 0x0000002100097213 */ /* 0x000fe20000000000 */
[----:B------:R-:W-:Y:S02]  /*45b0*/  IMAD.MOV R4, RZ, RZ, -R4 ;  /* 0x000000ffff047224 */ /* 0x000fe400078e0a04 */
[--C-:B------:R-:W-:Y:S02]  /*45c0*/  @!P2 IMAD.IADD R25, R25, 0x1, -R0.reuse ;  /* 0x000000011919a824 */ /* 0x100fe400078e0a00 */
[----:B------:R-:W-:Y:S02]  /*45d0*/  @!P5 IMAD.IADD R6, R6, 0x1, -R0 ;  /* 0x000000010606d824 */ /* 0x000fe400078e0a00 */
[----:B------:R-:W-:-:S02]  /*45e0*/  IMAD R4, R0, R4, R3 ;  /* 0x0000000400047224 */ /* 0x000fc400078e0203 */
[----:B------:R-:W-:Y:S01]  /*45f0*/  IMAD.HI.U32 R8, R2, R7, RZ ;  /* 0x0000000702087227 */ /* 0x000fe200078e00ff */
[----:B------:R-:W-:-:S03]  /*4600*/  ISETP.GT.U32.AND P5, PT, R0, R6, PT ;  /* 0x000000060000720c */ /* 0x000fc60003fa4070 */
[----:B------:R-:W-:Y:S02]  /*4610*/  IMAD.MOV.U32 R3, RZ, RZ, R9 ;  /* 0x000000ffff037224 */ /* 0x000fe400078e0009 */
[----:B------:R-:W-:Y:S01]  /*4620*/  @!P6 IMAD.IADD R27, R27, 0x1, -R0 ;  /* 0x000000011b1be824 */ /* 0x000fe200078e0a00 */
[----:B------:R-:W-:Y:S01]  /*4630*/  ISETP.GT.U32.AND P6, PT, R0, R25, PT ;  /* 0x000000190000720c */ /* 0x000fe20003fc4070 */
[----:B------:R-:W-:Y:S02]  /*4640*/  IMAD.MOV R8, RZ, RZ, -R8 ;  /* 0x000000ffff087224 */ /* 0x000fe400078e0a08 */
[----:B------:R-:W-:-:S04]  /*4650*/  IMAD.HI.U32 R9, R2, R3, RZ ;  /* 0x0000000302097227 */ /* 0x000fc800078e00ff */
[----:B------:R-:W-:Y:S01]  /*4660*/  @!P1 IMAD.MOV R23, RZ, RZ, -R23 ;  /* 0x000000ffff179224 */ /* 0x000fe200078e0a17 */
[C---:B------:R-:W-:Y:S01]  /*4670*/  ISETP.GT.U32.AND P1, PT, R0.reuse, R27, PT ;  /* 0x0000001b0000720c */ /* 0x040fe20003f24070 */
[C---:B------:R-:W-:Y:S02]  /*4680*/  IMAD R7, R0.reuse, R8, R7 ;  /* 0x0000000800077224 */ /* 0x040fe400078e0207 */
[----:B------:R-:W-:Y:S02]  /*4690*/  IMAD.MOV R9, RZ, RZ, -R9 ;  /* 0x000000ffff097224 */ /* 0x000fe400078e0a09 */
[----:B------:R-:W-:Y:S01]  /*46a0*/  @!P3 IMAD.MOV R24, RZ, RZ, -R24 ;  /* 0x000000ffff18b224 */ /* 0x000fe200078e0a18 */
[C---:B------:R-:W-:Y:S01]  /*46b0*/  ISETP.GT.U32.AND P3, PT, R0.reuse, R7, PT ;  /* 0x000000070000720c */ /* 0x040fe20003f64070 */
[C---:B------:R-:W-:Y:S02]  /*46c0*/  IMAD R3, R0.reuse, R9, R3 ;  /* 0x0000000900037224 */ /* 0x040fe400078e0203 */
[--C-:B------:R-:W-:Y:S01]  /*46d0*/  @!P6 IMAD.IADD R25, R25, 0x1, -R0.reuse ;  /* 0x000000011919e824 */ /* 0x100fe200078e0a00 */
[----:B------:R-:W-:Y:S01]  /*46e0*/  ISETP.GT.U32.AND P6, PT, R0, R4, PT ;  /* 0x000000040000720c */ /* 0x000fe20003fc4070 */
[----:B------:R-:W-:Y:S01]  /*46f0*/  @!P5 IMAD.IADD R6, R6, 0x1, -R0 ;  /* 0x000000010606d824 */ /* 0x000fe200078e0a00 */
[----:B------:R-:W-:-:S02]  /*4700*/  IABS R8, R34 ;  /* 0x0000002200087213 */ /* 0x000fc40000000000 */
[----:B------:R-:W-:Y:S01]  /*4710*/  ISETP.GT.U32.AND P5, PT, R0, R3, PT ;  /* 0x000000030000720c */ /* 0x000fe20003fa4070 */
[----:B------:R-:W-:Y:S01]  /*4720*/  @!P1 IMAD.IADD R27, R27, 0x1, -R0 ;  /* 0x000000011b1b9824 */ /* 0x000fe200078e0a00 */
[----:B------:R-:W-:Y:S01]  /*4730*/  ISETP.GE.AND P1, PT, R30, RZ, PT ;  /* 0x000000ff1e00720c */ /* 0x000fe20003f26270 */
[----:B------:R-:W-:Y:S01]  /*4740*/  @!P0 IMAD.MOV R22, RZ, RZ, -R22 ;  /* 0x000000ffff168224 */ /* 0x000fe200078e0a16 */
[----:B------:R-:W-:Y:S01]  /*4750*/  ISETP.GT.U32.AND P0, PT, R0, R26, PT ;  /* 0x0000001a0000720c */ /* 0x000fe20003f04070 */
[----:B------:R-:W-:Y:S01]  /*4760*/  IMAD.HI.U32 R9, R2, R8, RZ ;  /* 0x0000000802097227 */ /* 0x000fe200078e00ff */
[----:B------:R-:W-:-:S03]  /*4770*/  ISETP.GE.AND P2, PT, R28, RZ, PT ;  /* 0x000000ff1c00720c */ /* 0x000fc60003f46270 */
[----:B------:R-:W-:Y:S02]  /*4780*/  IMAD.MOV R11, RZ, RZ, -R9 ;  /* 0x000000ffff0b7224 */ /* 0x000fe400078e0a09 */
[--C-:B------:R-:W-:Y:S02]  /*4790*/  @!P3 IMAD.IADD R7, R7, 0x1, -R0.reuse ;  /* 0x000000010707b824 */ /* 0x100fe400078e0a00 */
[----:B------:R-:W-:Y:S01]  /*47a0*/  @!P6 IMAD.IADD R4, R4, 0x1, -R0 ;  /* 0x000000010404e824 */ /* 0x000fe200078e0a00 */
[----:B------:R-:W-:Y:S01]  /*47b0*/  ISETP.GE.AND P6, PT, R32, RZ, PT ;  /* 0x000000ff2000720c */ /* 0x000fe20003fc6270 */
[C---:B------:R-:W-:Y:S02]  /*47c0*/  IMAD R32, R0.reuse, R11, R8 ;  /* 0x0000000b00207224 */ /* 0x040fe400078e0208 */
[----:B------:R-:W-:Y:S01]  /*47d0*/  @!P5 IMAD.IADD R3, R3, 0x1, -R0 ;  /* 0x000000010303d824 */ /* 0x000fe200078e0a00 */
[----:B------:R-:W-:Y:S01]  /*47e0*/  ISETP.GT.U32.AND P5, PT, R0, R7, PT ;  /* 0x000000070000720c */ /* 0x000fe20003fa4070 */
[----:B------:R-:W-:Y:S01]  /*47f0*/  IMAD.MOV.U32 R28, RZ, RZ, R6 ;  /* 0x000000ffff1c7224 */ /* 0x000fe200078e0006 */
[----:B------:R-:W-:Y:S01]  /*4800*/  IABS R10, R35 ;  /* 0x00000023000a7213 */ /* 0x000fe20000000000 */
[----:B------:R-:W-:-:S02]  /*4810*/  @!P0 IMAD.IADD R26, R26, 0x1, -R0 ;  /* 0x000000011a1a8824 */ /* 0x000fc400078e0a00 */
[----:B------:R-:W-:Y:S01]  /*4820*/  @!P1 IMAD.MOV R28, RZ, RZ, -R28 ;  /* 0x000000ffff1c9224 */ /* 0x000fe200078e0a1c */
[C---:B------:R-:W-:Y:S01]  /*4830*/  ISETP.GT.U32.AND P1, PT, R0.reuse, R32, PT ;  /* 0x000000200000720c */ /* 0x040fe20003f24070 */
[----:B------:R-:W-:Y:S01]  /*4840*/  @!P2 IMAD.MOV R26, RZ, RZ, -R26 ;  /* 0x000000ffff1aa224 */ /* 0x000fe200078e0a1a */
[----:B------:R-:W-:Y:S01]  /*4850*/  ISETP.GE.AND P3, PT, R31, RZ, PT ;  /* 0x000000ff1f00720c */ /* 0x000fe20003f66270 */
[----:B------:R-:W-:Y:S01]  /*4860*/  IMAD.MOV.U32 R9, RZ, RZ, R10 ;  /* 0x000000ffff097224 */ /* 0x000fe200078e000a */
[----:B------:R-:W-:Y:S01]  /*4870*/  ISETP.GT.U32.AND P2, PT, R0, R3, PT ;  /* 0x000000030000720c */ /* 0x000fe20003f44070 */
[----:B------:R-:W-:Y:S02]  /*4880*/  @!P4 IMAD.MOV R25, RZ, RZ, -R25 ;  /* 0x000000ffff19c224 */ /* 0x000fe400078e0a19 */
[----:B------:R-:W-:Y:S01]  /*4890*/  IMAD.HI.U32 R10, R2, R9, RZ ;  /* 0x00000009020a7227 */ /* 0x000fe200078e00ff */
[----:B------:R-:W-:-:S03]  /*48a0*/  ISETP.GT.U32.AND P4, PT, R0, R4, PT ;  /* 0x000000040000720c */ /* 0x000fc60003f84070 */
[----:B------:R-:W-:Y:S01]  /*48b0*/  @!P5 IMAD.IADD R7, R7, 0x1, -R0 ;  /* 0x000000010707d824 */ /* 0x000fe200078e0a00 */
[----:B------:R-:W-:Y:S01]  /*48c0*/  ISETP.GE.AND P0, PT, R29, RZ, PT ;  /* 0x000000ff1d00720c */ /* 0x000fe20003f06270 */
[----:B------:R-:W-:Y:S02]  /*48d0*/  IMAD.MOV R10, RZ, RZ, -R10 ;  /* 0x000000ffff0a7224 */ /* 0x000fe400078e0a0a */
[--C-:B------:R-:W-:Y:S02]  /*48e0*/  @!P1 IMAD.IADD R32, R32, 0x1, -R0.reuse ;  /* 0x0000000120209824 */ /* 0x100fe400078e0a00 */
[----:B------:R-:W-:Y:S02]  /*48f0*/  IMAD.MOV.U32 R29, RZ, RZ, R7 ;  /* 0x000000ffff1d7224 */ /* 0x000fe400078e0007 */
[C---:B------:R-:W-:Y:S01]  /*4900*/  IMAD R9, R0.reuse, R10, R9 ;  /* 0x0000000a00097224 */ /* 0x040fe200078e0209 */
[----:B------:R-:W-:Y:S01]  /*4910*/  IABS R10, R38 ;  /* 0x00000026000a7213 */ /* 0x000fe20000000000 */
[----:B------:R-:W-:Y:S01]  /*4920*/  @!P3 IMAD.MOV R29, RZ, RZ, -R29 ;  /* 0x000000ffff1db224 */ /* 0x000fe200078e0a1d */
[----:B------:R-:W-:Y:S01]  /*4930*/  ISETP.GT.U32.AND P3, PT, R0, R32, PT ;  /* 0x000000200000720c */ /* 0x000fe20003f64070 */
[--C-:B------:R-:W-:Y:S01]  /*4940*/  @!P2 IMAD.IADD R3, R3, 0x1, -R0.reuse ;  /* 0x000000010303a824 */ /* 0x100fe200078e0a00 */
[----:B------:R-:W-:Y:S01]  /*4950*/  ISETP.GE.AND P5, PT, R34, RZ, PT ;  /* 0x000000ff2200720c */ /* 0x000fe20003fa6270 */
[----:B------:R-:W-:-:S02]  /*4960*/  @!P4 IMAD.IADD R4, R4, 0x1, -R0 ;  /* 0x000000010404c824 */ /* 0x000fc400078e0a00 */
[----:B------:R-:W-:Y:S02]  /*4970*/  IMAD.MOV.U32 R31, RZ, RZ, R3 ;  /* 0x000000ffff1f7224 */ /* 0x000fe400078e0003 */
[----:B------:R-:W-:Y:S01]  /*4980*/  IMAD.HI.U32 R3, R2, R10, RZ ;  /* 0x0000000a02037227 */ /* 0x000fe200078e00ff */
[----:B------:R-:W-:-:S03]  /*4990*/  ISETP.GT.U32.AND P4, PT, R0, R9, PT ;  /* 0x000000090000720c */ /* 0x000fc60003f84070 */
[----:B------:R-:W-:Y:S01]  /*49a0*/  IMAD.MOV R3, RZ, RZ, -R3 ;  /* 0x000000ffff037224 */ /* 0x000fe200078e0a03 */
[----:B------:R-:W-:Y:S01]  /*49b0*/  IABS R8, R36 ;  /* 0x0000002400087213 */ /* 0x000fe20000000000 */
[----:B------:R-:W-:Y:S01]  /*49c0*/  @!P3 IMAD.IADD R32, R32, 0x1, -R0 ;  /* 0x000000012020b824 */ /* 0x000fe200078e0a00 */
[----:B------:R-:W-:Y:S01]  /*49d0*/  ISETP.GE.AND P1, PT, R36, RZ, PT ;  /* 0x000000ff2400720c */ /* 0x000fe20003f26270 */
[C---:B------:R-:W-:Y:S02]  /*49e0*/  IMAD R36, R0.reuse, R3, R10 ;  /* 0x0000000300247224 */ /* 0x040fe400078e020a */
[----:B------:R-:W-:Y:S02]  /*49f0*/  @!P5 IMAD.MOV R32, RZ, RZ, -R32 ;  /* 0x000000ffff20d224 */ /* 0x000fe400078e0a20 */
[----:B------:R-:W-:Y:S01]  /*4a00*/  @!P0 IMAD.MOV R27, RZ, RZ, -R27 ;  /* 0x000000ffff1b8224 */ /* 0x000fe200078e0a1b */
[----:B------:R-:W-:Y:S01]  /*4a10*/  ISETP.GT.U32.AND P5, PT, R0, R36, PT ;  /* 0x000000240000720c */ /* 0x000fe20003fa4070 */
[----:B------:R-:W-:Y:S01]  /*4a20*/  @!P4 IMAD.IADD R9, R9, 0x1, -R0 ;  /* 0x000000010909c824 */ /* 0x000fe200078e0a00 */
[----:B------:R-:W-:Y:S01]  /*4a30*/  ISETP.GE.AND P0, PT, R33, RZ, PT ;  /* 0x000000ff2100720c */ /* 0x000fe20003f06270 */
[----:B------:R-:W-:Y:S01]  /*4a40*/  IMAD.HI.U32 R34, R2, R8, RZ ;  /* 0x0000000802227227 */ /* 0x000fe200078e00ff */
[----:B------:R-:W-:-:S02]  /*4a50*/  IABS R6, R37 ;  /* 0x0000002500067213 */ /* 0x000fc40000000000 */
[----:B------:R-:W-:Y:S01]  /*4a60*/  ISETP.GT.U32.AND P4, PT, R0, R9, PT ;  /* 0x000000090000720c */ /* 0x000fe20003f84070 */
[----:B------:R-:W-:Y:S02]  /*4a70*/  IMAD.MOV R34, RZ, RZ, -R34 ;  /* 0x000000ffff227224 */ /* 0x000fe400078e0a22 */
[----:B------:R-:W-:-:S04]  /*4a80*/  IMAD.HI.U32 R7, R2, R6, RZ ;  /* 0x0000000602077227 */ /* 0x000fc800078e00ff */
[----:B------:R-:W-:Y:S02]  /*4a90*/  IMAD R34, R0, R34, R8 ;  /* 0x0000002200227224 */ /* 0x000fe400078e0208 */
[----:B------:R-:W-:Y:S02]  /*4aa0*/  IMAD.MOV.U32 R30, RZ, RZ, R4 ;  /* 0x000000ffff1e7224 */ /* 0x000fe400078e0004 */
[----:B------:R-:W-:Y:S02]  /*4ab0*/  IMAD.MOV R4, RZ, RZ, -R7 ;  /* 0x000000ffff047224 */ /* 0x000fe400078e0a07 */
[----:B------:R-:W-:Y:S01]  /*4ac0*/  @!P5 IMAD.IADD R36, R36, 0x1, -R0 ;  /* 0x000000012424d824 */ /* 0x000fe200078e0a00 */
[----:B------:R-:W-:Y:S01]  /*4ad0*/  ISETP.GE.AND P2, PT, R35, RZ, PT ;  /* 0x000000ff2300720c */ /* 0x000fe20003f46270 */
[----:B------:R-:W-:Y:S01]  /*4ae0*/  @!P6 IMAD.MOV R30, RZ, RZ, -R30 ;  /* 0x000000ffff1ee224 */ /* 0x000fe200078e0a1e */
[C---:B------:R-:W-:Y:S01]  /*4af0*/  ISETP.GT.U32.AND P6, PT, R0.reuse, R34, PT ;  /* 0x000000220000720c */ /* 0x040fe20003fc4070 */
[----:B------:R-:W-:Y:S01]  /*4b00*/  @!P0 IMAD.MOV R31, RZ, RZ, -R31 ;  /* 0x000000ffff1f8224 */ /* 0x000fe200078e0a1f */
[----:B------:R-:W-:Y:S01]  /*4b10*/  ISETP.GE.AND P0, PT, R37, RZ, PT ;  /* 0x000000ff2500720c */ /* 0x000fe20003f06270 */
[----:B------:R-:W-:Y:S01]  /*4b20*/  IMAD R6, R0, R4, R6 ;  /* 0x0000000400067224 */ /* 0x000fe200078e0206 */
[----:B------:R-:W-:-:S02]  /*4b30*/  IABS R37, R39 ;  /* 0x0000002700257213 */ /* 0x000fc40000000000 */
[----:B------:R-:W-:Y:S02]  /*4b40*/  IABS R7, R42 ;  /* 0x0000002a00077213 */ /* 0x000fe40000000000 */
[C---:B------:R-:W-:Y:S01]  /*4b50*/  ISETP.GT.U32.AND P5, PT, R0.reuse, R36, PT ;  /* 0x000000240000720c */ /* 0x040fe20003fa4070 */
[----:B------:R-:W-:Y:S01]  /*4b60*/  @!P4 IMAD.IADD R9, R9, 0x1, -R0 ;  /* 0x000000010909c824 */ /* 0x000fe200078e0a00 */
[----:B------:R-:W-:Y:S01]  /*4b70*/  ISETP.GT.U32.AND P4, PT, R0, R6, PT ;  /* 0x000000060000720c */ /* 0x000fe20003f84070 */
[----:B------:R-:W-:Y:S01]  /*4b80*/  IMAD.HI.U32 R4, R2, R37, RZ ;  /* 0x0000002502047227 */ /* 0x000fe200078e00ff */
[----:B------:R-:W-:-:S03]  /*4b90*/  ISETP.GE.AND P3, PT, R38, RZ, PT ;  /* 0x000000ff2600720c */ /* 0x000fc60003f66270 */
[----:B------:R-:W-:Y:S01]  /*4ba0*/  IMAD.HI.U32 R8, R2, R7, RZ ;  /* 0x0000000702087227 */ /* 0x000fe200078e00ff */
[----:B------:R-:W-:-:S03]  /*4bb0*/  IABS R3, R40 ;  /* 0x0000002800037213 */ /* 0x000fc60000000000 */
[----:B------:R-:W-:Y:S02]  /*4bc0*/  IMAD.MOV.U32 R33, RZ, RZ, R9 ;  /* 0x000000ffff217224 */ /* 0x000fe400078e0009 */
[----:B------:R-:W-:Y:S02]  /*4bd0*/  IMAD.MOV R4, RZ, RZ, -R4 ;  /* 0x000000ffff047224 */ /* 0x000fe400078e0a04 */
[----:B------:R-:W-:Y:S02]  /*4be0*/  IMAD.MOV R8, RZ, RZ, -R8 ;  /* 0x000000ffff087224 */ /* 0x000fe400078e0a08 */
[----:B------:R-:W-:Y:S02]  /*4bf0*/  @!P6 IMAD.IADD R34, R34, 0x1, -R0 ;  /* 0x000000012222e824 */ /* 0x000fe400078e0a00 */
[----:B------:R-:W-:Y:S01]  /*4c00*/  @!P2 IMAD.MOV R33, RZ, RZ, -R33 ;  /* 0x000000ffff21a224 */ /* 0x000fe200078e0a21 */
[----:B------:R-:W-:Y:S01]  /*4c10*/  ISETP.GE.AND P2, PT, R39, RZ, PT ;  /* 0x000000ff2700720c */ /* 0x000fe20003f46270 */
[----:B------:R-:W-:-:S02]  /*4c20*/  IMAD R37, R0, R4, R37 ;  /* 0x0000000400257224 */ /* 0x000fc400078e0225 */
[----:B------:R-:W-:Y:S01]  /*4c30*/  IMAD.HI.U32 R4, R2, R3, RZ ;  /* 0x0000000302047227 */ /* 0x000fe200078e00ff */
[----:B------:R-:W-:-:S03]  /*4c40*/  ISETP.GT.U32.AND P6, PT, R0, R34, PT ;  /* 0x000000220000720c */ /* 0x000fc60003fc4070 */
[----:B------:R-:W-:Y:S02]  /*4c50*/  IMAD R39, R0, R8, R7 ;  /* 0x0000000800277224 */ /* 0x000fe400078e0207 */
[--C-:B------:R-:W-:Y:S02]  /*4c60*/  @!P5 IMAD.IADD R36, R36, 0x1, -R0.reuse ;  /* 0x000000012424d824 */ /* 0x100fe400078e0a00 */
[----:B------:R-:W-:Y:S02]  /*4c70*/  @!P4 IMAD.IADD R6, R6, 0x1, -R0 ;  /* 0x000000010606c824 */ /* 0x000fe400078e0a00 */
[----:B------:R-:W-:Y:S02]  /*4c80*/  IMAD.MOV R4, RZ, RZ, -R4 ;  /* 0x000000ffff047224 */ /* 0x000fe400078e0a04 */
[----:B------:R-:W-:Y:S01]  /*4c90*/  @!P3 IMAD.MOV R36, RZ, RZ, -R36 ;  /* 0x000000ffff24b224 */ /* 0x000fe200078e0a24 */
[C---:B------:R-:W-:Y:S01]  /*4ca0*/  ISETP.GT.U32.AND P3, PT, R0.reuse, R39, PT ;  /* 0x000000270000720c */ /* 0x040fe20003f64070 */
[C---:B------:R-:W-:Y:S01]  /*4cb0*/  IMAD R38, R0.reuse, R4, R3 ;  /* 0x0000000400267224 */ /* 0x040fe200078e0203 */
[----:B------:R-:W-:-:S02]  /*4cc0*/  ISETP.GT.U32.AND P4, PT, R0, R6, PT ;  /* 0x000000060000720c */ /* 0x000fc40003f84070 */
[----:B------:R-:W-:Y:S01]  /*4cd0*/  IABS R3, R50 ;  /* 0x0000003200037213 */ /* 0x000fe20000000000 */
[----:B------:R-:W-:-:S04]  /*4ce0*/  @!P6 IMAD.IADD R34, R34, 0x1, -R0 ;  /* 0x000000012222e824 */ /* 0x000fc800078e0a00 */
[----:B------:R-:W-:Y:S01]  /*4cf0*/  IMAD.HI.U32 R4, R2, R3, RZ ;  /* 0x0000000302047227 */ /* 0x000fe200078e00ff */
[----:B------:R-:W-:-:S03]  /*4d00*/  IABS R41, R52 ;  /* 0x0000003400297213 */ /* 0x000fc60000000000 */
[----:B------:R-:W-:Y:S02]  /*4d10*/  IMAD.MOV R4, RZ, RZ, -R4 ;  /* 0x000000ffff047224 */ /* 0x000fe400078e0a04 */
[----:B------:R-:W-:Y:S02]  /*4d20*/  @!P3 IMAD.IADD R39, R39, 0x1, -R0 ;  /* 0x000000012727b824 */ /* 0x000fe400078e0a00 */
[----:B------:R-:W-:Y:S01]  /*4d30*/  @!P1 IMAD.MOV R34, RZ, RZ, -R34 ;  /* 0x000000ffff229224 */ /* 0x000fe200078e0a22 */
[----:B------:R-:W-:Y:S01]  /*4d40*/  ISETP.GE.AND P1, PT, R40, RZ, PT ;  /* 0x000000ff2800720c */ /* 0x000fe20003f26270 */
[----:B------:R-:W-:Y:S01]  /*4d50*/  @!P4 IMAD.IADD R6, R6, 0x1, -R0 ;  /* 0x000000010606c824 */ /* 0x000fe200078e0a00 */
[----:B------:R-:W-:Y:S01]  /*4d60*/  ISETP.GE.AND P4, PT, R42, RZ, PT ;  /* 0x000000ff2a00720c */ /* 0x000fe20003f86270 */
[----:B------:R-:W-:Y:S01]  /*4d70*/  IMAD R40, R0, R4, R3 ;  /* 0x0000000400287224 */ /* 0x000fe200078e0203 */
[----:B------:R-:W-:Y:S01]  /*4d80*/  IABS R42, R53 ;  /* 0x00000035002a7213 */ /* 0x000fe20000000000 */
[----:B------:R-:W-:Y:S01]  /*4d90*/  IMAD.HI.U32 R3, R2, R41, RZ ;  /* 0x0000002902037227 */ /* 0x000fe200078e00ff */
[----:B------:R-:W-:-:S03]  /*4da0*/  ISETP.GT.U32.AND P3, PT, R0, R39, PT ;  /* 0x000000270000720c */ /* 0x000fc60003f64070 */
[----:B------:R-:W-:Y:S02]  /*4db0*/  IMAD.MOV R4, RZ, RZ, -R3 ;  /* 0x000000ffff047224 */ /* 0x000fe400078e0a03 */
[----:B------:R-:W-:-:S04]  /*4dc0*/  IMAD.HI.U32 R3, R2, R42, RZ ;  /* 0x0000002a02037227 */ /* 0x000fc800078e00ff */
[----:B------:R-:W-:-:S04]  /*4dd0*/  IMAD.MOV R3, RZ, RZ, -R3 ;  /* 0x000000ffff037224 */ /* 0x000fc800078e0a03 */
[----:B------:R-:W-:Y:S02]  /*4de0*/  @!P3 IMAD.IADD R39, R39, 0x1, -R0 ;  /* 0x000000012727b824 */ /* 0x000fe400078e0a00 */
[----:B------:R-:W-:Y:S02]  /*4df0*/  IMAD R42, R0, R3, R42 ;  /* 0x00000003002a7224 */ /* 0x000fe400078e022a */
[----:B------:R-:W-:-:S03]  /*4e00*/  @!P4 IMAD.MOV R39, RZ, RZ, -R39 ;  /* 0x000000ffff27c224 */ /* 0x000fc600078e0a27 */
[C---:B------:R-:W-:Y:S02]  /*4e10*/  ISETP.GT.U32.AND P4, PT, R0.reuse, R42, PT ;  /* 0x0000002a0000720c */ /* 0x040fe40003f84070 */
[----:B------:R-:W-:Y:S01]  /*4e20*/  IABS R44, R55 ;  /* 0x00000037002c7213 */ /* 0x000fe20000000000 */
[----:B------:R-:W-:-:S04]  /*4e30*/  IMAD R41, R0, R4, R41 ;  /* 0x0000000400297224 */ /* 0x000fc800078e0229 */
[----:B------:R-:W-:-:S06]  /*4e40*/  IMAD.HI.U32 R4, R2, R44, RZ ;  /* 0x0000002c02047227 */ /* 0x000fcc00078e00ff */
[----:B------:R-:W-:-:S05]  /*4e50*/  @!P4 IMAD.IADD R42, R42, 0x1, -R0 ;  /* 0x000000012a2ac824 */ /* 0x000fca00078e0a00 */
[----:B------:R-:W-:Y:S01]  /*4e60*/  ISETP.GT.U32.AND P4, PT, R0, R42, PT ;  /* 0x0000002a0000720c */ /* 0x000fe20003f84070 */
[----:B------:R-:W-:-:S04]  /*4e70*/  IMAD.MOV R4, RZ, RZ, -R4 ;  /* 0x000000ffff047224 */ /* 0x000fc800078e0a04 */
[----:B------:R-:W-:-:S08]  /*4e80*/  IMAD R44, R0, R4, R44 ;  /* 0x00000004002c7224 */ /* 0x000fd000078e022c */
[----:B------:R-:W-:Y:S01]  /*4e90*/  @!P4 IMAD.IADD R42, R42, 0x1, -R0 ;  /* 0x000000012a2ac824 */ /* 0x000fe200078e0a00 */
[C---:B------:R-:W-:Y:S02]  /*4ea0*/  ISETP.GT.U32.AND P4, PT, R0.reuse, R44, PT ;  /* 0x0000002c0000720c */ /* 0x040fe40003f84070 */
[C---:B------:R-:W-:Y:S02]  /*4eb0*/  ISETP.GT.U32.AND P6, PT, R0.reuse, R37, PT ;  /* 0x000000250000720c */ /* 0x040fe40003fc4070 */
[----:B----4-:R-:W-:Y:S02]  /*4ec0*/  IABS R46, R57 ;  /* 0x00000039002e7213 */ /* 0x010fe40000000000 */
[----:B------:R-:W-:-:S07]  /*4ed0*/  ISETP.GT.U32.AND P3, PT, R0, R41, PT ;  /* 0x000000290000720c */ /* 0x000fce0003f64070 */
[----:B------:R-:W-:Y:S02]  /*4ee0*/  @!P4 IMAD.IADD R44, R44, 0x1, -R0 ;  /* 0x000000012c2cc824 */ /* 0x000fe400078e0a00 */
[----:B------:R-:W-:-:S03]  /*4ef0*/  IMAD.HI.U32 R4, R2, R46, RZ ;  /* 0x0000002e02047227 */ /* 0x000fc600078e00ff */
[----:B------:R-:W-:Y:S01]  /*4f00*/  ISETP.GT.U32.AND P4, PT, R0, R44, PT ;  /* 0x0000002c0000720c */ /* 0x000fe20003f84070 */
[----:B------:R-:W-:Y:S02]  /*4f10*/  @!P6 IMAD.IADD R37, R37, 0x1, -R0 ;  /* 0x000000012525e824 */ /* 0x000fe400078e0a00 */
[----:B------:R-:W-:-:S03]  /*4f20*/  IMAD.MOV R4, RZ, RZ, -R4 ;  /* 0x000000ffff047224 */ /* 0x000fc600078e0a04 */
[C---:B------:R-:W-:Y:S01]  /*4f30*/  ISETP.GT.U32.AND P6, PT, R0.reuse, R37, PT ;  /* 0x000000250000720c */ /* 0x040fe20003fc4070 */
[----:B------:R-:W-:Y:S02]  /*4f40*/  IMAD R46, R0, R4, R46 ;  /* 0x00000004002e7224 */ /* 0x000fe400078e022e */
[----:B------:R-:W-:-:S04]  /*4f50*/  @!P3 IMAD.IADD R41, R41, 0x1, -R0 ;  /* 0x000000012929b824 */ /* 0x000fc800078e0a00 */
[----:B------:R-:W-:Y:S01]  /*4f60*/  @!P4 IMAD.IADD R44, R44, 0x1, -R0 ;  /* 0x000000012c2cc824 */ /* 0x000fe200078e0a00 */
[C---:B------:R-:W-:Y:S01]  /*4f70*/  ISETP.GT.U32.AND P4, PT, R0.reuse, R46, PT ;  /* 0x0000002e0000720c */ /* 0x040fe20003f84070 */
[----:B------:R0:W-:Y:S01]  /*4f80*/  STL [R1+0x4484], R61 ;  /* 0x0044843d01007387 */ /* 0x0001e20000100800 */
[----:B------:R-:W-:-:S03]  /*4f90*/  ISETP.GT.U32.AND P3, PT, R0, R41, PT ;  /* 0x000000290000720c */ /* 0x000fc60003f64070 */
[--C-:B------:R-:W-:Y:S01]  /*4fa0*/  @!P6 IMAD.IADD R37, R37, 0x1, -R0.reuse ;  /* 0x000000012525e824 */ /* 0x100fe200078e0a00 */
[----:B------:R-:W-:Y:S01]  /*4fb0*/  ISETP.GE.AND P6, PT, R52, RZ, PT ;  /* 0x000000ff3400720c */ /* 0x000fe20003fc6270 */
[----:B0-----:R-:W4:Y:S06]  /*4fc0*/  LDL.LU R61, [R1+0x1c] ;  /* 0x00001c00013d7983 */ /* 0x001f2c0000300800 */
[--C-:B------:R-:W-:Y:S02]  /*4fd0*/  @!P4 IMAD.IADD R46, R46, 0x1, -R0.reuse ;  /* 0x000000012e2ec824 */ /* 0x100fe400078e0a00 */
[----:B------:R-:W-:-:S03]  /*4fe0*/  @!P3 IMAD.IADD R41, R41, 0x1, -R0 ;  /* 0x000000012929b824 */ /* 0x000fc600078e0a00 */
[----:B------:R-:W-:Y:S01]  /*4ff0*/  ISETP.GT.U32.AND P4, PT, R0, R46, PT ;  /* 0x0000002e0000720c */ /* 0x000fe20003f84070 */
[----:B------:R0:W-:Y:S01]  /*5000*/  STL [R1+0x4488], R14 ;  /* 0x0044880e01007387 */ /* 0x0001e20000100800 */
[----:B------:R-:W-:Y:S01]  /*5010*/  @!P6 IMAD.MOV R41, RZ, RZ, -R41 ;  /* 0x000000ffff29e224 */ /* 0x000fe200078e0a29 */
[----:B------:R-:W-:Y:S02]  /*5020*/  ISETP.GE.AND P6, PT, R57, RZ, PT ;  /* 0x000000ff3900720c */ /* 0x000fe40003fc6270 */
[----:B------:R-:W-:Y:S04]  /*5030*/  STL [R1+0x448c], R15 ;  /* 0x00448c0f01007387 */ /* 0x000fe80000100800 */
[----:B------:R-:W-:Y:S04]  /*5040*/  STL [R1+0x4490], R16 ;  /* 0x0044901001007387 */ /* 0x000fe80000100800 */
[----:B------:R-:W-:Y:S04]  /*5050*/  STL [R1+0x4494], R17 ;  /* 0x0044941101007387 */ /* 0x000fe80000100800 */
[----:B------:R-:W-:Y:S01]  /*5060*/  STL [R1+0x4498], R18 ;  /* 0x0044981201007387 */ /* 0x000fe20000100800 */
[----:B------:R-:W-:-:S03]  /*5070*/  IMAD.MOV.U32 R35, RZ, RZ, R6 ;  /* 0x000000ffff237224 */ /* 0x000fc600078e0006 */
[----:B------:R0:W-:Y:S04]  /*5080*/  STL [R1+0x449c], R19 ;  /* 0x00449c1301007387 */ /* 0x0001e80000100800 */
[----:B------:R-:W-:Y:S01]  /*5090*/  STL [R1+0x44a0], R20 ;  /* 0x0044a01401007387 */ /* 0x000fe20000100800 */
[----:B------:R-:W-:-:S03]  /*50a0*/  @!P4 IMAD.IADD R46, R46, 0x1, -R0 ;  /* 0x000000012e2ec824 */ /* 0x000fc600078e0a00 */
[----:B------:R0:W-:Y:S04]  /*50b0*/  STL [R1+0x44a8], R21 ;  /* 0x0044a81501007387 */ /* 0x0001e80000100800 */
[----:B------:R0:W-:Y:S01]  /*50c0*/  STL [R1+0x44ac], R22 ;  /* 0x0044ac1601007387 */ /* 0x0001e20000100800 */
[----:B------:R-:W-:-:S03]  /*50d0*/  @!P0 IMAD.MOV R35, RZ, RZ, -R35 ;  /* 0x000000ffff238224 */ /* 0x000fc600078e0a23 */
[----:B------:R0:W-:Y:S01]  /*50e0*/  STL [R1+0x44b0], R23 ;  /* 0x0044b01701007387 */ /* 0x0001e20000100800 */
[----:B------:R-:W-:-:S03]  /*50f0*/  ISETP.GE.AND P0, PT, R50, RZ, PT ;  /* 0x000000ff3200720c */ /* 0x000fc60003f06270 */
[----:B------:R-:W4:Y:S01]  /*5100*/  LDL.LU R13, [R1+0x24] ;  /* 0x00002400010d7983 */ /* 0x000f220000300800 */
[----:B--2---:R-:W-:Y:S01]  /*5110*/  IABS R50, R51 ;  /* 0x0000003300327213 */ /* 0x004fe20000000000 */
[----:B------:R-:W-:Y:S01]  /*5120*/  @!P6 IMAD.MOV R46, RZ, RZ, -R46 ;  /* 0x000000ffff2ee224 */ /* 0x000fe200078e0a2e */
[----:B------:R-:W-:Y:S02]  /*5130*/  ISETP.GE.AND P4, PT, R51, RZ, PT ;  /* 0x000000ff3300720c */ /* 0x000fe40003f86270 */
[----:B------:R-:W-:Y:S02]  /*5140*/  IABS R51, R5 ;  /* 0x0000000500337213 */ /* 0x000fe40000000000 */
[----:B------:R-:W-:Y:S02]  /*5150*/  ISETP.GE.AND P6, PT, R5, RZ, PT ;  /* 0x000000ff0500720c */ /* 0x000fe40003fc6270 */
[----:B------:R-:W2:Y:S01]  /*5160*/  LDL.LU R5, [R1+0x28] ;  /* 0x0000280001057983 */ /* 0x000ea20000300800 */
[C---:B------:R-:W-:Y:S01]  /*5170*/  ISETP.GT.U32.AND P5, PT, R0.reuse, R38, PT ;  /* 0x000000260000720c */ /* 0x040fe20003fa4070 */
[----:B------:R-:W-:Y:S01]  /*5180*/  @!P2 IMAD.MOV R37, RZ, RZ, -R37 ;  /* 0x000000ffff25a224 */ /* 0x000fe200078e0a25 */
[----:B------:R-:W-:Y:S01]  /*5190*/  ISETP.GT.U32.AND P2, PT, R0, R40, PT ;  /* 0x000000280000720c */ /* 0x000fe20003f44070 */
[----:B0-----:R-:W2:Y:S10]  /*51a0*/  LDL.LU R14, [R1+0x2c] ;  /* 0x00002c00010e7983 */ /* 0x001eb40000300800 */
[----:B------:R-:W-:-:S05]  /*51b0*/  @!P5 IMAD.IADD R38, R38, 0x1, -R0 ;  /* 0x000000012626d824 */ /* 0x000fca00078e0a00 */
[----:B------:R-:W-:Y:S02]  /*51c0*/  ISETP.GT.U32.AND P5, PT, R0, R38, PT ;  /* 0x000000260000720c */ /* 0x000fe40003fa4070 */
[----:B------:R-:W-:Y:S01]  /*51d0*/  IABS R43, R54 ;  /* 0x00000036002b7213 */ /* 0x000fe20000000000 */
[----:B------:R-:W-:-:S04]  /*51e0*/  @!P2 IMAD.IADD R40, R40, 0x1, -R0 ;  /* 0x000000012828a824 */ /* 0x000fc800078e0a00 */
[----:B------:R-:W-:-:S06]  /*51f0*/  IMAD.HI.U32 R3, R2, R43, RZ ;  /* 0x0000002b02037227 */ /* 0x000fcc00078e00ff */
[----:B------:R-:W-:Y:S01]  /*5200*/  @!P5 IMAD.IADD R38, R38, 0x1, -R0 ;  /* 0x000000012626d824 */ /* 0x000fe200078e0a00 */
[----:B---3--:R-:W-:Y:S01]  /*5210*/  IABS R45, R56 ;  /* 0x00000038002d7213 */ /* 0x008fe20000000000 */
[----:B------:R-:W-:Y:S02]  /*5220*/  IMAD.MOV R3, RZ, RZ, -R3 ;  /* 0x000000ffff037224 */ /* 0x000fe400078e0a03 */
[----:B------:R-:W-:Y:S01]  /*5230*/  @!P1 IMAD.MOV R38, RZ, RZ, -R38 ;  /* 0x000000ffff269224 */ /* 0x000fe200078e0a26 */
[C---:B------:R-:W-:Y:S01]  /*5240*/  ISETP.GT.U32.AND P1, PT, R0.reuse, R40, PT ;  /* 0x000000280000720c */ /* 0x040fe20003f24070 */
[----:B------:R-:W-:Y:S02]  /*5250*/  IMAD R43, R0, R3, R43 ;  /* 0x00000003002b7224 */ /* 0x000fe400078e022b */
[----:B------:R-:W-:Y:S01]  /*5260*/  IMAD.HI.U32 R3, R2, R45, RZ ;  /* 0x0000002d02037227 */ /* 0x000fe200078e00ff */
[----:B------:R-:W-:Y:S02]  /*5270*/  ISETP.GE.AND P5, PT, R53, RZ, PT ;  /* 0x000000ff3500720c */ /* 0x000fe40003fa6270 */
[----:B-----5:R-:W-:Y:S01]  /*5280*/  IABS R47, R58 ;  /* 0x0000003a002f7213 */ /* 0x020fe20000000000 */
[----:B------:R-:W-:-:S04]  /*5290*/  IMAD.MOV R3, RZ, RZ, -R3 ;  /* 0x000000ffff037224 */ /* 0x000fc800078e0a03 */
[----:B------:R-:W-:Y:S02]  /*52a0*/  IMAD R45, R0, R3, R45 ;  /* 0x00000003002d7224 */ /* 0x000fe400078e022d */
[----:B------:R-:W-:Y:S01]  /*52b0*/  @!P1 IMAD.IADD R40, R40, 0x1, -R0 ;  /* 0x0000000128289824 */ /* 0x000fe200078e0a00 */
[----:B------:R-:W-:Y:S01]  /*52c0*/  ISETP.GE.AND P1, PT, R55, RZ, PT ;  /* 0x000000ff3700720c */ /* 0x000fe20003f26270 */
[----:B------:R-:W-:-:S04]  /*52d0*/  IMAD.HI.U32 R3, R2, R47, RZ ;  /* 0x0000002f02037227 */ /* 0x000fc800078e00ff */
[----:B------:R-:W-:Y:S02]  /*52e0*/  IMAD.MOV R3, RZ, RZ, -R3 ;  /* 0x000000ffff037224 */ /* 0x000fe400078e0a03 */
[----:B------:R-:W-:Y:S01]  /*52f0*/  @!P5 IMAD.MOV R42, RZ, RZ, -R42 ;  /* 0x000000ffff2ad224 */ /* 0x000fe200078e0a2a */
[C---:B------:R-:W-:Y:S01]  /*5300*/  ISETP.GT.U32.AND P5, PT, R0.reuse, R45, PT ;  /* 0x0000002d0000720c */ /* 0x040fe20003fa4070 */
[----:B------:R-:W-:-:S04]  /*5310*/  IMAD R47, R0, R3, R47 ;  /* 0x00000003002f7224 */ /* 0x000fc800078e022f */
[----:B------:R-:W-:Y:S01]  /*5320*/  @!P1 IMAD.MOV R44, RZ, RZ, -R44 ;  /* 0x000000ffff2c9224 */ /* 0x000fe200078e0a2c */
[----:B------:R-:W-:Y:S02]  /*5330*/  ISETP.GT.U32.AND P1, PT, R0, R47, PT ;  /* 0x0000002f0000720c */ /* 0x000fe40003f24070 */
[----:B------:R-:W-:-:S05]  /*5340*/  IABS R48, R59 ;  /* 0x0000003b00307213 */ /* 0x000fca0000000000 */
[----:B------:R-:W-:Y:S01]  /*5350*/  @!P5 IMAD.IADD R45, R45, 0x1, -R0 ;  /* 0x000000012d2dd824 */ /* 0x000fe200078e0a00 */
[----:B------:R-:W-:Y:S01]  /*5360*/  IABS R49, R60 ;  /* 0x0000003c00317213 */ /* 0x000fe20000000000 */
[----:B------:R-:W-:-:S03]  /*5370*/  @!P0 IMAD.MOV R40, RZ, RZ, -R40 ;  /* 0x000000ffff288224 */ /* 0x000fc600078e0a28 */
[----:B------:R-:W-:Y:S01]  /*5380*/  ISETP.GT.U32.AND P5, PT, R0, R45, PT ;  /* 0x0000002d0000720c */ /* 0x000fe20003fa4070 */
[----:B------:R-:W-:Y:S01]  /*5390*/  @!P1 IMAD.IADD R47, R47, 0x1, -R0 ;  /* 0x000000012f2f9824 */ /* 0x000fe200078e0a00 */
[----:B------:R-:W-:Y:S01]  /*53a0*/  ISETP.GE.AND P0, PT, R56, RZ, PT ;  /* 0x000000ff3800720c */ /* 0x000fe20003f06270 */
[----:B------:R-:W-:-:S03]  /*53b0*/  IMAD.HI.U32 R3, R2, R48, RZ ;  /* 0x0000003002037227 */ /* 0x000fc600078e00ff */
[----:B------:R-:W-:Y:S01]  /*53c0*/  ISETP.GT.U32.AND P1, PT, R0, R47, PT ;  /* 0x0000002f0000720c */ /* 0x000fe20003f24070 */
[----:B------:R-:W-:-:S04]  /*53d0*/  IMAD.HI.U32 R4, R2, R49, RZ ;  /* 0x0000003102047227 */ /* 0x000fc800078e00ff */
[----:B------:R-:W-:Y:S02]  /*53e0*/  IMAD.MOV R3, RZ, RZ, -R3 ;  /* 0x000000ffff037224 */ /* 0x000fe400078e0a03 */
[----:B------:R-:W-:Y:S02]  /*53f0*/  IMAD.MOV R4, RZ, RZ, -R4 ;  /* 0x000000ffff047224 */ /* 0x000fe400078e0a04 */
[----:B------:R-:W-:Y:S02]  /*5400*/  @!P5 IMAD.IADD R45, R45, 0x1, -R0 ;  /* 0x000000012d2dd824 */ /* 0x000fe400078e0a00 */
[C---:B------:R-:W-:Y:S02]  /*5410*/  IMAD R48, R0.reuse, R3, R48 ;  /* 0x0000000300307224 */ /* 0x040fe400078e0230 */
[C---:B------:R-:W-:Y:S02]  /*5420*/  IMAD R49, R0.reuse, R4, R49 ;  /* 0x0000000400317224 */ /* 0x040fe400078e0231 */
[----:B------:R-:W-:Y:S01]  /*5430*/  @!P0 IMAD.MOV R45, RZ, RZ, -R45 ;  /* 0x000000ffff2d8224 */ /* 0x000fe200078e0a2d */
[C---:B------:R-:W-:Y:S01]  /*5440*/  ISETP.GT.U32.AND P0, PT, R0.reuse, R48, PT ;  /* 0x000000300000720c */ /* 0x040fe20003f04070 */
[----:B------:R-:W-:Y:S01]  /*5450*/  @!P1 IMAD.IADD R47, R47, 0x1, -R0 ;  /* 0x000000012f2f9824 */ /* 0x000fe200078e0a00 */
[----:B------:R-:W-:-:S02]  /*5460*/  ISETP.GT.U32.AND P1, PT, R0, R49, PT ;  /* 0x000000310000720c */ /* 0x000fc40003f24070 */
[----:B------:R-:W-:Y:S01]  /*5470*/  ISETP.GT.U32.AND P3, PT, R0, R43, PT ;  /* 0x0000002b0000720c */ /* 0x000fe20003f64070 */
[----:B------:R-:W-:-:S04]  /*5480*/  IMAD.HI.U32 R3, R2, R50, RZ ;  /* 0x0000003202037227 */ /* 0x000fc800078e00ff */
[----:B------:R-:W-:-:S04]  /*5490*/  IMAD.MOV R3, RZ, RZ, -R3 ;  /* 0x000000ffff037224 */ /* 0x000fc800078e0a03 */
[--C-:B------:R-:W-:Y:S02]  /*54a0*/  @!P0 IMAD.IADD R48, R48, 0x1, -R0.reuse ;  /* 0x0000000130308824 */ /* 0x100fe400078e0a00 */
[--C-:B------:R-:W-:Y:S02]  /*54b0*/  @!P1 IMAD.IADD R49, R49, 0x1, -R0.reuse ;  /* 0x0000000131319824 */ /* 0x100fe400078e0a00 */
[----:B------:R-:W-:Y:S01]  /*54c0*/  @!P3 IMAD.IADD R43, R43, 0x1, -R0 ;  /* 0x000000012b2bb824 */ /* 0x000fe200078e0a00 */
[C---:B------:R-:W-:Y:S01]  /*54d0*/  ISETP.GT.U32.AND P0, PT, R0.reuse, R48, PT ;  /* 0x000000300000720c */ /* 0x040fe20003f04070 */
[C---:B------:R-:W-:Y:S01]  /*54e0*/  IMAD R50, R0.reuse, R3, R50 ;  /* 0x0000000300327224 */ /* 0x040fe200078e0232 */
[----:B------:R-:W-:Y:S01]  /*54f0*/  ISETP.GT.U32.AND P1, PT, R0, R49, PT ;  /* 0x000000310000720c */ /* 0x000fe20003f24070 */
[----:B------:R-:W-:Y:S01]  /*5500*/  IMAD.HI.U32 R3, R2, R51, RZ ;  /* 0x0000003302037227 */ /* 0x000fe200078e00ff */
[----:B------:R-:W-:-:S03]  /*5510*/  ISETP.GT.U32.AND P3, PT, R0, R43, PT ;  /* 0x0000002b0000720c */ /* 0x000fc60003f64070 */
[----:B------:R-:W-:Y:S01]  /*5520*/  IMAD.MOV R3, RZ, RZ, -R3 ;  /* 0x000000ffff037224 */ /* 0x000fe200078e0a03 */
[----:B------:R-:W-:-:S03]  /*5530*/  ISETP.GE.AND P2, PT, R54, RZ, PT ;  /* 0x000000ff3600720c */ /* 0x000fc60003f46270 */
[----:B------:R-:W-:Y:S02]  /*5540*/  IMAD R51, R0, R3, R51 ;  /* 0x0000000300337224 */ /* 0x000fe400078e0233 */
[--C-:B------:R-:W-:Y:S02]  /*5550*/  @!P0 IMAD.IADD R48, R48, 0x1, -R0.reuse ;  /* 0x0000000130308824 */ /* 0x100fe400078e0a00 */
[--C-:B------:R-:W-:Y:S01]  /*5560*/  @!P1 IMAD.IADD R49, R49, 0x1, -R0.reuse ;  /* 0x0000000131319824 */ /* 0x100fe200078e0a00 */
[----:B------:R-:W-:Y:S01]  /*5570*/  ISETP.GT.U32.AND P1, PT, R0, R51, PT ;  /* 0x000000330000720c */ /* 0x000fe20003f24070 */
[----:B------:R-:W-:-:S04]  /*5580*/  @!P3 IMAD.IADD R43, R43, 0x1, -R0 ;  /* 0x000000012b2bb824 */ /* 0x000fc800078e0a00 */
[----:B------:R-:W-:Y:S01]  /*5590*/  @!P2 IMAD.MOV R43, RZ, RZ, -R43 ;  /* 0x000000ffff2ba224 */ /* 0x000fe200078e0a2b */
[----:B------:R-:W-:Y:S02]  /*55a0*/  ISETP.GE.AND P2, PT, R59, RZ, PT ;  /* 0x000000ff3b00720c */ /* 0x000fe40003f46270 */
[----:B------:R-:W-:-:S05]  /*55b0*/  ISETP.GE.AND P5, PT, R60, RZ, PT ;  /* 0x000000ff3c00720c */ /* 0x000fca0003fa6270 */
[----:B------:R-:W-:Y:S01]  /*55c0*/  @!P1 IMAD.IADD R51, R51, 0x1, -R0 ;  /* 0x0000000133339824 */ /* 0x000fe200078e0a00 */
[----:B------:R-:W-:-:S04]  /*55d0*/  IABS R53, R12 ;  /* 0x0000000c00357213 */ /* 0x000fc80000000000 */
[----:B------:R-:W-:Y:S01]  /*55e0*/  ISETP.GT.U32.AND P1, PT, R0, R51, PT ;  /* 0x000000330000720c */ /* 0x000fe20003f24070 */
[----:B------:R-:W-:Y:S01]  /*55f0*/  @!P2 IMAD.MOV R48, RZ, RZ, -R48 ;  /* 0x000000ffff30a224 */ /* 0x000fe200078e0a30 */
[----:B------:R-:W-:Y:S01]  /*5600*/  ISETP.GE.AND P2, PT, R12, RZ, PT ;  /* 0x000000ff0c00720c */ /* 0x000fe20003f46270 */
[----:B------:R-:W-:-:S10]  /*5610*/  @!P5 IMAD.MOV R49, RZ, RZ, -R49 ;  /* 0x000000ffff31d224 */ /* 0x000fd400078e0a31 */
[----:B------:R-:W-:Y:S01]  /*5620*/  @!P1 IMAD.IADD R51, R51, 0x1, -R0 ;  /* 0x0000000133339824 */ /* 0x000fe200078e0a00 */
[----:B----4-:R-:W-:Y:S02]  /*5630*/  IABS R52, R61 ;  /* 0x0000003d00347213 */ /* 0x010fe40000000000 */
[----:B------:R-:W-:Y:S02]  /*5640*/  ISETP.GE.AND P0, PT, R61, RZ, PT ;  /* 0x000000ff3d00720c */ /* 0x000fe40003f06270 */
[----:B------:R-:W3:Y:S04]  /*5650*/  LDL.LU R61, [R1+0x30] ;  /* 0x00003000013d7983 */ /* 0x000ee80000300800 */
[----:B------:R-:W4:Y:S01]  /*5660*/  LDL.LU R12, [R1+0x34] ;  /* 0x00003400010c7983 */ /* 0x000f220000300800 */
[----:B------:R-:W-:-:S02]  /*5670*/  ISETP.GE.AND P5, PT, R13, RZ, PT ;  /* 0x000000ff0d00720c */ /* 0x000fc40003fa6270 */
[----:B------:R-:W-:Y:S02]  /*5680*/  IABS R54, R13 ;  /* 0x0000000d00367213 */ /* 0x000fe40000000000 */
[----:B------:R-:W5:Y:S01]  /*5690*/  LDL.LU R13, [R1+0x38] ;  /* 0x00003800010d7983 */ /* 0x000f620000300800 */
[----:B--2---:R-:W-:Y:S02]  /*56a0*/  IABS R55, R5 ;  /* 0x0000000500377213 */ /* 0x004fe40000000000 */
[----:B------:R-:W-:Y:S02]  /*56b0*/  ISETP.GE.AND P1, PT, R5, RZ, PT ;  /* 0x000000ff0500720c */ /* 0x000fe40003f26270 */
[----:B------:R-:W2:Y:S04]  /*56c0*/  LDL.LU R5, [R1+0x3c] ;  /* 0x00003c0001057983 */ /* 0x000ea80000300800 */
[----:B------:R-:W2:Y:S04]  /*56d0*/  LDL.LU R19, [R1+0x40] ;  /* 0x0000400001137983 */ /* 0x000ea80000300800 */
[----:B------:R-:W2:Y:S01]  /*56e0*/  LDL.LU R18, [R1+0x44] ;  /* 0x0000440001127983 */ /* 0x000ea20000300800 */
[----:B------:R-:W-:Y:S01]  /*56f0*/  ISETP.GE.AND P3, PT, R58, RZ, PT ;  /* 0x000000ff3a00720c */ /* 0x000fe20003f66270 */
[----:B------:R-:W-:Y:S01]  /*5700*/  IMAD.HI.U32 R4, R2, R52, RZ ;  /* 0x0000003402047227 */ /* 0x000fe200078e00ff */
[----:B------:R-:W-:Y:S01]  /*5710*/  IABS R56, R14 ;  /* 0x0000000e00387213 */ /* 0x000fe20000000000 */
[----:B------:R-:W2:Y:S10]  /*5720*/  LDL.LU R21, [R1+0x48] ;  /* 0x0000480001157983 */ /* 0x000eb40000300800 */
[----:B------:R-:W-:Y:S01]  /*5730*/  @!P3 IMAD.MOV R47, RZ, RZ, -R47 ;  /* 0x000000ffff2fb224 */ /* 0x000fe200078e0a2f */
[----:B------:R-:W-:Y:S01]  /*5740*/  ISETP.GT.U32.AND P3, PT, R0, R50, PT ;  /* 0x000000320000720c */ /* 0x000fe20003f64070 */
[----:B------:R-:W-:Y:S01]  /*5750*/  IMAD.MOV R4, RZ, RZ, -R4 ;  /* 0x000000ffff047224 */ /* 0x000fe200078e0a04 */
[----:B------:R-:W2:Y:S11]  /*5760*/  LDL.LU R20, [R1+0x4c] ;  /* 0x00004c0001147983 */ /* 0x000eb60000300800 */
[----:B------:R-:W-:Y:S01]  /*5770*/  @!P3 IMAD.IADD R50, R50, 0x1, -R0 ;  /* 0x000000013232b824 */ /* 0x000fe200078e0a00 */
[----:B------:R-:W2:Y:S04]  /*5780*/  LDL.LU R17, [R1+0x50] ;  /* 0x0000500001117983 */ /* 0x000ea80000300800 */
[C---:B------:R-:W-:Y:S01]  /*5790*/  ISETP.GT.U32.AND P3, PT, R0.reuse, R50, PT ;  /* 0x000000320000720c */ /* 0x040fe20003f64070 */
[----:B------:R-:W-:Y:S01]  /*57a0*/  IMAD R52, R0, R4, R52 ;  /* 0x0000000400347224 */ /* 0x000fe200078e0234 */
[----:B------:R-:W2:Y:S11]  /*57b0*/  LDL.LU R16, [R1+0x54] ;  /* 0x0000540001107983 */ /* 0x000eb60000300800 */
[----:B------:R-:W-:Y:S01]  /*57c0*/  @!P3 IMAD.IADD R50, R50, 0x1, -R0 ;  /* 0x000000013232b824 */ /* 0x000fe200078e0a00 */
[----:B------:R-:W-:Y:S01]  /*57d0*/  ISETP.GT.U32.AND P3, PT, R0, R52, PT ;  /* 0x000000340000720c */ /* 0x000fe20003f64070 */
[C---:B------:R-:W-:Y:S01]  /*57e0*/  IMAD.HI.U32 R3, R2.reuse, R53, RZ ;  /* 0x0000003502037227 */ /* 0x040fe200078e00ff */
[----:B------:R-:W2:Y:S03]  /*57f0*/  LDL.LU R15, [R1+0x58] ;  /* 0x00005800010f7983 */ /* 0x000ea60000300800 */
[----:B------:R-:W-:-:S08]  /*5800*/  IMAD.HI.U32 R4, R2, R54, RZ ;  /* 0x0000003602047227 */ /* 0x000fd000078e00ff */
[----:B------:R-:W-:Y:S02]  /*5810*/  @!P3 IMAD.IADD R52, R52, 0x1, -R0 ;  /* 0x000000013434b824 */ /* 0x000fe400078e0a00 */
[----:B------:R-:W-:-:S03]  /*5820*/  IMAD.MOV R3, RZ, RZ, -R3 ;  /* 0x000000ffff037224 */ /* 0x000fc600078e0a03 */
[C---:B------:R-:W-:Y:S01]  /*5830*/  ISETP.GT.U32.AND P3, PT, R0.reuse, R52, PT ;  /* 0x000000340000720c */ /* 0x040fe20003f64070 */
[----:B------:R-:W-:Y:S02]  /*5840*/  IMAD.MOV R4, RZ, RZ, -R4 ;  /* 0x000000ffff047224 */ /* 0x000fe400078e0a04 */
[----:B------:R-:W-:Y:S02]  /*5850*/  IMAD R53, R0, R3, R53 ;  /* 0x0000000300357224 */ /* 0x000fe400078e0235 */
[----:B------:R-:W-:-:S04]  /*5860*/  IMAD.HI.U32 R3, R2, R55, RZ ;  /* 0x0000003702037227 */ /* 0x000fc800078e00ff */
[----:B------:R-:W-:Y:S02]  /*5870*/  IMAD R54, R0, R4, R54 ;  /* 0x0000000400367224 */ /* 0x000fe400078e0236 */
[----:B------:R-:W-:Y:S02]  /*5880*/  IMAD.MOV R3, RZ, RZ, -R3 ;  /* 0x000000ffff037224 */ /* 0x000fe400078e0a03 */
[----:B------:R-:W-:Y:S01]  /*5890*/  @!P3 IMAD.IADD R52, R52, 0x1, -R0 ;  /* 0x000000013434b824 */ /* 0x000fe200078e0a00 */
[C---:B------:R-:W-:Y:S01]  /*58a0*/  ISETP.GT.U32.AND P3, PT, R0.reuse, R54, PT ;  /* 0x000000360000720c */ /* 0x040fe20003f64070 */
[----:B------:R-:W-:Y:S02]  /*58b0*/  IMAD R55, R0, R3, R55 ;  /* 0x0000000300377224 */ /* 0x000fe400078e0237 */
[----:B------:R-:W-:-:S03]  /*58c0*/  @!P0 IMAD.MOV R52, RZ, RZ, -R52 ;  /* 0x000000ffff348224 */ /* 0x000fc600078e0a34 */
[----:B------:R-:W-:Y:S01]  /*58d0*/  ISETP.GT.U32.AND P0, PT, R0, R55, PT ;  /* 0x000000370000720c */ /* 0x000fe20003f04070 */
[----:B------:R-:W-:-:S06]  /*58e0*/  IMAD.HI.U32 R3, R2, R56, RZ ;  /* 0x0000003802037227 */ /* 0x000fcc00078e00ff */
[----:B------:R-:W-:Y:S02]  /*58f0*/  @!P3 IMAD.IADD R54, R54, 0x1, -R0 ;  /* 0x000000013636b824 */ /* 0x000fe400078e0a00 */
[----:B------:R-:W-:-:S03]  /*5900*/  IMAD.MOV R3, RZ, RZ, -R3 ;  /* 0x000000ffff037224 */ /* 0x000fc600078e0a03 */
[C---:B------:R-:W-:Y:S01]  /*5910*/  ISETP.GT.U32.AND P3, PT, R0.reuse, R54, PT ;  /* 0x000000360000720c */ /* 0x040fe20003f64070 */
[----:B------:R-:W-:Y:S02]  /*5920*/  @!P0 IMAD.IADD R55, R55, 0x1, -R0 ;  /* 0x0000000137378824 */ /* 0x000fe400078e0a00 */
[----:B------:R-:W-:-:S03]  /*5930*/  IMAD R56, R0, R3, R56 ;  /* 0x0000000300387224 */ /* 0x000fc600078e0238 */
[----:B------:R-:W-:Y:S01]  /*5940*/  ISETP.GT.U32.AND P0, PT, R0, R55, PT ;  /* 0x000000370000720c */ /* 0x000fe20003f04070 */
[----:B------:R-:W-:-:S06]  /*5950*/  @!P4 IMAD.MOV R50, RZ, RZ, -R50 ;  /* 0x000000ffff32c224 */ /* 0x000fcc00078e0a32 */
[----:B------:R-:W-:Y:S01]  /*5960*/  @!P3 IMAD.IADD R54, R54, 0x1, -R0 ;  /* 0x000000013636b824 */ /* 0x000fe200078e0a00 */
[C---:B------:R-:W-:Y:S02]  /*5970*/  ISETP.GT.U32.AND P3, PT, R0.reuse, R56, PT ;  /* 0x000000380000720c */ /* 0x040fe40003f64070 */
[----:B------:R-:W-:-:S03]  /*5980*/  ISETP.GT.U32.AND P4, PT, R0, R53, PT ;  /* 0x000000350000720c */ /* 0x000fc60003f84070 */
[----:B------:R-:W-:Y:S02]  /*5990*/  @!P0 IMAD.IADD R55, R55, 0x1, -R0 ;  /* 0x0000000137378824 */ /* 0x000fe400078e0a00 */
[----:B------:R-:W-:-:S06]  /*59a0*/  @!P5 IMAD.MOV R54, RZ, RZ, -R54 ;  /* 0x000000ffff36d224 */ /* 0x000fcc00078e0a36 */
[--C-:B------:R-:W-:Y:S02]  /*59b0*/  @!P3 IMAD.IADD R56, R56, 0x1, -R0.reuse ;  /* 0x000000013838b824 */ /* 0x100fe400078e0a00 */
[----:B------:R-:W-:-:S03]  /*59c0*/  @!P4 IMAD.IADD R53, R53, 0x1, -R0 ;  /* 0x000000013535c824 */ /* 0x000fc600078e0a00 */
[C---:B------:R-:W-:Y:S02]  /*59d0*/  ISETP.GT.U32.AND P5, PT, R0.reuse, R56, PT ;  /* 0x000000380000720c */ /* 0x040fe40003fa4070 */
[----:B------:R-:W-:Y:S01]  /*59e0*/  ISETP.GT.U32.AND P4, PT, R0, R53, PT ;  /* 0x000000350000720c */ /* 0x000fe20003f84070 */
[----:B------:R-:W-:-:S10]  /*59f0*/  @!P1 IMAD.MOV R55, RZ, RZ, -R55 ;  /* 0x000000ffff379224 */ /* 0x000fd400078e0a37 */
[--C-:B------:R-:W-:Y:S02]  /*5a00*/  @!P5 IMAD.IADD R56, R56, 0x1, -R0.reuse ;  /* 0x000000013838d824 */ /* 0x100fe400078e0a00 */
[----:B------:R-:W-:-:S04]  /*5a10*/  @!P4 IMAD.IADD R53, R53, 0x1, -R0 ;  /* 0x000000013535c824 */ /* 0x000fc800078e0a00 */
[----:B------:R-:W-:Y:S02]  /*5a20*/  @!P2 IMAD.MOV R53, RZ, RZ, -R53 ;  /* 0x000000ffff35a224 */ /* 0x000fe400078e0a35 */
[----:B------:R-:W-:Y:S01]  /*5a30*/  @!P6 IMAD.MOV R51, RZ, RZ, -R51 ;  /* 0x000000ffff33e224 */ /* 0x000fe200078e0a33 */
[----:B------:R-:W-:Y:S02]  /*5a40*/  ISETP.GE.AND P6, PT, R14, RZ, PT ;  /* 0x000000ff0e00720c */ /* 0x000fe40003fc6270 */
[----:B------:R-:W2:Y:S01]  /*5a50*/  LDL.LU R14, [R1+0x5c] ;  /* 0x00005c00010e7983 */ /* 0x000ea20000300800 */
[----:B---3--:R-:W-:-:S05]  /*5a60*/  IABS R57, R61 ;  /* 0x0000003d00397213 */ /* 0x008fca0000000000 */
[----:B------:R-:W-:-:S04]  /*5a70*/  IMAD.HI.U32 R3, R2, R57, RZ ;  /* 0x0000003902037227 */ /* 0x000fc800078e00ff */
[----:B------:R-:W-:-:S04]  /*5a80*/  IMAD.MOV R3, RZ, RZ, -R3 ;  /* 0x000000ffff037224 */ /* 0x000fc800078e0a03 */
[----:B------:R-:W-:Y:S01]  /*5a90*/  IMAD R57, R0, R3, R57 ;  /* 0x0000000300397224 */ /* 0x000fe200078e0239 */
[----:B----4-:R-:W-:-:S04]  /*5aa0*/  IABS R58, R12 ;  /* 0x0000000c003a7213 */ /* 0x010fc80000000000 */
[----:B------:R-:W-:Y:S01]  /*5ab0*/  ISETP.GT.U32.AND P0, PT, R0, R57, PT ;  /* 0x000000390000720c */ /* 0x000fe20003f04070 */
[----:B------:R-:W-:-:S04]  /*5ac0*/  IMAD.HI.U32 R6, R2, R58, RZ ;  /* 0x0000003a02067227 */ /* 0x000fc800078e00ff */
[----:B------:R-:W-:-:S04]  /*5ad0*/  IMAD.MOV R6, RZ, RZ, -R6 ;  /* 0x000000ffff067224 */ /* 0x000fc800078e0a06 */
[----:B------:R-:W-:-:S04]  /*5ae0*/  IMAD R58, R0, R6, R58 ;  /* 0x00000006003a7224 */ /* 0x000fc800078e023a */
[----:B------:R-:W-:Y:S01]  /*5af0*/  @!P0 IMAD.IADD R57, R57, 0x1, -R0 ;  /* 0x0000000139398824 */ /* 0x000fe200078e0a00 */
[----:B------:R-:W-:-:S04]  /*5b00*/  ISETP.GT.U32.AND P1, PT, R0, R58, PT ;  /* 0x0000003a0000720c */ /* 0x000fc80003f24070 */
[----:B------:R-:W-:Y:S02]  /*5b10*/  ISETP.GT.U32.AND P0, PT, R0, R57, PT ;  /* 0x000000390000720c */ /* 0x000fe40003f04070 */
[----:B-----5:R-:W-:-:S05]  /*5b20*/  IABS R59, R13 ;  /* 0x0000000d003b7213 */ /* 0x020fca0000000000 */
[----:B------:R-:W-:Y:S01]  /*5b30*/  IMAD.HI.U32 R4, R2, R59, RZ ;  /* 0x0000003b02047227 */ /* 0x000fe200078e00ff */
[----:B--2---:R-:W-:-:S03]  /*5b40*/  IABS R60, R5 ;  /* 0x00000005003c7213 */ /* 0x004fc60000000000 */
[----:B------:R-:W-:Y:S02]  /*5b50*/  IMAD.MOV R4, RZ, RZ, -R4 ;  /* 0x000000ffff047224 */ /* 0x000fe400078e0a04 */
[----:B------:R-:W-:-:S04]  /*5b60*/  IMAD.HI.U32 R3, R2, R60, RZ ;  /* 0x0000003c02037227 */ /* 0x000fc800078e00ff */
[----:B------:R-:W-:Y:S02]  /*5b70*/  IMAD R59, R0, R4, R59 ;  /* 0x00000004003b7224 */ /* 0x000fe400078e023b */
[----:B------:R-:W-:-:S03]  /*5b80*/  IMAD.MOV R3, RZ, RZ, -R3 ;  /* 0x000000ffff037224 */ /* 0x000fc600078e0a03 */
[C---:B------:R-:W-:Y:S01]  /*5b90*/  ISETP.GT.U32.AND P5, PT, R0.reuse, R59, PT ;  /* 0x0000003b0000720c */ /* 0x040fe20003fa4070 */
[----:B------:R-:W-:Y:S02]  /*5ba0*/  IMAD R60, R0, R3, R60 ;  /* 0x00000003003c7224 */ /* 0x000fe400078e023c */
[----:B------:R-:W-:-:S03]  /*5bb0*/  @!P0 IMAD.IADD R57, R57, 0x1, -R0 ;  /* 0x0000000139398824 */ /* 0x000fc600078e0a00 */
[----:B------:R-:W-:Y:S01]  /*5bc0*/  ISETP.GT.U32.AND P0, PT, R0, R60, PT ;  /* 0x0000003c0000720c */ /* 0x000fe20003f04070 */
[----:B------:R-:W-:Y:S01]  /*5bd0*/  @!P1 IMAD.IADD R58, R58, 0x1, -R0 ;  /* 0x000000013a3a9824 */ /* 0x000fe200078e0a00 */
[----:B------:R-:W-:Y:S02]  /*5be0*/  ISETP.GE.AND P2, PT, R12, RZ, PT ;  /* 0x000000ff0c00720c */ /* 0x000fe40003f46270 */
[----:B------:R-:W-:-:S03]  /*5bf0*/  IABS R12, R18 ;  /* 0x00000012000c7213 */ /* 0x000fc60000000000 */
[----:B------:R-:W-:Y:S01]  /*5c00*/  @!P5 IMAD.IADD R59, R59, 0x1, -R0 ;  /* 0x000000013b3bd824 */ /* 0x000fe200078e0a00 */
[----:B------:R-:W-:Y:S01]  /*5c10*/  ISETP.GT.U32.AND P5, PT, R0, R58, PT ;  /* 0x0000003a0000720c */ /* 0x000fe20003fa4070 */
[----:B------:R-:W-:-:S04]  /*5c20*/  IMAD.HI.U32 R4, R2, R12, RZ ;  /* 0x0000000c02047227 */ /* 0x000fc800078e00ff */
[----:B------:R-:W-:Y:S02]  /*5c30*/  IMAD.MOV R4, RZ, RZ, -R4 ;  /* 0x000000ffff047224 */ /* 0x000fe400078e0a04 */
[----:B------:R-:W-:Y:S02]  /*5c40*/  @!P0 IMAD.IADD R60, R60, 0x1, -R0 ;  /* 0x000000013c3c8824 */ /* 0x000fe400078e0a00 */
[----:B------:R-:W-:-:S03]  /*5c50*/  IMAD R12, R0, R4, R12 ;  /* 0x00000004000c7224 */ /* 0x000fc600078e020c */
[----:B------:R-:W-:Y:S01]  /*5c60*/  ISETP.GT.U32.AND P0, PT, R0, R60, PT ;  /* 0x0000003c0000720c */ /* 0x000fe20003f04070 */
[----:B------:R-:W-:Y:S01]  /*5c70*/  @!P5 IMAD.IADD R58, R58, 0x1, -R0 ;  /* 0x000000013a3ad824 */ /* 0x000fe200078e0a00 */
[----:B------:R-:W-:Y:S02]  /*5c80*/  ISETP.GE.AND P4, PT, R61, RZ, PT ;  /* 0x000000ff3d00720c */ /* 0x000fe40003f86270 */
[----:B------:R-:W-:Y:S01]  /*5c90*/  ISETP.GT.U32.AND P5, PT, R0, R12, PT ;  /* 0x0000000c0000720c */ /* 0x000fe20003fa4070 */
[----:B------:R-:W2:Y:S01]  /*5ca0*/  LDL.LU R61, [R1+0x60] ;  /* 0x00006000013d7983 */ /* 0x000ea20000300800 */
[----:B------:R-:W-:Y:S02]  /*5cb0*/  ISETP.GE.AND P3, PT, R13, RZ, PT ;  /* 0x000000ff0d00720c */ /* 0x000fe40003f66270 */
[----:B------:R-:W-:-:S05]  /*5cc0*/  IABS R13, R19 ;  /* 0x00000013000d7213 */ /* 0x000fca0000000000 */
[--C-:B------:R-:W-:Y:S01]  /*5cd0*/  @!P0 IMAD.IADD R60, R60, 0x1, -R0.reuse ;  /* 0x000000013c3c8824 */ /* 0x100fe200078e0a00 */
[----:B------:R-:W-:Y:S02]  /*5ce0*/  ISETP.GE.AND P0, PT, R5, RZ, PT ;  /* 0x000000ff0500720c */ /* 0x000fe40003f06270 */
[----:B------:R-:W3:Y:S01]  /*5cf0*/  LDL.LU R5, [R1+0x64] ;  /* 0x0000640001057983 */ /* 0x000ee20000300800 */
[----:B------:R-:W-:Y:S01]  /*5d00*/  @!P5 IMAD.IADD R12, R12, 0x1, -R0 ;  /* 0x000000010c0cd824 */ /* 0x000fe200078e0a00 */
[----:B------:R-:W-:Y:S02]  /*5d10*/  ISETP.GE.AND P5, PT, R19, RZ, PT ;  /* 0x000000ff1300720c */ /* 0x000fe40003fa6270 */
[----:B------:R-:W4:Y:S01]  /*5d20*/  LDL R19, [R1+0x16d0] ;  /* 0x0016d00001137983 */ /* 0x000f220000100800 */
[----:B------:R-:W-:-:S04]  /*5d30*/  IMAD.HI.U32 R3, R2, R13, RZ ;  /* 0x0000000d02037227 */ /* 0x000fc800078e00ff */
[----:B------:R-:W-:-:S04]  /*5d40*/  IMAD.MOV R3, RZ, RZ, -R3 ;  /* 0x000000ffff037224 */ /* 0x000fc800078e0a03 */
[----:B------:R-:W-:-:S05]  /*5d50*/  IMAD R13, R0, R3, R13 ;  /* 0x00000003000d7224 */ /* 0x000fca00078e020d */
[----:B------:R-:W-:Y:S02]  /*5d60*/  ISETP.GT.U32.AND P1, PT, R0, R13, PT ;  /* 0x0000000d0000720c */ /* 0x000fe40003f24070 */
[----:B------:R-:W-:-:S05]  /*5d70*/  IABS R11, R21 ;  /* 0x00000015000b7213 */ /* 0x000fca0000000000 */
[----:B------:R-:W-:Y:S01]  /*5d80*/  IMAD.HI.U32 R3, R2, R11, RZ ;  /* 0x0000000b02037227 */ /* 0x000fe200078e00ff */
[----:B------:R-:W-:-:S03]  /*5d90*/  IABS R10, R20 ;  /* 0x00000014000a7213 */ /* 0x000fc60000000000 */
[----:B------:R-:W-:Y:S02]  /*5da0*/  IMAD.MOV R3, RZ, RZ, -R3 ;  /* 0x000000ffff037224 */ /* 0x000fe400078e0a03 */
[----:B------:R-:W-:Y:S02]  /*5db0*/  @!P1 IMAD.IADD R13, R13, 0x1, -R0 ;  /* 0x000000010d0d9824 */ /* 0x000fe400078e0a00 */
[----:B------:R-:W-:Y:S02]  /*5dc0*/  IMAD R11, R0, R3, R11 ;  /* 0x00000003000b7224 */ /* 0x000fe400078e020b */
[----:B------:R-:W-:Y:S01]  /*5dd0*/  IMAD.HI.U32 R3, R2, R10, RZ ;  /* 0x0000000a02037227 */ /* 0x000fe200078e00ff */
[----:B------:R-:W-:-:S03]  /*5de0*/  ISETP.GT.U32.AND P1, PT, R0, R13, PT ;  /* 0x0000000d0000720c */ /* 0x000fc60003f24070 */
[----:B------:R-:W-:Y:S01]  /*5df0*/  IMAD.MOV R3, RZ, RZ, -R3 ;  /* 0x000000ffff037224 */ /* 0x000fe200078e0a03 */
[----:B------:R-:W-:-:S03]  /*5e00*/  IABS R9, R17 ;  /* 0x0000001100097213 */ /* 0x000fc60000000000 */
[----:B------:R-:W-:Y:S02]  /*5e10*/  IMAD R10, R0, R3, R10 ;  /* 0x00000003000a7224 */ /* 0x000fe400078e020a */
[----:B------:R-:W-:-:S04]  /*5e20*/  IMAD.HI.U32 R3, R2, R9, RZ ;  /* 0x0000000902037227 */ /* 0x000fc800078e00ff */
[----:B------:R-:W-:Y:S01]  /*5e30*/  @!P1 IMAD.IADD R13, R13, 0x1, -R0 ;  /* 0x000000010d0d9824 */ /* 0x000fe200078e0a00 */
[C---:B------:R-:W-:Y:S01]  /*5e40*/  ISETP.GT.U32.AND P1, PT, R0.reuse, R10, PT ;  /* 0x0000000a0000720c */ /* 0x040fe20003f24070 */
[----:B------:R-:W-:Y:S02]  /*5e50*/  IMAD.MOV R3, RZ, RZ, -R3 ;  /* 0x000000ffff037224 */ /* 0x000fe400078e0a03 */
[----:B------:R-:W-:Y:S01]  /*5e60*/  @!P6 IMAD.MOV R56, RZ, RZ, -R56 ;  /* 0x000000ffff38e224 */ /* 0x000fe200078e0a38 */
[C---:B------:R-:W-:Y:S01]  /*5e70*/  ISETP.GT.U32.AND P6, PT, R0.reuse, R59, PT ;  /* 0x0000003b0000720c */ /* 0x040fe20003fc4070 */
[----:B------:R-:W-:Y:S01]  /*5e80*/  IMAD R9, R0, R3, R9 ;  /* 0x0000000300097224 */ /* 0x000fe200078e0209 */
[----:B------:R-:W-:-:S05]  /*5e90*/  IABS R8, R16 ;  /* 0x0000001000087213 */ /* 0x000fca0000000000 */
[----:B------:R-:W-:-:S04]  /*5ea0*/  IMAD.HI.U32 R4, R2, R8, RZ ;  /* 0x0000000802047227 */ /* 0x000fc800078e00ff */
[----:B------:R-:W-:Y:S01]  /*5eb0*/  @!P1 IMAD.IADD R10, R10, 0x1, -R0 ;  /* 0x000000010a0a9824 */ /* 0x000fe200078e0a00 */
[C---:B------:R-:W-:Y:S01]  /*5ec0*/  ISETP.GT.U32.AND P1, PT, R0.reuse, R9, PT ;  /* 0x000000090000720c */ /* 0x040fe20003f24070 */
[----:B------:R-:W-:Y:S02]  /*5ed0*/  IMAD.MOV R3, RZ, RZ, -R4 ;  /* 0x000000ffff037224 */ /* 0x000fe400078e0a04 */
[----:B------:R-:W-:Y:S01]  /*5ee0*/  @!P6 IMAD.IADD R59, R59, 0x1, -R0 ;  /* 0x000000013b3be824 */ /* 0x000fe200078e0a00 */
[C---:B------:R-:W-:Y:S01]  /*5ef0*/  ISETP.GT.U32.AND P6, PT, R0.reuse, R11, PT ;  /* 0x0000000b0000720c */ /* 0x040fe20003fc4070 */
[----:B------:R-:W-:-:S08]  /*5f00*/  IMAD R8, R0, R3, R8 ;  /* 0x0000000300087224 */ /* 0x000fd000078e0208 */
[--C-:B------:R-:W-:Y:S01]  /*5f10*/  @!P1 IMAD.IADD R9, R9, 0x1, -R0.reuse ;  /* 0x0000000109099824 */ /* 0x100fe200078e0a00 */
[C---:B------:R-:W-:Y:S01]  /*5f20*/  ISETP.GT.U32.AND P1, PT, R0.reuse, R8, PT ;  /* 0x000000080000720c */ /* 0x040fe20003f24070 */
[----:B------:R-:W-:Y:S01]  /*5f30*/  @!P3 IMAD.MOV R59, RZ, RZ, -R59 ;  /* 0x000000ffff3bb224 */ /* 0x000fe200078e0a3b */
[----:B------:R-:W-:Y:S01]  /*5f40*/  ISETP.GT.U32.AND P3, PT, R0, R10, PT ;  /* 0x0000000a0000720c */ /* 0x000fe20003f64070 */
[----:B------:R-:W-:Y:S01]  /*5f50*/  @!P6 IMAD.IADD R11, R11, 0x1, -R0 ;  /* 0x000000010b0be824 */ /* 0x000fe200078e0a00 */
[----:B------:R-:W-:Y:S02]  /*5f60*/  ISETP.GE.AND P6, PT, R18, RZ, PT ;  /* 0x000000ff1200720c */ /* 0x000fe40003fc6270 */
[----:B------:R-:W-:Y:S01]  /*5f70*/  IABS R7, R15 ;  /* 0x0000000f00077213 */ /* 0x000fe20000000000 */
[----:B------:R-:W-:Y:S01]  /*5f80*/  @!P2 IMAD.MOV R58, RZ, RZ, -R58 ;  /* 0x000000ffff3aa224 */ /* 0x000fe200078e0a3a */
[----:B------:R-:W-:Y:S01]  /*5f90*/  ISETP.GT.U32.AND P2, PT, R0, R11, PT ;  /* 0x0000000b0000720c */ /* 0x000fe20003f44070 */
[----:B------:R-:W-:-:S04]  /*5fa0*/  @!P0 IMAD.MOV R60, RZ, RZ, -R60 ;  /* 0x000000ffff3c8224 */ /* 0x000fc800078e0a3c */
[----:B------:R-:W-:Y:S01]  /*5fb0*/  @!P1 IMAD.IADD R8, R8, 0x1, -R0 ;  /* 0x0000000108089824 */ /* 0x000fe200078e0a00 */
[----:B------:R-:W-:Y:S02]  /*5fc0*/  ISETP.GT.U32.AND P1, PT, R0, R12, PT ;  /* 0x0000000c0000720c */ /* 0x000fe40003f24070 */
[----:B------:R-:W-:-:S05]  /*5fd0*/  IABS R6, R14 ;  /* 0x0000000e00067213 */ /* 0x000fca0000000000 */
[----:B------:R-:W-:-:S04]  /*5fe0*/  IMAD.HI.U32 R22, R2, R6, RZ ;  /* 0x0000000602167227 */ /* 0x000fc800078e00ff */
[----:B------:R-:W-:Y:S02]  /*5ff0*/  IMAD.MOV R22, RZ, RZ, -R22 ;  /* 0x000000ffff167224 */ /* 0x000fe400078e0a16 */
[----:B------:R-:W-:Y:S01]  /*6000*/  IMAD.HI.U32 R23, R2, R7, RZ ;  /* 0x0000000702177227 */ /* 0x000fe200078e00ff */
[----:B------:R-:W-:-:S03]  /*6010*/  ISETP.GT.U32.AND P0, PT, R0, R8, PT ;  /* 0x000000080000720c */ /* 0x000fc60003f04070 */
[----:B------:R-:W-:Y:S02]  /*6020*/  IMAD R6, R0, R22, R6 ;  /* 0x0000001600067224 */ /* 0x000fe400078e0206 */
[----:B------:R-:W-:Y:S02]  /*6030*/  IMAD.MOV R23, RZ, RZ, -R23 ;  /* 0x000000ffff177224 */ /* 0x000fe400078e0a17 */
[--C-:B------:R-:W-:Y:S02]  /*6040*/  @!P3 IMAD.IADD R10, R10, 0x1, -R0.reuse ;  /* 0x000000010a0ab824 */ /* 0x100fe400078e0a00 */
[----:B------:R-:W-:Y:S02]  /*6050*/  IMAD R7, R0, R23, R7 ;  /* 0x0000001700077224 */ /* 0x000fe400078e0207 */
[--C-:B------:R-:W-:Y:S01]  /*6060*/  @!P1 IMAD.IADD R12, R12, 0x1, -R0.reuse ;  /* 0x000000010c0c9824 */ /* 0x100fe200078e0a00 */
[----:B------:R-:W5:Y:S01]  /*6070*/  LDL.LU R23, [R1+0x44b0] ;  /* 0x0044b00001177983 */ /* 0x000f620000300800 */
[--C-:B------:R-:W-:Y:S01]  /*6080*/  @!P2 IMAD.IADD R11, R11, 0x1, -R0.reuse ;  /* 0x000000010b0ba824 */ /* 0x100fe200078e0a00 */
[----:B------:R-:W-:Y:S01]  /*6090*/  ISETP.GT.U32.AND P1, PT, R0, R7, PT ;  /* 0x000000070000720c */ /* 0x000fe20003f24070 */
[----:B------:R-:W-:Y:S01]  /*60a0*/  @!P0 IMAD.IADD R8, R8, 0x1, -R0 ;  /* 0x0000000108088824 */ /* 0x000fe200078e0a00 */
[C---:B------:R-:W-:Y:S01]  /*60b0*/  ISETP.GT.U32.AND P2, PT, R0.reuse, R6, PT ;  /* 0x000000060000720c */ /* 0x040fe20003f44070 */
[----:B------:R-:W-:Y:S01]  /*60c0*/  @!P4 IMAD.MOV R57, RZ, RZ, -R57 ;  /* 0x000000ffff39c224 */ /* 0x000fe200078e0a39 */
[----:B------:R-:W-:Y:S01]  /*60d0*/  ISETP.GT.U32.AND P4, PT, R0, R9, PT ;  /* 0x000000090000720c */ /* 0x000fe20003f84070 */
[----:B------:R-:W-:-:S02]  /*60e0*/  @!P5 IMAD.MOV R13, RZ, RZ, -R13 ;  /* 0x000000ffff0dd224 */ /* 0x000fc400078e0a0d */
[----:B------:R-:W-:-:S06]  /*60f0*/  @!P6 IMAD.MOV R12, RZ, RZ, -R12 ;  /* 0x000000ffff0ce224 */ /* 0x000fcc00078e0a0c */
[--C-:B------:R-:W-:Y:S02]  /*6100*/  @!P1 IMAD.IADD R7, R7, 0x1, -R0.reuse ;  /* 0x0000000107079824 */ /* 0x100fe400078e0a00 */
[----:B------:R-:W-:Y:S01]  /*6110*/  @!P2 IMAD.IADD R6, R6, 0x1, -R0 ;  /* 0x000000010606a824 */ /* 0x000fe200078e0a00 */
[----:B------:R-:W-:-:S04]  /*6120*/  ISETP.GE.AND P1, PT, R20, RZ, PT ;  /* 0x000000ff1400720c */ /* 0x000fc80003f26270 */
[----:B------:R-:W-:Y:S01]  /*6130*/  ISETP.GT.U32.AND P5, PT, R0, R6, PT ;  /* 0x000000060000720c */ /* 0x000fe20003fa4070 */
[----:B------:R-:W-:Y:S01]  /*6140*/  @!P4 IMAD.IADD R9, R9, 0x1, -R0 ;  /* 0x000000010909c824 */ /* 0x000fe200078e0a00 */
[----:B------:R-:W-:Y:S02]  /*6150*/  ISETP.GE.AND P4, PT, R21, RZ, PT ;  /* 0x000000ff1500720c */ /* 0x000fe40003f86270 */
[----:B------:R-:W-:-:S05]  /*6160*/  ISETP.GE.AND P2, PT, R17, RZ, PT ;  /* 0x000000ff1100720c */ /* 0x000fca0003f46270 */
[----:B------:R-:W-:Y:S01]  /*6170*/  @!P1 IMAD.MOV R10, RZ, RZ, -R10 ;  /* 0x000000ffff0a9224 */ /* 0x000fe200078e0a0a */
[----:B------:R-:W-:-:S03]  /*6180*/  ISETP.GE.AND P1, PT, R16, RZ, PT ;  /* 0x000000ff1000720c */ /* 0x000fc60003f26270 */
[----:B------:R-:W-:Y:S01]  /*6190*/  @!P5 IMAD.IADD R6, R6, 0x1, -R0 ;  /* 0x000000010606d824 */ /* 0x000fe200078e0a00 */
[----:B------:R-:W-:Y:S02]  /*61a0*/  ISETP.GE.AND P5, PT, R14, RZ, PT ;  /* 0x000000ff0e00720c */ /* 0x000fe40003fa6270 */
[----:B--2---:R-:W-:-:S05]  /*61b0*/  IABS R4, R61 ;  /* 0x0000003d00047213 */ /* 0x004fca0000000000 */
[----:B------:R-:W-:-:S04]  /*61c0*/  IMAD.HI.U32 R18, R2, R4, RZ ;  /* 0x0000000402127227 */ /* 0x000fc800078e00ff */
[----:B------:R-:W-:Y:S01]  /*61d0*/  IMAD.MOV R18, RZ, RZ, -R18 ;  /* 0x000000ffff127224 */ /* 0x000fe200078e0a12 */
[----:B---3--:R-:W-:-:S03]  /*61e0*/  IABS R3, R5 ;  /* 0x0000000500037213 */ /* 0x008fc60000000000 */
[----:B------:R-:W-:Y:S01]  /*61f0*/  IMAD R4, R0, R18, R4 ;  /* 0x0000001200047224 */ /* 0x000fe200078e0204 */
[----:B----4-:R-:W-:Y:S01]  /*6200*/  IABS R18, R19 ;  /* 0x0000001300127213 */ /* 0x010fe20000000000 */
[----:B------:R-:W-:-:S03]  /*6210*/  IMAD.HI.U32 R22, R2, R3, RZ ;  /* 0x0000000302167227 */ /* 0x000fc600078e00ff */
[----:B------:R-:W-:Y:S01]  /*6220*/  ISETP.GT.U32.AND P3, PT, R0, R4, PT ;  /* 0x000000040000720c */ /* 0x000fe20003f64070 */
[----:B------:R-:W-:Y:S02]  /*6230*/  IMAD.MOV R22, RZ, RZ, -R22 ;  /* 0x000000ffff167224 */ /* 0x000fe400078e0a16 */
[----:B------:R-:W-:-:S04]  /*6240*/  IMAD.HI.U32 R2, R2, R18, RZ ;  /* 0x0000001202027227 */ /* 0x000fc800078e00ff */
[C---:B------:R-:W-:Y:S02]  /*6250*/  IMAD R3, R0.reuse, R22, R3 ;  /* 0x0000001600037224 */ /* 0x040fe400078e0203 */
[----:B------:R-:W-:Y:S01]  /*6260*/  IMAD.MOV R2, RZ, RZ, -R2 ;  /* 0x000000ffff027224 */ /* 0x000fe200078e0a02 */
[----:B------:R-:W2:Y:S02]  /*6270*/  LDL.LU R22, [R1+0x44ac] ;  /* 0x0044ac0001167983 */ /* 0x000ea40000300800 */
[C---:B------:R-:W-:Y:S01]  /*6280*/  ISETP.GT.U32.AND P0, PT, R0.reuse, R3, PT ;  /* 0x000000030000720c */ /* 0x040fe20003f04070 */
[----:B------:R-:W-:Y:S01]  /*6290*/  IMAD R2, R0, R2, R18 ;  /* 0x0000000200027224 */ /* 0x000fe200078e0212 */
[----:B------:R-:W3:Y:S01]  /*62a0*/  LDL.LU R21, [R1+0x44a8] ;  /* 0x0044a80001157983 */ /* 0x000ee20000300800 */
[----:B------:R-:W-:Y:S01]  /*62b0*/  @!P3 IMAD.IADD R4, R4, 0x1, -R0 ;  /* 0x000000010404b824 */ /* 0x000fe200078e0a00 */
[----:B------:R-:W0:Y:S02]  /*62c0*/  LDC R18, c[0x0][0x3ac] ;  /* 0x0000eb00ff127b82 */ /* 0x000e240000000800 */
[C---:B------:R-:W-:Y:S01]  /*62d0*/  ISETP.GT.U32.AND P3, PT, R0.reuse, R2, PT ;  /* 0x000000020000720c */ /* 0x040fe20003f64070 */
[----:B------:R-:W4:Y:S01]  /*62e0*/  LDL.LU R17, [R1+0x10] ;  /* 0x0000100001117983 */ /* 0x000f220000300800 */
[----:B------:R-:W-:-:S03]  /*62f0*/  ISETP.GT.U32.AND P6, PT, R0, R4, PT ;  /* 0x000000040000720c */ /* 0x000fc60003fc4070 */
[----:B------:R-:W2:Y:S02]  /*6300*/  LDL.LU R16, [R1+0xc] ;  /* 0x00000c0001107983 */ /* 0x000ea40000300800 */
[----:B------:R-:W-:Y:S01]  /*6310*/  @!P0 IMAD.IADD R3, R3, 0x1, -R0 ;  /* 0x0000000103038824 */ /* 0x000fe200078e0a00 */
[----:B------:R-:W-:-:S05]  /*6320*/  ISETP.GT.U32.AND P0, PT, R0, R7, PT ;  /* 0x000000070000720c */ /* 0x000fca0003f04070 */
[--C-:B------:R-:W-:Y:S01]  /*6330*/  @!P3 IMAD.IADD R2, R2, 0x1, -R0.reuse ;  /* 0x000000010202b824 */ /* 0x100fe200078e0a00 */
[----:B------:R-:W-:Y:S01]  /*6340*/  ISETP.GT.U32.AND P3, PT, R0, R3, PT ;  /* 0x000000030000720c */ /* 0x000fe20003f64070 */
[----:B------:R-:W-:Y:S01]  /*6350*/  @!P6 IMAD.IADD R4, R4, 0x1, -R0 ;  /* 0x000000010404e824 */ /* 0x000fe200078e0a00 */
[----:B------:R-:W-:-:S05]  /*6360*/  ISETP.GE.AND P6, PT, R61, RZ, PT ;  /* 0x000000ff3d00720c */ /* 0x000fca0003fc6270 */
[--C-:B------:R-:W-:Y:S01]  /*6370*/  @!P0 IMAD.IADD R7, R7, 0x1, -R0.reuse ;  /* 0x0000000107078824 */ /* 0x100fe200078e0a00 */
[----:B------:R-:W-:Y:S02]  /*6380*/  ISETP.GE.AND P0, PT, R15, RZ, PT ;  /* 0x000000ff0f00720c */ /* 0x000fe40003f06270 */
[----:B------:R-:W2:Y:S03]  /*6390*/  LDL.LU R15, [R1+0x8] ;  /* 0x00000800010f7983 */ /* 0x000ea60000300800 */
[----:B------:R-:W-:Y:S01]  /*63a0*/  @!P3 IMAD.IADD R3, R3, 0x1, -R0 ;  /* 0x000000010303b824 */ /* 0x000fe200078e0a00 */
[----:B------:R-:W2:Y:S01]  /*63b0*/  LDL.LU R14, [R1+0x4] ;  /* 0x00000400010e7983 */ /* 0x000ea20000300800 */
[----:B------:R-:W-:-:S03]  /*63c0*/  ISETP.GE.AND P3, PT, R5, RZ, PT ;  /* 0x000000ff0500720c */ /* 0x000fc60003f66270 */
[----:B------:R-:W2:Y:S04]  /*63d0*/  LDL.LU R61, [R1] ;  /* 0x00000000013d7983 */ /* 0x000ea80000300800 */
[----:B------:R-:W2:Y:S01]  /*63e0*/  LDL.LU R5, [R1+0x44a4] ;  /* 0x0044a40001057983 */ /* 0x000ea20000300800 */
[----:B------:R-:W0:Y:S01]  /*63f0*/  S2R R20, SR_TID.X ;  /* 0x0000000000147919 */ /* 0x000e220000002100 */
[----:B------:R-:W-:Y:S01]  /*6400*/  @!P4 IMAD.MOV R11, RZ, RZ, -R11 ;  /* 0x000000ffff0bc224 */ /* 0x000fe200078e0a0b */
[----:B------:R-:W-:Y:S01]  /*6410*/  ISETP.GT.U32.AND P4, PT, R0, R2, PT ;  /* 0x000000020000720c */ /* 0x000fe20003f84070 */
[----:B------:R-:W-:-:S12]  /*6420*/  @!P2 IMAD.MOV R9, RZ, RZ, -R9 ;  /* 0x000000ffff09a224 */ /* 0x000fd800078e0a09 */
[----:B------:R-:W-:Y:S01]  /*6430*/  @!P4 IMAD.IADD R2, R2, 0x1, -R0 ;  /* 0x000000010202c824 */ /* 0x000fe200078e0a00 */
[----:B0-----:R-:W-:-:S05]  /*6440*/  LOP3.LUT R20, R20, 0x1f, RZ, 0xc0, !PT ;  /* 0x0000001f14147812 */ /* 0x001fca00078ec0ff */
[----:B------:R-:W-:-:S04]  /*6450*/  IMAD R20, R20, R18, RZ ;  /* 0x0000001214147224 */ /* 0x000fc800078e02ff */
[C---:B------:R-:W-:Y:S01]  /*6460*/  IMAD R0, R18.reuse, 0x20, R20 ;  /* 0x0000002012007824 */ /* 0x040fe200078e0214 */
[----:B------:R-:W-:Y:S01]  /*6470*/  ISETP.GE.AND P4, PT, R19, RZ, PT ;  /* 0x000000ff1300720c */ /* 0x000fe20003f86270 */
[----:B------:R-:W3:Y:S02]  /*6480*/  LDL.LU R20, [R1+0x44a0] ;  /* 0x0044a00001147983 */ /* 0x000ee40000300800 */
[----:B------:R-:W-:Y:S02]  /*6490*/  IMAD R18, R18, 0x20, R0 ;  /* 0x0000002012127824 */ /* 0x000fe400078e0200 */
[----:B------:R-:W3:Y:S04]  /*64a0*/  LDL.LU R19, [R1+0x449c] ;  /* 0x00449c0001137983 */ /* 0x000ee80000300800 */
[----:B------:R-:W3:Y:S01]  /*64b0*/  LDL.LU R18, [R1+0x4498] ;  /* 0x0044980001127983 */ /* 0x000ee20000300800 */
[----:B--2---:R-:W-:-:S02]  /*64c0*/  ISETP.NE.AND P2, PT, R5, RZ, PT ;  /* 0x000000ff0500720c */ /* 0x004fc40003f45270 */
[----:B------:R-:W-:-:S04]  /*64d0*/  LOP3.LUT R5, RZ, R5, RZ, 0x33, !PT ;  /* 0x00000005ff057212 */ /* 0x000fc800078e33ff */
[C---:B----4-:R-:W-:Y:S02]  /*64e0*/  SEL R17, R5.reuse, R17, !P2 ;  /* 0x0000001105117207 */ /* 0x050fe40005000000 */
[C---:B------:R-:W-:Y:S02]  /*64f0*/  SEL R16, R5.reuse, R16, !P2 ;  /* 0x0000001005107207 */ /* 0x040fe40005000000 */
[C---:B------:R-:W-:Y:S01]  /*6500*/  SEL R15, R5.reuse, R15, !P2 ;  /* 0x0000000f050f7207 */ /* 0x040fe20005000000 */
[----:B------:R0:W-:Y:S01]  /*6510*/  STL [R1+0x94], R17 ;  /* 0x0000941101007387 */ /* 0x0001e20000100800 */
[C---:B------:R-:W-:Y:S02]  /*6520*/  SEL R14, R5.reuse, R14, !P2 ;  /* 0x0000000e050e7207 */ /* 0x040fe40005000000 */
[C---:B------:R-:W-:Y:S01]  /*6530*/  SEL R61, R5.reuse, R61, !P2 ;  /* 0x0000003d053d7207 */ /* 0x040fe20005000000 */
[----:B0-----:R-:W2:Y:S04]  /*6540*/  LDL.LU R17, [R1+0x4494] ;  /* 0x0044940001117983 */ /* 0x001ea80000300800 */
[----:B------:R0:W-:Y:S04]  /*6550*/  STL [R1+0x90], R16 ;  /* 0x0000901001007387 */ /* 0x0001e80000100800 */
[----:B0-----:R-:W4:Y:S04]  /*6560*/  LDL.LU R16, [R1+0x4490] ;  /* 0x0044900001107983 */ /* 0x001f280000300800 */
[----:B------:R0:W-:Y:S04]  /*6570*/  STL [R1+0x8c], R15 ;  /* 0x00008c0f01007387 */ /* 0x0001e80000100800 */
[----:B0-----:R-:W2:Y:S04]  /*6580*/  LDL.LU R15, [R1+0x448c] ;  /* 0x00448c00010f7983 */ /* 0x001ea80000300800 */
[----:B------:R0:W-:Y:S04]  /*6590*/  STL [R1+0x88], R14 ;  /* 0x0000880e01007387 */ /* 0x0001e80000100800 */
[----:B0-----:R-:W2:Y:S04]  /*65a0*/  LDL.LU R14, [R1+0x4488] ;  /* 0x00448800010e7983 */ /* 0x001ea80000300800 */
[----:B------:R0:W-:Y:S04]  /*65b0*/  STL [R1+0x84], R61 ;  /* 0x0000843d01007387 */ /* 0x0001e80000100800 */
[----:B0-----:R-:W2:Y:S01]  /*65c0*/  LDL.LU R61, [R1+0x4484] ;  /* 0x00448400013d7983 */ /* 0x001ea20000300800 */
[----:B----4-:R-:W-:-:S02]  /*65d0*/  SEL R16, R5, R16, !P2 ;  /* 0x0000001005107207 */ /* 0x010fc40005000000 */
[----:B--2---:R-:W-:-:S05]  /*65e0*/  SEL R61, R5, R61, !P2 ;  /* 0x0000003d053d7207 */ /* 0x004fca0005000000 */
[----:B------:R0:W-:Y:S02]  /*65f0*/  STL [R1+0x80], R61 ;  /* 0x0000803d01007387 */ /* 0x0001e40000100800 */
[C---:B0-----:R-:W-:Y:S02]  /*6600*/  SEL R61, R5.reuse, R14, !P2 ;  /* 0x0000000e053d7207 */ /* 0x041fe40005000000 */
[C---:B------:R-:W-:Y:S02]  /*6610*/  SEL R14, R5.reuse, R15, !P2 ;  /* 0x0000000f050e7207 */ /* 0x040fe40005000000 */
[C---:B------:R-:W-:Y:S01]  /*6620*/  SEL R15, R5.reuse, R17, !P2 ;  /* 0x00000011050f7207 */ /* 0x040fe20005000000 */
[----:B------:R-:W-:Y:S04]  /*6630*/  STL [R1+0x7c], R61 ;  /* 0x00007c3d01007387 */ /* 0x000fe80000100800 */
[----:B------:R3:W-:Y:S04]  /*6640*/  STL [R1+0x78], R14 ;  /* 0x0000780e01007387 */ /* 0x0007e80000100800 */
[----:B------:R0:W-:Y:S04]  /*6650*/  STL [R1+0x74], R16 ;  /* 0x0000741001007387 */ /* 0x0001e80000100800 */
[----:B------:R2:W-:Y:S01]  /*6660*/  STL [R1+0x70], R15 ;  /* 0x0000700f01007387 */ /* 0x0005e20000100800 */
[----:B---3--:R-:W-:-:S02]  /*6670*/  SEL R14, R5, R18, !P2 ;  /* 0x00000012050e7207 */ /* 0x008fc40005000000 */
[----:B0-----:R-:W-:-:S03]  /*6680*/  SEL R16, R5, R19, !P2 ;  /* 0x0000001305107207 */ /* 0x001fc60005000000 */
[----:B------:R0:W-:Y:S01]  /*6690*/  STL [R1+0x6c], R14 ;  /* 0x00006c0e01007387 */ /* 0x0001e20000100800 */
[----:B--2---:R-:W-:-:S03]  /*66a0*/  SEL R15, R5, R20, !P2 ;  /* 0x00000014050f7207 */ /* 0x004fc60005000000 */
[----:B------:R2:W-:Y:S04]  /*66b0*/  STL [R1+0x68], R16 ;  /* 0x0000681001007387 */ /* 0x0005e80000100800 */
[----:B------:R5:W-:Y:S01]  /*66c0*/  STL [R1+0x64], R15 ;  /* 0x0000640f01007387 */ /* 0x000be20000100800 */
[C---:B0-----:R-:W-:Y:S02]  /*66d0*/  SEL R14, R5.reuse, R21, !P2 ;  /* 0x00000015050e7207 */ /* 0x041fe40005000000 */
[C---:B------:R-:W-:Y:S01]  /*66e0*/  SEL R17, R5.reuse, R45, !P2 ;  /* 0x0000002d05117207 */ /* 0x040fe20005000000 */
[----:B------:R-:W0:Y:S01]  /*66f0*/  S2R R20, SR_TID.X ;  /* 0x0000000000147919 */ /* 0x000e220000002100 */
[C---:B--2---:R-:W-:Y:S01]  /*6700*/  SEL R16, R5.reuse, R22, !P2 ;  /* 0x0000001605107207 */ /* 0x044fe20005000000 */
[----:B------:R-:W2:Y:S01]  /*6710*/  LDC R21, c[0x0][0x3ac] ;  /* 0x0000eb00ff157b82 */ /* 0x000ea20000000800 */
[C---:B-----5:R-:W-:Y:S01]  /*6720*/  SEL R15, R5.reuse, R23, !P2 ;  /* 0x00000017050f7207 */ /* 0x060fe20005000000 */
[----:B------:R3:W-:Y:S04]  /*6730*/  STL [R1+0x60], R14 ;  /* 0x0000600e01007387 */ /* 0x0007e80000100800 */
[----:B------:R4:W-:Y:S04]  /*6740*/  STL [R1+0x5c], R16 ;  /* 0x00005c1001007387 */ /* 0x0009e80000100800 */
[----:B------:R5:W-:Y:S01]  /*6750*/  STL [R1+0x58], R15 ;  /* 0x0000580f01007387 */ /* 0x000be20000100800 */
[----:B---3--:R-:W-:-:S02]  /*6760*/  SEL R14, R5, R24, !P2 ;  /* 0x00000018050e7207 */ /* 0x008fc40005000000 */
[----:B----4-:R-:W-:-:S03]  /*6770*/  SEL R16, R5, R25, !P2 ;  /* 0x0000001905107207 */ /* 0x010fc60005000000 */
[----:B------:R3:W-:Y:S01]  /*6780*/  STL [R1+0x54], R14 ;  /* 0x0000540e01007387 */ /* 0x0007e20000100800 */
[----:B-----5:R-:W-:-:S03]  /*6790*/  SEL R15, R5, R26, !P2 ;  /* 0x0000001a050f7207 */ /* 0x020fc60005000000 */
[----:B------:R4:W-:Y:S04]  /*67a0*/  STL [R1+0x50], R16 ;  /* 0x0000501001007387 */ /* 0x0009e80000100800 */
[----:B------:R5:W-:Y:S01]  /*67b0*/  STL [R1+0x4c], R15 ;  /* 0x00004c0f01007387 */ /* 0x000be20000100800 */
[C---:B---3--:R-:W-:Y:S02]  /*67c0*/  SEL R14, R5.reuse, R27, !P2 ;  /* 0x0000001b050e7207 */ /* 0x048fe40005000000 */
        /* <DEDUP_REMOVED lines=20> */
[----:B-----5:R-:W-:-:S05]  /*6910*/  SEL R15, R5, R39, !P2 ;  /* 0x00000027050f7207 */ /* 0x020fca0005000000 */
[----:B------:R-:W-:Y:S01]  /*6920*/  STL [R1+0x20], R15 ;  /* 0x0000200f01007387 */ /* 0x000fe20000100800 */
[----:B---3--:R-:W-:-:S03]  /*6930*/  SEL R14, R5, R41, !P2 ;  /* 0x00000029050e7207 */ /* 0x008fc60005000000 */
[----:B------:R3:W-:Y:S04]  /*6940*/  STL [R1+0x1c], R16 ;  /* 0x00001c1001007387 */ /* 0x0007e80000100800 */
[----:B------:R4:W-:Y:S01]  /*6950*/  STL [R1+0x18], R14 ;  /* 0x0000180e01007387 */ /* 0x0009e20000100800 */
[C---:B---3--:R-:W-:Y:S02]  /*6960*/  SEL R16, R5.reuse, R43, !P2 ;  /* 0x0000002b05107207 */ /* 0x048fe40005000000 */
[----:B----4-:R-:W-:-:S03]  /*6970*/  SEL R14, R5, R44, !P2 ;  /* 0x0000002c050e7207 */ /* 0x010fc60005000000 */
[----:B------:R3:W-:Y:S04]  /*6980*/  STL [R1+0x10], R16 ;  /* 0x0000101001007387 */ /* 0x0007e80000100800 */
[----:B------:R4:W-:Y:S01]  /*6990*/  STL [R1+0xc], R14 ;  /* 0x00000c0e01007387 */ /* 0x0009e20000100800 */
[----:B---3--:R-:W-:-:S03]  /*69a0*/  SEL R16, R5, R46, !P2 ;  /* 0x0000002e05107207 */ /* 0x008fc60005000000 */
[----:B------:R-:W-:Y:S01]  /*69b0*/  STL [R1+0x8], R17 ;  /* 0x0000081101007387 */ /* 0x000fe20000100800 */
[----:B----4-:R-:W-:-:S03]  /*69c0*/  SEL R14, R5, R47, !P2 ;  /* 0x0000002f050e7207 */ /* 0x010fc60005000000 */
[----:B------:R-:W3:Y:S01]  /*69d0*/  LDL.LU R47, [R1+0x9c] ;  /* 0x00009c00012f7983 */ /* 0x000ee20000300800 */
[----:B------:R-:W-:-:S03]  /*69e0*/  SEL R15, R5, R42, !P2 ;  /* 0x0000002a050f7207 */ /* 0x000fc60005000000 */
[----:B------:R-:W-:Y:S04]  /*69f0*/  STL [R1+0x4], R16 ;  /* 0x0000041001007387 */ /* 0x000fe80000100800 */
[----:B------:R-:W4:Y:S01]  /*6a00*/  LDL.LU R44, [R1+0xa0] ;  /* 0x0000a000012c7983 */ /* 0x000f220000300800 */
[----:B------:R-:W-:-:S03]  /*6a10*/  SEL R22, R5, R37, !P2 ;  /* 0x0000002505167207 */ /* 0x000fc60005000000 */
[----:B------:R5:W-:Y:S04]  /*6a20*/  STL [R1], R14 ;  /* 0x0000000e01007387 */ /* 0x000be80000100800 */
[----:B------:R-:W4:Y:S04]  /*6a30*/  LDL.LU R43, [R1+0xa4] ;  /* 0x0000a400012b7983 */ /* 0x000f280000300800 */
[----:B------:R-:W4:Y:S04]  /*6a40*/  LDL.LU R42, [R1+0xa8] ;  /* 0x0000a800012a7983 */ /* 0x000f280000300800 */
[----:B------:R-:W4:Y:S04]  /*6a50*/  LDL.LU R40, [R1+0xac] ;  /* 0x0000ac0001287983 */ /* 0x000f280000300800 */
[----:B------:R-:W4:Y:S04]  /*6a60*/  LDL.LU R37, [R1+0xb0] ;  /* 0x0000b00001257983 */ /* 0x000f280000300800 */
[----:B------:R-:W4:Y:S04]  /*6a70*/  LDL.LU R34, [R1+0xb4] ;  /* 0x0000b40001227983 */ /* 0x000f280000300800 */
[----:B------:R-:W4:Y:S01]  /*6a80*/  LDL.LU R32, [R1+0xb8] ;  /* 0x0000b80001207983 */ /* 0x000f220000300800 */
[----:B0-----:R-:W-:Y:S01]  /*6a90*/  LOP3.LUT R23, R20, 0x1f, RZ, 0xc0, !PT ;  /* 0x0000001f14177812 */ /* 0x001fe200078ec0ff */
[----:B--2---:R-:W-:-:S02]  /*6aa0*/  IMAD R30, R21, 0x20, R0 ;  /* 0x00000020151e7824 */ /* 0x004fc400078e0200 */
[----:B------:R-:W-:Y:S02]  /*6ab0*/  @!P1 IMAD.MOV R8, RZ, RZ, -R8 ;  /* 0x000000ffff089224 */ /* 0x000fe400078e0a08 */
[----:B------:R-:W-:Y:S02]  /*6ac0*/  @!P0 IMAD.MOV R7, RZ, RZ, -R7 ;  /* 0x000000ffff078224 */ /* 0x000fe400078e0a07 */
[----:B------:R-:W-:Y:S02]  /*6ad0*/  @!P5 IMAD.MOV R6, RZ, RZ, -R6 ;  /* 0x000000ffff06d224 */ /* 0x000fe400078e0a06 */
[----:B------:R-:W-:Y:S02]  /*6ae0*/  @!P6 IMAD.MOV R4, RZ, RZ, -R4 ;  /* 0x000000ffff04e224 */ /* 0x000fe400078e0a04 */
[----:B------:R-:W-:Y:S02]  /*6af0*/  @!P3 IMAD.MOV R3, RZ, RZ, -R3 ;  /* 0x000000ffff03b224 */ /* 0x000fe400078e0a03 */
[----:B------:R-:W-:-:S02]  /*6b00*/  @!P4 IMAD.MOV R2, RZ, RZ, -R2 ;  /* 0x000000ffff02c224 */ /* 0x000fc400078e0a02 */
[----:B------:R-:W-:Y:S01]  /*6b10*/  IMAD R31, R23, R21, RZ ;  /* 0x00000015171f7224 */ /* 0x000fe200078e02ff */
[----:B------:R-:W-:Y:S01]  /*6b20*/  SEL R61, R5, R48, !P2 ;  /* 0x00000030053d7207 */ /* 0x000fe20005000000 */
[----:B------:R-:W-:Y:S01]  /*6b30*/  IMAD R29, R21, 0x20, R30 ;  /* 0x00000020151d7824 */ /* 0x000fe200078e021e */
[C---:B------:R-:W-:Y:S02]  /*6b40*/  SEL R36, R5.reuse, R38, !P2 ;  /* 0x0000002605247207 */ /* 0x040fe40005000000 */
[C---:B-----5:R-:W-:Y:S02]  /*6b50*/  SEL R14, R5.reuse, R49, !P2 ;  /* 0x00000031050e7207 */ /* 0x060fe40005000000 */
[C---:B------:R-:W-:Y:S02]  /*6b60*/  SEL R16, R5.reuse, R50, !P2 ;  /* 0x0000003205107207 */ /* 0x040fe40005000000 */
[C---:B------:R-:W-:Y:S02]  /*6b70*/  SEL R19, R5.reuse, R51, !P2 ;  /* 0x0000003305137207 */ /* 0x040fe40005000000 */
[----:B------:R-:W-:-:S02]  /*6b80*/  SEL R48, R5, R13, !P2 ;  /* 0x0000000d05307207 */ /* 0x000fc40005000000 */
[C---:B------:R-:W-:Y:S02]  /*6b90*/  SEL R46, R5.reuse, R11, !P2 ;  /* 0x0000000b052e7207 */ /* 0x040fe40005000000 */
[C---:B------:R-:W-:Y:S02]  /*6ba0*/  SEL R24, R5.reuse, R52, !P2 ;  /* 0x0000003405187207 */ /* 0x040fe40005000000 */
[C---:B------:R-:W-:Y:S02]  /*6bb0*/  SEL R28, R5.reuse, R53, !P2 ;  /* 0x00000035051c7207 */ /* 0x040fe40005000000 */
        /* <DEDUP_REMOVED lines=15> */
[----:B------:R-:W-:Y:S02]  /*6cb0*/  SEL R51, R5, R2, !P2 ;  /* 0x0000000205337207 */ /* 0x000fe40005000000 */
[----:B------:R-:W-:Y:S02]  /*6cc0*/  IADD3 R26, P1, PT, R31, UR22, RZ ;  /* 0x000000161f1a7c10 */ /* 0x000fe4000ff3e0ff */
[----:B------:R-:W-:Y:S02]  /*6cd0*/  IADD3 R25, P2, PT, R0, UR22, RZ ;  /* 0x0000001600197c10 */ /* 0x000fe4000ff5e0ff */
[C---:B------:R-:W-:Y:S02]  /*6ce0*/  IADD3 R23, P3, PT, R30.reuse, UR22, RZ ;  /* 0x000000161e177c10 */ /* 0x040fe4000ff7e0ff */
[----:B------:R-:W-:Y:S01]  /*6cf0*/  IADD3 R21, P0, PT, R29, UR22, RZ ;  /* 0x000000161d157c10 */ /* 0x000fe2000ff1e0ff */
[----:B------:R-:W-:Y:S01]  /*6d00*/  STL [R1+0x445c], R26 ;  /* 0x00445c1a01007387 */ /* 0x000fe20000100800 */
[----:B------:R-:W-:Y:S01]  /*6d10*/  LEA.HI.X.SX32 R30, R30, UR23, 0x1, P3 ;  /* 0x000000171e1e7c11 */ /* 0x000fe200098f0eff */
[----:B---3--:R-:W-:-:S02]  /*6d20*/  IMAD R10, R47, UR77, RZ ;  /* 0x0000004d2f0a7c24 */ /* 0x008fc4000f8e02ff */
[----:B------:R-:W-:Y:S01]  /*6d30*/  STL [R1+0x4460], R25 ;  /* 0x0044601901007387 */ /* 0x000fe20000100800 */
[----:B----4-:R-:W-:-:S03]  /*6d40*/  IMAD R9, R44, UR77, RZ ;  /* 0x0000004d2c097c24 */ /* 0x010fc6000f8e02ff */
[----:B------:R-:W-:Y:S01]  /*6d50*/  STL [R1+0x4464], R23 ;  /* 0x0044641701007387 */ /* 0x000fe20000100800 */
[----:B------:R-:W-:Y:S01]  /*6d60*/  IMAD R22, R22, UR76, RZ ;  /* 0x0000004c16167c24 */ /* 0x000fe2000f8e02ff */
[----:B------:R-:W-:Y:S02]  /*6d70*/  UIMAD UR52, UR52, 0x6e, URZ ;  /* 0x0000006e343478a4 */ /* 0x000fe4000f8e02ff */
[----:B------:R0:W-:Y:S01]  /*6d80*/  STL [R1+0x4468], R21 ;  /* 0x0044681501007387 */ /* 0x0001e20000100800 */
[----:B------:R-:W-:Y:S02]  /*6d90*/  IMAD R7, R43, UR77, RZ ;  /* 0x0000004d2b077c24 */ /* 0x000fe4000f8e02ff */
[----:B------:R-:W-:Y:S02]  /*6da0*/  IMAD R6, R42, UR77, RZ ;  /* 0x0000004d2a067c24 */ /* 0x000fe4000f8e02ff */
[----:B------:R-:W-:Y:S02]  /*6db0*/  IMAD R5, R40, UR77, RZ ;  /* 0x0000004d28057c24 */ /* 0x000fe4000f8e02ff */
[----:B------:R-:W-:Y:S01]  /*6dc0*/  IMAD R2, R32, UR77, RZ ;  /* 0x0000004d20027c24 */ /* 0x000fe2000f8e02ff */
[----:B------:R-:W-:Y:S01]  /*6dd0*/  LEA.HI.X.SX32 R32, R31, UR23, 0x1, P1 ;  /* 0x000000171f207c11 */ /* 0x000fe200088f0eff */
[----:B------:R-:W-:Y:S01]  /*6de0*/  IMAD R4, R37, UR77, RZ ;  /* 0x0000004d25047c24 */ /* 0x000fe2000f8e02ff */
[----:B------:R-:W-:Y:S01]  /*6df0*/  LEA.HI.X.SX32 R31, R0, UR23, 0x1, P2 ;  /* 0x00000017001f7c11 */ /* 0x000fe200090f0eff */
[----:B------:R-:W-:Y:S01]  /*6e00*/  IMAD R3, R34, UR77, RZ ;  /* 0x0000004d22037c24 */ /* 0x000fe2000f8e02ff */
[----:B------:R-:W-:Y:S01]  /*6e10*/  IADD3 R0, P6, PT, R10, UR20, RZ ;  /* 0x000000140a007c10 */ /* 0x000fe2000ffde0ff */
[----:B------:R-:W-:Y:S01]  /*6e20*/  STL [R1+0x4458], R32 ;  /* 0x0044582001007387 */ /* 0x000fe20000100800 */
[----:B0-----:R-:W-:Y:S01]  /*6e30*/  IADD3 R21, P1, PT, R9, UR20, RZ ;  /* 0x0000001409157c10 */ /* 0x001fe2000ff3e0ff */
[----:B------:R-:W-:Y:S01]  /*6e40*/  IMAD R36, R36, UR76, RZ ;  /* 0x0000004c24247c24 */ /* 0x000fe2000f8e02ff */
[----:B------:R-:W-:Y:S01]  /*6e50*/  IADD3 R12, P2, PT, R7, UR20, RZ ;  /* 0x00000014070c7c10 */ /* 0x000fe2000ff5e0ff */
[----:B------:R-:W-:Y:S01]  /*6e60*/  STL [R1+0x446c], R31 ;  /* 0x00446c1f01007387 */ /* 0x000fe20000100800 */
[----:B------:R-:W-:Y:S01]  /*6e70*/  LEA.HI.X.SX32 R29, R29, UR23, 0x1, P0 ;  /* 0x000000171d1d7c11 */ /* 0x000fe200080f0eff */
[----:B------:R-:W-:Y:S01]  /*6e80*/  IMAD R15, R15, UR76, RZ ;  /* 0x0000004c0f0f7c24 */ /* 0x000fe2000f8e02ff */
[----:B------:R-:W-:Y:S01]  /*6e90*/  UIMAD UR54, UR54, 0x6d, URZ ;  /* 0x0000006d363678a4 */ /* 0x000fe2000f8e02ff */
[----:B------:R-:W-:Y:S01]  /*6ea0*/  STL [R1+0x4470], R30 ;  /* 0x0044701e01007387 */ /* 0x000fe20000100800 */
[----:B------:R-:W-:Y:S01]  /*6eb0*/  IMAD R14, R14, UR76, RZ ;  /* 0x0000004c0e0e7c24 */ /* 0x000fe2000f8e02ff */
[----:B------:R-:W-:-:S02]  /*6ec0*/  UIMAD UR56, UR56, 0x6c, URZ ;  /* 0x0000006c383878a4 */ /* 0x000fc4000f8e02ff */
[----:B------:R0:W-:Y:S01]  /*6ed0*/  STL [R1+0x1138], R0 ;  /* 0x0011380001007387 */ /* 0x0001e20000100800 */
[----:B------:R-:W-:Y:S01]  /*6ee0*/  IMAD R16, R16, UR76, RZ ;  /* 0x0000004c10107c24 */ /* 0x000fe2000f8e02ff */
[----:B------:R-:W-:Y:S02]  /*6ef0*/  UIMAD UR58, UR58, 0x6b, URZ ;  /* 0x0000006b3a3a78a4 */ /* 0x000fe4000f8e02ff */
[----:B------:R-:W-:Y:S01]  /*6f00*/  STL [R1+0x1140], R21 ;  /* 0x0011401501007387 */ /* 0x000fe20000100800 */
[----:B------:R-:W-:Y:S01]  /*6f10*/  IMAD R19, R19, UR76, RZ ;  /* 0x0000004c13137c24 */ /* 0x000fe2000f8e02ff */
[----:B------:R-:W-:Y:S02]  /*6f20*/  UIMAD UR60, UR60, 0x6a, URZ ;  /* 0x0000006a3c3c78a4 */ /* 0x000fe4000f8e02ff */
[----:B------:R-:W2:Y:S01]  /*6f30*/  LDL.LU R59, [R1+0x94] ;  /* 0x00009400013b7983 */ /* 0x000ea20000300800 */
[----:B------:R-:W-:Y:S01]  /*6f40*/  IMAD R24, R24, UR76, RZ ;  /* 0x0000004c18187c24 */ /* 0x000fe2000f8e02ff */
[----:B0-----:R-:W-:Y:S01]  /*6f50*/  IADD3 R0, P3, PT, R6, UR20, RZ ;  /* 0x0000001406007c10 */ /* 0x001fe2000ff7e0ff */
[----:B------:R-:W-:Y:S01]  /*6f60*/  IMAD R28, R28, UR76, RZ ;  /* 0x0000004c1c1c7c24 */ /* 0x000fe2000f8e02ff */
[----:B------:R-:W-:Y:S01]  /*6f70*/  STL [R1+0x1148], R12 ;  /* 0x0011480c01007387 */ /* 0x000fe20000100800 */
[----:B------:R-:W-:Y:S01]  /*6f80*/  IMAD R33, R33, UR76, RZ ;  /* 0x0000004c21217c24 */ /* 0x000fe2000f8e02ff */
[----:B------:R-:W-:-:S02]  /*6f90*/  UIMAD UR62, UR62, 0x69, URZ ;  /* 0x000000693e3e78a4 */ /* 0x000fc4000f8e02ff */
[----:B------:R-:W3:Y:S01]  /*6fa0*/  LDL.LU R40, [R1+0x90] ;  /* 0x0000900001287983 */ /* 0x000ee20000300800 */
[----:B------:R-:W-:Y:S01]  /*6fb0*/  IMAD R35, R35, UR76, RZ ;  /* 0x0000004c23237c24 */ /* 0x000fe2000f8e02ff */
[----:B------:R-:W-:Y:S02]  /*6fc0*/  UIMAD UR64, UR64, 0x68, URZ ;  /* 0x00000068404078a4 */ /* 0x000fe4000f8e02ff */
[----:B------:R0:W-:Y:S01]  /*6fd0*/  STL [R1+0x1150], R0 ;  /* 0x0011500001007387 */ /* 0x0001e20000100800 */
[----:B------:R-:W-:Y:S01]  /*6fe0*/  IMAD R39, R39, UR76, RZ ;  /* 0x0000004c27277c24 */ /* 0x000fe2000f8e02ff */
[----:B------:R-:W-:Y:S02]  /*6ff0*/  UIMAD UR66, UR66, 0x67, URZ ;  /* 0x00000067424278a4 */ /* 0x000fe4000f8e02ff */
[----:B------:R-:W4:Y:S01]  /*7000*/  LDL.LU R58, [R1+0x8c] ;  /* 0x00008c00013a7983 */ /* 0x000f220000300800 */
[----:B------:R-:W-:Y:S01]  /*7010*/  IMAD R45, R45, UR76, RZ ;  /* 0x0000004c2d2d7c24 */ /* 0x000fe2000f8e02ff */
[----:B------:R-:W-:-:S02]  /*7020*/  UIMAD UR67, UR67, 0x66, URZ ;  /* 0x00000066434378a4 */ /* 0x000fc4000f8e02ff */
[----:B------:R-:W5:Y:S01]  /*7030*/  LDL.LU R57, [R1+0x88] ;  /* 0x0000880001397983 */ /* 0x000f620000300800 */
[----:B------:R-:W-:Y:S01]  /*7040*/  IMAD R49, R49, UR76, RZ ;  /* 0x0000004c31317c24 */ /* 0x000fe2000f8e02ff */
[----:B0-----:R-:W-:Y:S01]  /*7050*/  IADD3 R0, P4, PT, R5, UR20, RZ ;  /* 0x0000001405007c10 */ /* 0x001fe2000ff9e0ff */
[----:B------:R-:W-:Y:S01]  /*7060*/  IMAD R18, R18, UR76, RZ ;  /* 0x0000004c12127c24 */ /* 0x000fe2000f8e02ff */
[----:B------:R-:W-:Y:S01]  /*7070*/  UIMAD UR69, UR69, 0x65, URZ ;  /* 0x00000065454578a4 */ /* 0x000fe2000f8e02ff */
[----:B------:R-:W-:Y:S01]  /*7080*/  IMAD R38, R38, UR76, RZ ;  /* 0x0000004c26267c24 */ /* 0x000fe2000f8e02ff */
[----:B------:R-:W-:Y:S01]  /*7090*/  UIMAD UR70, UR70, 0x64, URZ ;  /* 0x00000064464678a4 */ /* 0x000fe2000f8e02ff */
[----:B------:R0:W-:Y:S01]  /*70a0*/  STL [R1+0x1158], R0 ;  /* 0x0011580001007387 */ /* 0x0001e20000100800 */
[----:B------:R-:W-:Y:S01]  /*70b0*/  IMAD R48, R48, UR76, RZ ;  /* 0x0000004c30307c24 */ /* 0x000fe2000f8e02ff */
[----:B------:R-:W-:Y:S02]  /*70c0*/  UIMAD UR72, UR72, 0x63, URZ ;  /* 0x00000063484878a4 */ /* 0x000fe4000f8e02ff */
[----:B------:R-:W2:Y:S01]  /*70d0*/  LDL.LU R56, [R1+0x84] ;  /* 0x0000840001387983 */ /* 0x000ea20000300800 */
[----:B------:R-:W-:Y:S01]  /*70e0*/  IMAD R41, R41, UR76, RZ ;  /* 0x0000004c29297c24 */ /* 0x000fe2000f8e02ff */
[----:B------:R-:W-:-:S02]  /*70f0*/  UIMAD UR73, UR73, 0x62, URZ ;  /* 0x00000062494978a4 */ /* 0x000fc4000f8e02ff */
[----:B------:R-:W2:Y:S01]  /*7100*/  LDL.LU R55, [R1+0x80] ;  /* 0x0000800001377983 */ /* 0x000ea20000300800 */
[----:B------:R-:W-:Y:S01]  /*7110*/  IMAD R46, R46, UR76, RZ ;  /* 0x0000004c2e2e7c24 */ /* 0x000fe2000f8e02ff */
[----:B------:R-:W-:Y:S02]  /*7120*/  UIMAD UR75, UR75, 0x61, URZ ;  /* 0x000000614b4b78a4 */ /* 0x000fe4000f8e02ff */
[----:B------:R-:W2:Y:S01]  /*7130*/  LDL.LU R42, [R1+0x7c] ;  /* 0x00007c00012a7983 */ /* 0x000ea20000300800 */
[----:B0-----:R-:W-:Y:S01]  /*7140*/  IADD3 R0, P5, PT, R4, UR20, RZ ;  /* 0x0000001404007c10 */ /* 0x001fe2000ffbe0ff */
[----:B------:R-:W-:Y:S01]  /*7150*/  IMAD R8, R8, UR76, RZ ;  /* 0x0000004c08087c24 */ /* 0x000fe2000f8e02ff */
[----:B------:R-:W-:Y:S01]  /*7160*/  UIMAD UR14, UR14, 0x60, URZ ;  /* 0x000000600e0e78a4 */ /* 0x000fe2000f8e02ff */
[----:B------:R-:W2:Y:S01]  /*7170*/  LDL.LU R54, [R1+0x78] ;  /* 0x0000780001367983 */ /* 0x000ea20000300800 */
[----:B------:R-:W-:Y:S02]  /*7180*/  UIMAD UR15, UR15, 0x5f, URZ ;  /* 0x0000005f0f0f78a4 */ /* 0x000fe4000f8e02ff */
[----:B------:R-:W-:Y:S01]  /*7190*/  UIMAD UR16, UR16, 0x5e, URZ ;  /* 0x0000005e101078a4 */ /* 0x000fe2000f8e02ff */
[----:B------:R-:W2:Y:S01]  /*71a0*/  LDL.LU R53, [R1+0x74] ;  /* 0x0000740001357983 */ /* 0x000ea20000300800 */
[----:B------:R-:W-:-:S02]  /*71b0*/  UIMAD UR17, UR17, 0x5d, URZ ;  /* 0x0000005d111178a4 */ /* 0x000fc4000f8e02ff */
[----:B------:R-:W-:Y:S01]  /*71c0*/  UIMAD UR18, UR18, 0x5c, URZ ;  /* 0x0000005c121278a4 */ /* 0x000fe2000f8e02ff */
[----:B------:R0:W-:Y:S01]  /*71d0*/  STL [R1+0x1160], R0 ;  /* 0x0011600001007387 */ /* 0x0001e20000100800 */
[----:B------:R-:W-:Y:S02]  /*71e0*/  UIMAD UR19, UR19, 0x5b, URZ ;  /* 0x0000005b131378a4 */ /* 0x000fe4000f8e02ff */
[----:B------:R-:W-:Y:S01]  /*71f0*/  UIMAD UR24, UR24, 0x5a, URZ ;  /* 0x0000005a181878a4 */ /* 0x000fe2000f8e02ff */
[----:B------:R-:W2:Y:S01]  /*7200*/  LDL.LU R52, [R1+0x70] ;  /* 0x0000700001347983 */ /* 0x000ea20000300800 */
[----:B------:R-:W-:Y:S01]  /*7210*/  LEA.HI.X.SX32 R10, R10, UR21, 0x1, P6 ;  /* 0x000000150a0a7c11 */ /* 0x000fe2000b0f0eff */
[----:B------:R-:W-:Y:S02]  /*7220*/  UIMAD UR25, UR25, 0x59, URZ ;  /* 0x00000059191978a4 */ /* 0x000fe4000f8e02ff */
[----:B------:R-:W2:Y:S01]  /*7230*/  LDL.LU R47, [R1+0x6c] ;  /* 0x00006c00012f7983 */ /* 0x000ea20000300800 */
[----:B------:R-:W-:Y:S01]  /*7240*/  UIMAD UR26, UR26, 0x58, URZ ;  /* 0x000000581a1a78a4 */ /* 0x000fe2000f8e02ff */
[----:B0-----:R-:W-:Y:S01]  /*7250*/  IADD3 R0, P6, PT, R3, UR20, RZ ;  /* 0x0000001403007c10 */ /* 0x001fe2000ffde0ff */
[----:B------:R-:W-:Y:S01]  /*7260*/  UIMAD UR27, UR27, 0x57, URZ ;  /* 0x000000571b1b78a4 */ /* 0x000fe2000f8e02ff */
[----:B------:R-:W-:Y:S01]  /*7270*/  STL [R1+0x1134], R10 ;  /* 0x0011340a01007387 */ /* 0x000fe20000100800 */
[----:B------:R-:W-:Y:S01]  /*7280*/  LEA.HI.X.SX32 R9, R9, UR21, 0x1, P1 ;  /* 0x0000001509097c11 */ /* 0x000fe200088f0eff */
[----:B------:R-:W-:-:S02]  /*7290*/  UIMAD UR28, UR28, 0x56, URZ ;  /* 0x000000561c1c78a4 */ /* 0x000fc4000f8e02ff */
[----:B------:R-:W2:Y:S01]  /*72a0*/  LDL.LU R44, [R1+0x68] ;  /* 0x00006800012c7983 */ /* 0x000ea20000300800 */
[----:B------:R-:W-:Y:S02]  /*72b0*/  UIMAD UR29, UR29, 0x55, URZ ;  /* 0x000000551d1d78a4 */ /* 0x000fe4000f8e02ff */
[----:B------:R-:W-:Y:S01]  /*72c0*/  UIMAD UR30, UR30, 0x54, URZ ;  /* 0x000000541e1e78a4 */ /* 0x000fe2000f8e02ff */
[----:B------:R0:W-:Y:S01]  /*72d0*/  STL [R1+0x1168], R0 ;  /* 0x0011680001007387 */ /* 0x0001e20000100800 */
[----:B------:R-:W-:Y:S02]  /*72e0*/  UIMAD UR31, UR31, 0x53, URZ ;  /* 0x000000531f1f78a4 */ /* 0x000fe4000f8e02ff */
[----:B------:R-:W-:Y:S01]  /*72f0*/  UIMAD UR32, UR32, 0x52, URZ ;  /* 0x00000052202078a4 */ /* 0x000fe2000f8e02ff */
[----:B------:R-:W-:Y:S01]  /*7300*/  STL [R1+0x113c], R9 ;  /* 0x00113c0901007387 */ /* 0x000fe20000100800 */
[----:B-1----:R-:W-:Y:S02]  /*7310*/  UIMAD UR33, UR33, 0x51, URZ ;  /* 0x00000051212178a4 */ /* 0x002fe4000f8e02ff */
[----:B------:R-:W-:Y:S01]  /*7320*/  UIMAD UR34, UR34, 0x50, URZ ;  /* 0x00000050222278a4 */ /* 0x000fe2000f8e02ff */
[----:B------:R-:W2:Y:S01]  /*7330*/  LDL.LU R43, [R1+0x64] ;  /* 0x00006400012b7983 */ /* 0x000ea20000300800 */
[----:B------:R-:W-:Y:S01]  /*7340*/  UIMAD UR35, UR35, 0x4f, URZ ;  /* 0x0000004f232378a4 */ /* 0x000fe2000f8e02ff */
[----:B0-----:R-:W-:Y:S01]  /*7350*/  IADD3 R0, P1, PT, R2, UR20, RZ ;  /* 0x0000001402007c10 */ /* 0x001fe2000ff3e0ff */
[----:B------:R-:W-:Y:S01]  /*7360*/  UIMAD UR23, UR50, 0x7f, URZ ;  /* 0x0000007f321778a4 */ /* 0x000fe2000f8e02ff */
[----:B------:R-:W-:Y:S01]  /*7370*/  LEA.HI.X.SX32 R6, R6, UR21, 0x1, P3 ;  /* 0x0000001506067c11 */ /* 0x000fe200098f0eff */
[----:B------:R-:W-:-:S02]  /*7380*/  UIMAD UR38, UR38, 0x4e, URZ ;  /* 0x0000004e262678a4 */ /* 0x000fc4000f8e02ff */
[----:B------:R0:W-:Y:S01]  /*7390*/  STL [R1+0x1170], R0 ;  /* 0x0011700001007387 */ /* 0x0001e20000100800 */
[----:B------:R-:W-:Y:S01]  /*73a0*/  LEA.HI.X.SX32 R5, R5, UR21, 0x1, P4 ;  /* 0x0000001505057c11 */ /* 0x000fe2000a0f0eff */
[----:B------:R-:W-:Y:S01]  /*73b0*/  UIMAD UR39, UR39, 0x4d, URZ ;  /* 0x0000004d272778a4 */ /* 0x000fe2000f8e02ff */
[----:B------:R-:W-:Y:S01]  /*73c0*/  LEA.HI.X.SX32 R3, R3, UR21, 0x1, P6 ;  /* 0x0000001503037c11 */ /* 0x000fe2000b0f0eff */
[----:B------:R-:W-:Y:S02]  /*73d0*/  UIMAD UR40, UR40, 0x4c, URZ ;  /* 0x0000004c282878a4 */ /* 0x000fe4000f8e02ff */
[----:B------:R-:W-:Y:S02]  /*73e0*/  UIMAD UR41, UR41, 0x4b, URZ ;  /* 0x0000004b292978a4 */ /* 0x000fe4000f8e02ff */
[----:B------:R-:W-:Y:S01]  /*73f0*/  UIMAD UR42, UR42, 0x4a, URZ ;  /* 0x0000004a2a2a78a4 */ /* 0x000fe2000f8e02ff */
[----:B0-----:R-:W-:Y:S01]  /*7400*/  LEA.HI.X.SX32 R0, R7, UR21, 0x1, P2 ;  /* 0x0000001507007c11 */ /* 0x001fe200090f0eff */
[----:B------:R-:W-:-:S02]  /*7410*/  UIMAD UR43, UR43, 0x49, URZ ;  /* 0x000000492b2b78a4 */ /* 0x000fc4000f8e02ff */
[----:B------:R-:W-:Y:S02]  /*7420*/  UIMAD UR44, UR44, 0x48, URZ ;  /* 0x000000482c2c78a4 */ /* 0x000fe4000f8e02ff */
[----:B------:R0:W-:Y:S01]  /*7430*/  STL [R1+0x1144], R0 ;  /* 0x0011440001007387 */ /* 0x0001e20000100800 */
[----:B------:R-:W-:Y:S02]  /*7440*/  UIMAD UR45, UR45, 0x47, URZ ;  /* 0x000000472d2d78a4 */ /* 0x000fe4000f8e02ff */
[----:B------:R-:W-:Y:S01]  /*7450*/  UIMAD UR46, UR46, 0x46, URZ ;  /* 0x000000462e2e78a4 */ /* 0x000fe2000f8e02ff */
[----:B------:R-:W-:Y:S01]  /*7460*/  STL [R1+0x114c], R6 ;  /* 0x00114c0601007387 */ /* 0x000fe20000100800 */
[----:B------:R-:W-:Y:S02]  /*7470*/  UIMAD UR47, UR47, 0x45, URZ ;  /* 0x000000452f2f78a4 */ /* 0x000fe4000f8e02ff */
[----:B------:R-:W-:Y:S02]  /*7480*/  UIMAD UR5, UR5, 0x44, URZ ;  /* 0x00000044050578a4 */ /* 0x000fe4000f8e02ff */
[----:B------:R-:W-:Y:S01]  /*7490*/  UIMAD UR6, UR6, 0x43, URZ ;  /* 0x00000043060678a4 */ /* 0x000fe2000f8e02ff */
[----:B0-----:R-:W-:Y:S01]  /*74a0*/  LEA.HI.X.SX32 R0, R4, UR21, 0x1, P5 ;  /* 0x0000001504007c11 */ /* 0x001fe2000a8f0eff */
[----:B------:R-:W-:Y:S01]  /*74b0*/  STL [R1+0x1154], R5 ;  /* 0x0011540501007387 */ /* 0x000fe20000100800 */
[----:B------:R-:W-:-:S02]  /*74c0*/  UIMAD UR7, UR7, 0x42, URZ ;  /* 0x00000042070778a4 */ /* 0x000fc4000f8e02ff */
[----:B------:R-:W-:Y:S01]  /*74d0*/  UIMAD UR8, UR8, 0x41, URZ ;  /* 0x00000041080878a4 */ /* 0x000fe2000f8e02ff */
[----:B------:R-:W2:Y:S01]  /*74e0*/  LDL.LU R37, [R1+0x60] ;  /* 0x0000600001257983 */ /* 0x000ea20000300800 */
[----:B------:R-:W-:Y:S02]  /*74f0*/  USHF.L.U32 UR9, UR9, 0x6, URZ ;  /* 0x0000000609097899 */ /* 0x000fe400080006ff */
[----:B------:R-:W-:Y:S01]  /*7500*/  UIMAD UR10, UR10, 0x3f, URZ ;  /* 0x0000003f0a0a78a4 */ /* 0x000fe2000f8e02ff */
[----:B------:R0:W-:Y:S01]  /*7510*/  STL [R1+0x115c], R0 ;  /* 0x00115c0001007387 */ /* 0x0001e20000100800 */
[----:B------:R-:W-:Y:S02]  /*7520*/  UIMAD UR11, UR11, 0x3e, URZ ;  /* 0x0000003e0b0b78a4 */ /* 0x000fe4000f8e02ff */
[----:B------:R-:W-:Y:S01]  /*7530*/  UIMAD UR12, UR12, 0x3d, URZ ;  /* 0x0000003d0c0c78a4 */ /* 0x000fe2000f8e02ff */
[----:B------:R-:W-:Y:S01]  /*7540*/  STL [R1+0x1164], R3 ;  /* 0x0011640301007387 */ /* 0x000fe20000100800 */
[----:B------:R-:W-:-:S02]  /*7550*/  UIMAD UR48, UR48, 0x3c, URZ ;  /* 0x0000003c303078a4 */ /* 0x000fc4000f8e02ff */
[----:B------:R-:W-:Y:S01]  /*7560*/  UIMAD UR13, UR13, 0x3b, URZ ;  /* 0x0000003b0d0d78a4 */ /* 0x000fe2000f8e02ff */
[----:B------:R-:W2:Y:S01]  /*7570*/  LDL.LU R34, [R1+0x5c] ;  /* 0x00005c0001227983 */ /* 0x000ea20000300800 */
[----:B------:R-:W-:Y:S01]  /*7580*/  UIMAD UR53, UR53, 0x3a, URZ ;  /* 0x0000003a353578a4 */ /* 0x000fe2000f8e02ff */
[----:B0-----:R-:W-:Y:S01]  /*7590*/  LEA.HI.X.SX32 R0, R2, UR21, 0x1, P1 ;  /* 0x0000001502007c11 */ /* 0x001fe200088f0eff */
[----:B------:R-:W-:Y:S02]  /*75a0*/  UIMAD UR68, UR68, 0x39, URZ ;  /* 0x00000039444478a4 */ /* 0x000fe4000f8e02ff */
[----:B------:R-:W-:Y:S02]  /*75b0*/  UIMAD UR61, UR61, 0x38, URZ ;  /* 0x000000383d3d78a4 */ /* 0x000fe4000f8e02ff */
[----:B------:R3:W-:Y:S01]  /*75c0*/  STL [R1+0x116c], R0 ;  /* 0x00116c0001007387 */ /* 0x0007e20000100800 */
[----:B------:R-:W-:Y:S02]  /*75d0*/  UIMAD UR74, UR74, 0x37, URZ ;  /* 0x000000374a4a78a4 */ /* 0x000fe4000f8e02ff */
[----:B------:R-:W-:Y:S01]  /*75e0*/  UIMAD UR57, UR57, 0x36, URZ ;  /* 0x00000036393978a4 */ /* 0x000fe2000f8e02ff */
[----:B------:R-:W-:Y:S01]  /*75f0*/  STL [R1+0x4474], R29 ;  /* 0x0044741d01007387 */ /* 0x000fe20000100800 */
[----:B------:R-:W-:-:S02]  /*7600*/  UIMAD UR65, UR65, 0x35, URZ ;  /* 0x00000035414178a4 */ /* 0x000fc4000f8e02ff */
[----:B------:R-:W-:Y:S02]  /*7610*/  UIMAD UR71, UR71, 0x34, URZ ;  /* 0x00000034474778a4 */ /* 0x000fe4000f8e02ff */
[----:B------:R-:W-:Y:S02]  /*7620*/  UIMAD UR51, UR51, 0x33, URZ ;  /* 0x00000033333378a4 */ /* 0x000fe4000f8e02ff */
[----:B------:R-:W-:Y:S02]  /*7630*/  UIMAD UR55, UR55, 0x32, URZ ;  /* 0x00000032373778a4 */ /* 0x000fe4000f8e02ff */
[----:B------:R-:W-:Y:S02]  /*7640*/  UIMAD UR59, UR59, 0x31, URZ ;  /* 0x000000313b3b78a4 */ /* 0x000fe4000f8e02ff */
[----:B------:R-:W-:Y:S01]  /*7650*/  UIMAD UR63, UR63, 0x30, URZ ;  /* 0x000000303f3f78a4 */ /* 0x000fe2000f8e02ff */
[----:B------:R-:W0:Y:S01]  /*7660*/  LDCU UR22, c[0x0][0x3a8] ;  /* 0x00007500ff1677ac */ /* 0x000e220008000800 */
[----:B------:R-:W1:Y:S01]  /*7670*/  LDCU UR77, c[0x0][0x3a8] ;  /* 0x00007500ff4d77ac */ /* 0x000e620008000800 */
[----:B------:R-:W0:Y:S01]  /*7680*/  LDCU UR20, c[0x0][0x3a8] ;  /* 0x00007500ff1477ac */ /* 0x000e220008000800 */
[----:B------:R-:W0:Y:S01]  /*7690*/  LDCU UR21, c[0x0][0x3a8] ;  /* 0x00007500ff1577ac */ /* 0x000e220008000800 */
[----:B---3--:R-:W-:-:S02]  /*76a0*/  IMAD R0, R40, UR76, RZ ;  /* 0x0000004c28007c24 */ /* 0x008fc4000f8e02ff */
[----:B------:R-:W3:Y:S04]  /*76b0*/  LDL.LU R40, [R1+0x58] ;  /* 0x0000580001287983 */ /* 0x000ee80000300800 */
[----:B------:R5:W-:Y:S01]  /*76c0*/  STL [R1+0x120], R0 ;  /* 0x0001200001007387 */ /* 0x000be20000100800 */
[----:B----4-:R-:W-:Y:S02]  /*76d0*/  IMAD R2, R58, UR76, RZ ;  /* 0x0000004c3a027c24 */ /* 0x010fe4000f8e02ff */
[----:B-----5:R-:W-:-:S03]  /*76e0*/  IMAD R0, R57, UR76, RZ ;  /* 0x0000004c39007c24 */ /* 0x020fc6000f8e02ff */
[----:B------:R4:W-:Y:S04]  /*76f0*/  STL [R1+0x11c], R2 ;  /* 0x00011c0201007387 */ /* 0x0009e80000100800 */
[----:B------:R5:W-:Y:S01]  /*7700*/  STL [R1+0x118], R0 ;  /* 0x0001180001007387 */ /* 0x000be20000100800 */
[----:B--2---:R-:W-:Y:S02]  /*7710*/  IMAD R3, R56, UR76, RZ ;  /* 0x0000004c38037c24 */ /* 0x004fe4000f8e02ff */
[----:B----4-:R-:W-:-:S03]  /*7720*/  IMAD R2, R55, UR76, RZ ;  /* 0x0000004c37027c24 */ /* 0x010fc6000f8e02ff */
[----:B------:R-:W-:Y:S01]  /*7730*/  STL [R1+0x114], R3 ;  /* 0x0001140301007387 */ /* 0x000fe20000100800 */
[----:B-----5:R-:W-:-:S03]  /*7740*/  IMAD R0, R42, UR76, RZ ;  /* 0x0000004c2a007c24 */ /* 0x020fc6000f8e02ff */
[----:B------:R-:W2:Y:S01]  /*7750*/  LDL.LU R42, [R1+0x54] ;  /* 0x00005400012a7983 */ /* 0x000ea20000300800 */
[----:B------:R-:W-:-:S03]  /*7760*/  IMAD R29, R54, UR76, RZ ;  /* 0x0000004c361d7c24 */ /* 0x000fc6000f8e02ff */
[----:B------:R-:W-:Y:S01]  /*7770*/  STL [R1+0x110], R2 ;  /* 0x0001100201007387 */ /* 0x000fe20000100800 */
[----:B------:R-:W-:-:S03]  /*7780*/  IMAD R30, R53, UR76, RZ ;  /* 0x0000004c351e7c24 */ /* 0x000fc6000f8e02ff */
[----:B------:R4:W-:Y:S04]  /*7790*/  STL [R1+0x10c], R0 ;  /* 0x00010c0001007387 */ /* 0x0009e80000100800 */
[----:B------:R-:W5:Y:S01]  /*77a0*/  LDL.LU R57, [R1+0x50] ;  /* 0x0000500001397983 */ /* 0x000f620000300800 */
[----:B------:R-:W-:-:S03]  /*77b0*/  IMAD R31, R52, UR76, RZ ;  /* 0x0000004c341f7c24 */ /* 0x000fc6000f8e02ff */
[----:B------:R-:W-:Y:S04]  /*77c0*/  STL [R1+0x108], R29 ;  /* 0x0001081d01007387 */ /* 0x000fe80000100800 */
[----:B------:R-:W-:Y:S04]  /*77d0*/  STL [R1+0x4478], R29 ;  /* 0x0044781d01007387 */ /* 0x000fe80000100800 */
[----:B------:R-:W-:Y:S04]  /*77e0*/  STL [R1+0x104], R30 ;  /* 0x0001041e01007387 */ /* 0x000fe80000100800 */
[----:B------:R0:W-:Y:S04]  /*77f0*/  STL [R1+0x447c], R30 ;  /* 0x00447c1e01007387 */ /* 0x0001e80000100800 */
[----:B------:R-:W4:Y:S04]  /*7800*/  LDL.LU R56, [R1+0x4c] ;  /* 0x00004c0001387983 */ /* 0x000f280000300800 */
[----:B------:R-:W4:Y:S04]  /*7810*/  LDL.LU R55, [R1+0x48] ;  /* 0x0000480001377983 */ /* 0x000f280000300800 */
[----:B------:R-:W4:Y:S04]  /*7820*/  LDL.LU R54, [R1+0x44] ;  /* 0x0000440001367983 */ /* 0x000f280000300800 */
[----:B------:R-:W-:Y:S04]  /*7830*/  STL [R1+0x100], R31 ;  /* 0x0001001f01007387 */ /* 0x000fe80000100800 */
[----:B------:R0:W-:Y:S04]  /*7840*/  STL [R1+0x4480], R31 ;  /* 0x0044801f01007387 */ /* 0x0001e80000100800 */
[----:B------:R-:W4:Y:S04]  /*7850*/  LDL.LU R53, [R1+0x40] ;  /* 0x0000400001357983 */ /* 0x000f280000300800 */
[----:B------:R-:W4:Y:S01]  /*7860*/  LDL.LU R52, [R1+0x3c] ;  /* 0x00003c0001347983 */ /* 0x000f220000300800 */
[----:B------:R-:W-:-:S02]  /*7870*/  IMAD R21, R47, UR76, RZ ;  /* 0x0000004c2f157c24 */ /* 0x000fc4000f8e02ff */
[----:B------:R-:W-:-:S03]  /*7880*/  IMAD R23, R44, UR76, RZ ;  /* 0x0000004c2c177c24 */ /* 0x000fc6000f8e02ff */
[----:B------:R-:W-:Y:S01]  /*7890*/  STL [R1+0xfc], R21 ;  /* 0x0000fc1501007387 */ /* 0x000fe20000100800 */
[----:B------:R-:W-:Y:S02]  /*78a0*/  IMAD R32, R59, UR76, RZ ;  /* 0x0000004c3b207c24 */ /* 0x000fe4000f8e02ff */
[----:B------:R-:W-:Y:S02]  /*78b0*/  IMAD R25, R43, UR76, RZ ;  /* 0x0000004c2b197c24 */ /* 0x000fe4000f8e02ff */
[----:B------:R-:W-:Y:S02]  /*78c0*/  IMAD R26, R37, UR76, RZ ;  /* 0x0000004c251a7c24 */ /* 0x000fe4000f8e02ff */
[----:B------:R-:W-:Y:S02]  /*78d0*/  IMAD R60, R34, UR76, RZ ;  /* 0x0000004c223c7c24 */ /* 0x000fe4000f8e02ff */
[----:B------:R-:W4:Y:S04]  /*78e0*/  LDL.LU R34, [R1+0x38] ;  /* 0x0000380001227983 */ /* 0x000f280000300800 */
[----:B------:R-:W4:Y:S04]  /*78f0*/  LDL.LU R37, [R1+0x34] ;  /* 0x0000340001257983 */ /* 0x000f280000300800 */
[----:B------:R-:W-:Y:S01]  /*7900*/  STL [R1+0xf8], R23 ;  /* 0x0000f81701007387 */ /* 0x000fe20000100800 */
[----:B---3--:R-:W-:-:S03]  /*7910*/  IMAD R59, R40, UR76, RZ ;  /* 0x0000004c283b7c24 */ /* 0x008fc6000f8e02ff */
[----:B------:R-:W3:Y:S04]  /*7920*/  LDL.LU R40, [R1+0x30] ;  /* 0x0000300001287983 */ /* 0x000ee80000300800 */
[----:B------:R-:W3:Y:S04]  /*7930*/  LDL.LU R44, [R1+0x2c] ;  /* 0x00002c00012c7983 */ /* 0x000ee80000300800 */
[----:B------:R-:W3:Y:S04]  /*7940*/  LDL.LU R47, [R1+0x28] ;  /* 0x00002800012f7983 */ /* 0x000ee80000300800 */
[----:B------:R-:W3:Y:S04]  /*7950*/  LDL.LU R5, [R1+0x24] ;  /* 0x0000240001057983 */ /* 0x000ee80000300800 */
[----:B------:R-:W-:Y:S04]  /*7960*/  STL [R1+0xf4], R25 ;  /* 0x0000f41901007387 */ /* 0x000fe80000100800 */
[----:B------:R-:W3:Y:S04]  /*7970*/  LDL.LU R43, [R1+0x20] ;  /* 0x00002000012b7983 */ /* 0x000ee80000300800 */
[----:B------:R-:W3:Y:S01]  /*7980*/  LDL.LU R9, [R1+0x1c] ;  /* 0x00001c0001097983 */ /* 0x000ee20000300800 */
[----:B--2---:R-:W-:-:S03]  /*7990*/  IMAD R58, R42, UR76, RZ ;  /* 0x0000004c2a3a7c24 */ /* 0x004fc6000f8e02ff */
[----:B------:R-:W2:Y:S04]  /*79a0*/  LDL.LU R42, [R1+0x18] ;  /* 0x00001800012a7983 */ /* 0x000ea80000300800 */
[----:B------:R-:W-:Y:S04]  /*79b0*/  STL [R1+0xf0], R26 ;  /* 0x0000f01a01007387 */ /* 0x000fe80000100800 */
[----:B------:R-:W2:Y:S01]  /*79c0*/  LDL.LU R6, [R1+0x10] ;  /* 0x0000100001067983 */ /* 0x000ea20000300800 */
[----:B-----5:R-:W-:-:S03]  /*79d0*/  IMAD R57, R57, UR76, RZ ;  /* 0x0000004c39397c24 */ /* 0x020fc6000f8e02ff */
[----:B----4-:R-:W4:Y:S04]  /*79e0*/  LDL.LU R0, [R1+0xc] ;  /* 0x00000c0001007983 */ /* 0x010f280000300800 */
[----:B------:R-:W5:Y:S04]  /*79f0*/  LDL.LU R7, [R1+0x8] ;  /* 0x0000080001077983 */ /* 0x000f680000300800 */
[----:B------:R-:W2:Y:S04]  /*7a00*/  LDL.LU R10, [R1+0x4] ;  /* 0x00000400010a7983 */ /* 0x000ea80000300800 */
[----:B------:R-:W4:Y:S04]  /*7a10*/  LDL.LU R12, [R1] ;  /* 0x00000000010c7983 */ /* 0x000f280000300800 */
[----:B------:R-:W-:Y:S01]  /*7a20*/  STL [R1+0xec], R60 ;  /* 0x0000ec3c01007387 */ /* 0x000fe20000100800 */
[----:B------:R-:W-:-:S03]  /*7a30*/  IMAD R56, R56, UR76, RZ ;  /* 0x0000004c38387c24 */ /* 0x000fc6000f8e02ff */
[----:B------:R-:W-:Y:S01]  /*7a40*/  STL [R1+0xe8], R59 ;  /* 0x0000e83b01007387 */ /* 0x000fe20000100800 */
[----:B------:R-:W-:-:S03]  /*7a50*/  IMAD R55, R55, UR76, RZ ;  /* 0x0000004c37377c24 */ /* 0x000fc6000f8e02ff */
[----:B------:R-:W-:Y:S01]  /*7a60*/  STL [R1+0xe4], R58 ;  /* 0x0000e43a01007387 */ /* 0x000fe20000100800 */
[----:B------:R-:W-:-:S03]  /*7a70*/  IMAD R54, R54, UR76, RZ ;  /* 0x0000004c36367c24 */ /* 0x000fc6000f8e02ff */
[----:B------:R-:W-:Y:S04]  /*7a80*/  STL [R1+0xe0], R57 ;  /* 0x0000e03901007387 */ /* 0x000fe80000100800 */
[----:B------:R-:W-:Y:S01]  /*7a90*/  STL [R1+0xdc], R56 ;  /* 0x0000dc3801007387 */ /* 0x000fe20000100800 */
[----:B------:R-:W-:-:S03]  /*7aa0*/  IMAD R53, R53, UR76, RZ ;  /* 0x0000004c35357c24 */ /* 0x000fc6000f8e02ff */
[----:B------:R-:W-:Y:S01]  /*7ab0*/  STL [R1+0xd8], R55 ;  /* 0x0000d83701007387 */ /* 0x000fe20000100800 */
[----:B------:R-:W-:-:S03]  /*7ac0*/  IMAD R52, R52, UR76, RZ ;  /* 0x0000004c34347c24 */ /* 0x000fc6000f8e02ff */
[----:B------:R-:W-:Y:S04]  /*7ad0*/  STL [R1+0xd4], R54 ;  /* 0x0000d43601007387 */ /* 0x000fe80000100800 */
[----:B------:R-:W-:Y:S04]  /*7ae0*/  STL [R1+0xd0], R53 ;  /* 0x0000d03501007387 */ /* 0x000fe80000100800 */
[----:B------:R-:W-:Y:S04]  /*7af0*/  STL [R1+0xcc], R52 ;  /* 0x0000cc3401007387 */ /* 0x000fe80000100800 */
[----:B0-----:R-:W4:Y:S04]  /*7b00*/  LDL R30, [R1+0x120] ;  /* 0x00012000011e7983 */ /* 0x001f280000100800 */
[----:B------:R-:W4:Y:S01]  /*7b10*/  LDL R29, [R1+0x11c] ;  /* 0x00011c00011d7983 */ /* 0x000f220000100800 */
[----:B------:R-:W-:-:S02]  /*7b20*/  IMAD R3, R11, UR76, RZ ;  /* 0x0000004c0b037c24 */ /* 0x000fc4000f8e02ff */
[----:B------:R-:W-:Y:S02]  /*7b30*/  IMAD R11, R13, UR76, RZ ;  /* 0x0000004c0d0b7c24 */ /* 0x000fe4000f8e02ff */
[----:B------:R-:W-:Y:S02]  /*7b40*/  IMAD R13, R17, UR76, RZ ;  /* 0x0000004c110d7c24 */ /* 0x000fe4000f8e02ff */
[----:B------:R-:W-:Y:S02]  /*7b50*/  IMAD R17, R20, UR76, RZ ;  /* 0x0000004c14117c24 */ /* 0x000fe4000f8e02ff */
[----:B------:R-:W-:Y:S02]  /*7b60*/  IMAD R20, R27, UR76, RZ ;  /* 0x0000004c1b147c24 */ /* 0x000fe4000f8e02ff */
[----:B------:R-:W-:Y:S02]  /*7b70*/  IMAD R27, R51, UR76, RZ ;  /* 0x0000004c331b7c24 */ /* 0x000fe4000f8e02ff */
[----:B------:R-:W4:Y:S01]  /*7b80*/  LDL R51, [R1+0x114] ;  /* 0x0001140001337983 */ /* 0x000f220000100800 */
[----:B------:R-:W-:Y:S01]  /*7b90*/  SHF.R.S32.HI R31, RZ, 0x1f, R32 ;  /* 0x0000001fff1f7819 */ /* 0x000fe20000011420 */
[----:B---3--:R-:W-:-:S02]  /*7ba0*/  IMAD R2, R5, UR76, RZ ;  /* 0x0000004c05027c24 */ /* 0x008fc4000f8e02ff */
[----:B------:R-:W-:Y:S02]  /*7bb0*/  IMAD R5, R50, UR76, RZ ;  /* 0x0000004c32057c24 */ /* 0x000fe4000f8e02ff */
[----:B------:R-:W3:Y:S01]  /*7bc0*/  LDL R50, [R1+0x110] ;  /* 0x0001100001327983 */ /* 0x000ee20000100800 */
[----:B-----5:R-:W-:Y:S02]  /*7bd0*/  IMAD R4, R7, UR76, RZ ;  /* 0x0000004c07047c24 */ /* 0x020fe4000f8e02ff */
[----:B--2---:R-:W-:Y:S02]  /*7be0*/  IMAD R7, R10, UR76, RZ ;  /* 0x0000004c0a077c24 */ /* 0x004fe4000f8e02ff */
[----:B----4-:R-:W-:Y:S02]  /*7bf0*/  IMAD R10, R12, UR76, RZ ;  /* 0x0000004c0c0a7c24 */ /* 0x010fe4000f8e02ff */
[----:B------:R-:W-:Y:S02]  /*7c00*/  IMAD R12, R61, UR76, RZ ;  /* 0x0000004c3d0c7c24 */ /* 0x000fe4000f8e02ff */
[----:B------:R-:W2:Y:S04]  /*7c10*/  LDL R61, [R1+0x10c] ;  /* 0x00010c00013d7983 */ /* 0x000ea80000100800 */
[----:B------:R0:W-:Y:S04]  /*7c20*/  STL [R1+0x442c], R27 ;  /* 0x00442c1b01007387 */ /* 0x0001e80000100800 */
[----:B0-----:R-:W4:Y:S04]  /*7c30*/  LDL R27, [R1+0x118] ;  /* 0x00011800011b7983 */ /* 0x001f280000100800 */
[----:B------:R0:W-:Y:S04]  /*7c40*/  STL [R1+0xc8], R31 ;  /* 0x0000c81f01007387 */ /* 0x0001e80000100800 */
[----:B0-----:R-:W5:Y:S01]  /*7c50*/  LDL.LU R31, [R1+0x4480] ;  /* 0x00448000011f7983 */ /* 0x001f620000300800 */
[----:B------:R-:W-:-:S02]  /*7c60*/  SHF.R.S32.HI R30, RZ, 0x1f, R30 ;  /* 0x0000001fff1e7819 */ /* 0x000fc4000001141e */
[----:B------:R-:W-:-:S03]  /*7c70*/  SHF.R.S32.HI R29, RZ, 0x1f, R29 ;  /* 0x0000001fff1d7819 */ /* 0x000fc6000001141d */
[----:B------:R0:W-:Y:S04]  /*7c80*/  STL [R1+0xc4], R30 ;  /* 0x0000c41e01007387 */ /* 0x0001e80000100800 */
[----:B0-----:R-:W5:Y:S04]  /*7c90*/  LDL.LU R30, [R1+0x447c] ;  /* 0x00447c00011e7983 */ /* 0x001f680000300800 */
[----:B------:R0:W-:Y:S04]  /*7ca0*/  STL [R1+0xc0], R29 ;  /* 0x0000c01d01007387 */ /* 0x0001e80000100800 */
[----:B0-----:R-:W5:Y:S01]  /*7cb0*/  LDL.LU R29, [R1+0x4478] ;  /* 0x00447800011d7983 */ /* 0x001f620000300800 */
[----:B------:R-:W-:Y:S01]  /*7cc0*/  IMAD R34, R34, UR76, RZ ;  /* 0x0000004c22227c24 */ /* 0x000fe2000f8e02ff */
[----:B----4-:R-:W-:-:S05]  /*7cd0*/  SHF.R.S32.HI R27, RZ, 0x1f, R27 ;  /* 0x0000001fff1b7819 */ /* 0x010fca000001141b */
[----:B------:R0:W-:Y:S02]  /*7ce0*/  STL [R1+0xbc], R27 ;  /* 0x0000bc1b01007387 */ /* 0x0001e40000100800 */
[----:B0-----:R-:W-:Y:S02]  /*7cf0*/  SHF.R.S32.HI R27, RZ, 0x1f, R51 ;  /* 0x0000001fff1b7819 */ /* 0x001fe40000011433 */
[----:B---3--:R-:W-:Y:S02]  /*7d00*/  SHF.R.S32.HI R51, RZ, 0x1f, R50 ;  /* 0x0000001fff337819 */ /* 0x008fe40000011432 */
[----:B--2---:R-:W-:Y:S01]  /*7d10*/  SHF.R.S32.HI R50, RZ, 0x1f, R61 ;  /* 0x0000001fff327819 */ /* 0x004fe2000001143d */
[----:B------:R5:W-:Y:S04]  /*7d20*/  STL [R1+0xb8], R27 ;  /* 0x0000b81b01007387 */ /* 0x000be80000100800 */
[----:B------:R-:W-:Y:S01]  /*7d30*/  STL [R1+0xb4], R51 ;  /* 0x0000b43301007387 */ /* 0x000fe20000100800 */
[----:B-----5:R-:W-:-:S03]  /*7d40*/  SHF.R.S32.HI R27, RZ, 0x1f, R29 ;  /* 0x0000001fff1b7819 */ /* 0x020fc6000001141d */
[----:B------:R-:W2:Y:S04]  /*7d50*/  LDL.LU R29, [R1+0x4474] ;  /* 0x00447400011d7983 */ /* 0x000ea80000300800 */
[----:B------:R0:W-:Y:S02]  /*7d60*/  STL [R1+0xb0], R50 ;  /* 0x0000b03201007387 */ /* 0x0001e40000100800 */
[----:B0-----:R-:W-:Y:S02]  /*7d70*/  SHF.R.S32.HI R50, RZ, 0x1f, R30 ;  /* 0x0000001fff327819 */ /* 0x001fe4000001141e */
[----:B------:R-:W3:Y:S04]  /*7d80*/  LDL.LU R30, [R1+0x4470] ;  /* 0x00447000011e7983 */ /* 0x000ee80000300800 */
[----:B------:R0:W-:Y:S02]  /*7d90*/  STL [R1+0xac], R27 ;  /* 0x0000ac1b01007387 */ /* 0x0001e40000100800 */
[----:B0-----:R-:W-:-:S02]  /*7da0*/  SHF.R.S32.HI R27, RZ, 0x1f, R31 ;  /* 0x0000001fff1b7819 */ /* 0x001fc4000001141f */
[----:B------:R-:W4:Y:S04]  /*7db0*/  LDL.LU R31, [R1+0x446c] ;  /* 0x00446c00011f7983 */ /* 0x000f280000300800 */
[----:B------:R0:W-:Y:S02]  /*7dc0*/  STL [R1+0xa8], R50 ;  /* 0x0000a83201007387 */ /* 0x0001e40000100800 */
[----:B0-----:R-:W-:Y:S02]  /*7dd0*/  SHF.R.S32.HI R50, RZ, 0x1f, R21 ;  /* 0x0000001fff327819 */ /* 0x001fe40000011415 */
[----:B------:R-:W5:Y:S04]  /*7de0*/  LDL.LU R21, [R1+0x4468] ;  /* 0x0044680001157983 */ /* 0x000f680000300800 */
[----:B------:R0:W-:Y:S02]  /*7df0*/  STL [R1+0xa4], R27 ;  /* 0x0000a41b01007387 */ /* 0x0001e40000100800 */
[----:B0-----:R-:W-:-:S02]  /*7e00*/  SHF.R.S32.HI R27, RZ, 0x1f, R23 ;  /* 0x0000001fff1b7819 */ /* 0x001fc40000011417 */
[----:B------:R-:W2:Y:S04]  /*7e10*/  LDL.LU R23, [R1+0x4464] ;  /* 0x0044640001177983 */ /* 0x000ea80000300800 */
[----:B------:R0:W-:Y:S02]  /*7e20*/  STL [R1+0xa0], R50 ;  /* 0x0000a03201007387 */ /* 0x0001e40000100800 */
[----:B0-----:R-:W-:Y:S02]  /*7e30*/  SHF.R.S32.HI R50, RZ, 0x1f, R25 ;  /* 0x0000001fff327819 */ /* 0x001fe40000011419 */
[----:B------:R-:W2:Y:S04]  /*7e40*/  LDL.LU R25, [R1+0x4460] ;  /* 0x0044600001197983 */ /* 0x000ea80000300800 */
[----:B------:R0:W-:Y:S02]  /*7e50*/  STL [R1+0x9c], R27 ;  /* 0x00009c1b01007387 */ /* 0x0001e40000100800 */
[----:B0-----:R-:W-:-:S02]  /*7e60*/  SHF.R.S32.HI R27, RZ, 0x1f, R26 ;  /* 0x0000001fff1b7819 */ /* 0x001fc4000001141a */
[----:B------:R-:W3:Y:S01]  /*7e70*/  LDL.LU R26, [R1+0x445c] ;  /* 0x00445c00011a7983 */ /* 0x000ee20000300800 */
[----:B------:R-:W-:-:S03]  /*7e80*/  SHF.R.S32.HI R51, RZ, 0x1f, R59 ;  /* 0x0000001fff337819 */ /* 0x000fc6000001143b */
[----:B------:R0:W-:Y:S04]  /*7e90*/  STL [R1+0x98], R50 ;  /* 0x0000983201007387 */ /* 0x0001e80000100800 */
[----:B------:R1:W-:Y:S01]  /*7ea0*/  STL [R1+0x94], R27 ;  /* 0x0000941b01007387 */ /* 0x0003e20000100800 */
[----:B0-----:R-:W-:Y:S02]  /*7eb0*/  SHF.R.S32.HI R50, RZ, 0x1f, R60 ;  /* 0x0000001fff327819 */ /* 0x001fe4000001143c */
[----:B-1----:R-:W-:-:S03]  /*7ec0*/  SHF.R.S32.HI R27, RZ, 0x1f, R58 ;  /* 0x0000001fff1b7819 */ /* 0x002fc6000001143a */
[----:B------:R0:W-:Y:S04]  /*7ed0*/  STL [R1+0x90], R50 ;  /* 0x0000903201007387 */ /* 0x0001e80000100800 */
[----:B------:R1:W-:Y:S04]  /*7ee0*/  STL [R1+0x8c], R51 ;  /* 0x00008c3301007387 */ /* 0x0003e80000100800 */
[----:B------:R1:W-:Y:S01]  /*7ef0*/  STL [R1+0x88], R27 ;  /* 0x0000881b01007387 */ /* 0x0003e20000100800 */
[----:B0-----:R-:W-:Y:S02]  /*7f00*/  SHF.R.S32.HI R50, RZ, 0x1f, R57 ;  /* 0x0000001fff327819 */ /* 0x001fe40000011439 */
[----:B-1----:R-:W-:-:S03]  /*7f10*/  SHF.R.S32.HI R51, RZ, 0x1f, R56 ;  /* 0x0000001fff337819 */ /* 0x002fc60000011438 */
[----:B------:R0:W-:Y:S01]  /*7f20*/  STL [R1+0x84], R50 ;  /* 0x0000843201007387 */ /* 0x0001e20000100800 */
[----:B------:R-:W-:-:S03]  /*7f30*/  SHF.R.S32.HI R27, RZ, 0x1f, R55 ;  /* 0x0000001fff1b7819 */ /* 0x000fc60000011437 */
[----:B------:R1:W-:Y:S01]  /*7f40*/  STL [R1+0x80], R51 ;  /* 0x0000803301007387 */ /* 0x0003e20000100800 */
[----:B------:R-:W-:-:S03]  /*7f50*/  IMAD R37, R37, UR76, RZ ;  /* 0x0000004c25257c24 */ /* 0x000fc6000f8e02ff */
[----:B------:R1:W-:Y:S01]  /*7f60*/  STL [R1+0x7c], R27 ;  /* 0x00007c1b01007387 */ /* 0x0003e20000100800 */
[----:B0-----:R-:W-:Y:S02]  /*7f70*/  SHF.R.S32.HI R50, RZ, 0x1f, R54 ;  /* 0x0000001fff327819 */ /* 0x001fe40000011436 */
[----:B-1----:R-:W-:-:S03]  /*7f80*/  SHF.R.S32.HI R51, RZ, 0x1f, R53 ;  /* 0x0000001fff337819 */ /* 0x002fc60000011435 */
[----:B------:R0:W-:Y:S01]  /*7f90*/  STL [R1+0x78], R50 ;  /* 0x0000783201007387 */ /* 0x0001e20000100800 */
[----:B------:R-:W-:-:S03]  /*7fa0*/  SHF.R.S32.HI R27, RZ, 0x1f, R52 ;  /* 0x0000001fff1b7819 */ /* 0x000fc60000011434 */
[----:B------:R-:W-:Y:S01]  /*7fb0*/  STL [R1+0x74], R51 ;  /* 0x0000743301007387 */ /* 0x000fe20000100800 */
[----:B------:R-:W-:-:S03]  /*7fc0*/  IMAD R40, R40, UR76, RZ ;  /* 0x0000004c28287c24 */ /* 0x000fc6000f8e02ff */
[----:B------:R1:W-:Y:S01]  /*7fd0*/  STL [R1+0x4444], R34 ;  /* 0x0044442201007387 */ /* 0x0003e20000100800 */
[----:B0-----:R-:W-:-:S03]  /*7fe0*/  SHF.R.S32.HI R50, RZ, 0x1f, R34 ;  /* 0x0000001fff327819 */ /* 0x001fc60000011422 */
[----:B------:R0:W-:Y:S01]  /*7ff0*/  STL [R1+0x70], R27 ;  /* 0x0000701b01007387 */ /* 0x0001e20000100800 */
[----:B------:R-:W-:-:S03]  /*8000*/  IMAD R44, R44, UR76, RZ ;  /* 0x0000004c2c2c7c24 */ /* 0x000fc6000f8e02ff */
[----:B------:R-:W-:Y:S01]  /*8010*/  STL [R1+0x6c], R50 ;  /* 0x00006c3201007387 */ /* 0x000fe20000100800 */
[----:B------:R-:W-:Y:S01]  /*8020*/  IMAD R47, R47, UR76, RZ ;  /* 0x0000004c2f2f7c24 */ /* 0x000fe2000f8e02ff */
[----:B-1----:R-:W-:Y:S02]  /*8030*/  SHF.R.S32.HI R34, RZ, 0x1f, R40 ;  /* 0x0000001fff227819 */ /* 0x002fe40000011428 */
[----:B0-----:R-:W-:Y:S01]  /*8040*/  SHF.R.S32.HI R27, RZ, 0x1f, R37 ;  /* 0x0000001fff1b7819 */ /* 0x001fe20000011425 */
[----:B------:R-:W-:Y:S04]  /*8050*/  STL [R1+0x4440], R37 ;  /* 0x0044402501007387 */ /* 0x000fe80000100800 */
[----:B------:R0:W-:Y:S04]  /*8060*/  STL [R1+0x68], R27 ;  /* 0x0000681b01007387 */ /* 0x0001e80000100800 */
[----:B------:R-:W-:Y:S01]  /*8070*/  STL [R1+0x4438], R40 ;  /* 0x0044382801007387 */ /* 0x000fe20000100800 */
[----:B0-----:R-:W-:-:S03]  /*8080*/  SHF.R.S32.HI R27, RZ, 0x1f, R44 ;  /* 0x0000001fff1b7819 */ /* 0x001fc6000001142c */
[----:B------:R0:W-:Y:S04]  /*8090*/  STL [R1+0x64], R34 ;  /* 0x0000642201007387 */ /* 0x0001e80000100800 */
[----:B------:R-:W-:Y:S04]  /*80a0*/  STL [R1+0x443c], R44 ;  /* 0x00443c2c01007387 */ /* 0x000fe80000100800 */
[----:B------:R1:W-:Y:S01]  /*80b0*/  STL [R1+0x60], R27 ;  /* 0x0000601b01007387 */ /* 0x0003e20000100800 */
[----:B0-----:R-:W-:-:S03]  /*80c0*/  SHF.R.S32.HI R34, RZ, 0x1f, R47 ;  /* 0x0000001fff227819 */ /* 0x001fc6000001142f */
[----:B------:R-:W-:Y:S01]  /*80d0*/  STL [R1+0x4448], R47 ;  /* 0x0044482f01007387 */ /* 0x000fe20000100800 */
[----:B-1----:R-:W-:-:S03]  /*80e0*/  SHF.R.S32.HI R27, RZ, 0x1f, R2 ;  /* 0x0000001fff1b7819 */ /* 0x002fc60000011402 */
[----:B------:R-:W-:Y:S01]  /*80f0*/  STL [R1+0x5c], R34 ;  /* 0x00005c2201007387 */ /* 0x000fe20000100800 */
[----:B------:R-:W-:-:S03]  /*8100*/  IMAD R43, R43, UR76, RZ ;  /* 0x0000004c2b2b7c24 */ /* 0x000fc6000f8e02ff */
[----:B------:R0:W-:Y:S01]  /*8110*/  STL [R1+0x4434], R2 ;  /* 0x0044340201007387 */ /* 0x0001e20000100800 */
[----:B------:R-:W-:-:S03]  /*8120*/  IMAD R9, R9, UR76, RZ ;  /* 0x0000004c09097c24 */ /* 0x000fc6000f8e02ff */
[----:B------:R-:W-:Y:S04]  /*8130*/  STL [R1+0x58], R27 ;  /* 0x0000581b01007387 */ /* 0x000fe80000100800 */
[----:B------:R1:W-:Y:S01]  /*8140*/  STL [R1+0x4430], R22 ;  /* 0x0044301601007387 */ /* 0x0003e20000100800 */
[----:B0-----:R-:W-:Y:S01]  /*8150*/  SHF.R.S32.HI R2, RZ, 0x1f, R22 ;  /* 0x0000001fff027819 */ /* 0x001fe20000011416 */
[----:B------:R-:W-:-:S04]  /*8160*/  IMAD R42, R42, UR76, RZ ;  /* 0x0000004c2a2a7c24 */ /* 0x000fc8000f8e02ff */
[----:B------:R0:W-:Y:S01]  /*8170*/  STL [R1+0x54], R2 ;  /* 0x0000540201007387 */ /* 0x0001e20000100800 */
[----:B-1----:R-:W-:-:S03]  /*8180*/  SHF.R.S32.HI R22, RZ, 0x1f, R36 ;  /* 0x0000001fff167819 */ /* 0x002fc60000011424 */
[----:B------:R-:W-:Y:S04]  /*8190*/  STL [R1+0x444c], R36 ;  /* 0x00444c2401007387 */ /* 0x000fe80000100800 */
[----:B------:R1:W-:Y:S01]  /*81a0*/  STL [R1+0x50], R22 ;  /* 0x0000501601007387 */ /* 0x0003e20000100800 */
[----:B0-----:R-:W-:-:S03]  /*81b0*/  SHF.R.S32.HI R2, RZ, 0x1f, R43 ;  /* 0x0000001fff027819 */ /* 0x001fc6000001142b */
[----:B------:R-:W-:Y:S01]  /*81c0*/  STL [R1+0x4450], R43 ;  /* 0x0044502b01007387 */ /* 0x000fe20000100800 */
[----:B------:R-:W-:Y:S01]  /*81d0*/  IMAD R6, R6, UR76, RZ ;  /* 0x0000004c06067c24 */ /* 0x000fe2000f8e02ff */
[----:B-1----:R-:W-:Y:S02]  /*81e0*/  SHF.R.S32.HI R22, RZ, 0x1f, R9 ;  /* 0x0000001fff167819 */ /* 0x002fe40000011409 */
[----:B------:R0:W-:Y:S01]  /*81f0*/  STL [R1+0x4c], R2 ;  /* 0x00004c0201007387 */ /* 0x0001e20000100800 */
[----:B------:R-:W-:-:S03]  /*8200*/  IMAD R0, R0, UR76, RZ ;  /* 0x0000004c00007c24 */ /* 0x000fc6000f8e02ff */
[----:B------:R1:W-:Y:S04]  /*8210*/  STL [R1+0x4454], R9 ;  /* 0x0044540901007387 */ /* 0x0003e80000100800 */
[----:B------:R1:W-:Y:S01]  /*8220*/  STL [R1+0x48], R22 ;  /* 0x0000481601007387 */ /* 0x0003e20000100800 */
[----:B0-----:R-:W-:Y:S02]  /*8230*/  SHF.R.S32.HI R2, RZ, 0x1f, R42 ;  /* 0x0000001fff027819 */ /* 0x001fe4000001142a */
[----:B-1----:R-:W-:Y:S02]  /*8240*/  SHF.R.S32.HI R9, RZ, 0x1f, R6 ;  /* 0x0000001fff097819 */ /* 0x002fe40000011406 */
[----:B------:R-:W-:Y:S01]  /*8250*/  SHF.R.S32.HI R22, RZ, 0x1f, R15 ;  /* 0x0000001fff167819 */ /* 0x000fe2000001140f */
[----:B------:R0:W-:Y:S04]  /*8260*/  STL [R1+0x44], R2 ;  /* 0x0000440201007387 */ /* 0x0001e80000100800 */
[----:B------:R1:W-:Y:S01]  /*8270*/  STL [R1+0x40], R22 ;  /* 0x0000401601007387 */ /* 0x0003e20000100800 */
[----:B0-----:R-:W-:-:S03]  /*8280*/  SHF.R.S32.HI R2, RZ, 0x1f, R0 ;  /* 0x0000001fff027819 */ /* 0x001fc60000011400 */
[----:B------:R0:W-:Y:S01]  /*8290*/  STL [R1+0x3c], R9 ;  /* 0x00003c0901007387 */ /* 0x0001e20000100800 */
[----:B-1----:R-:W-:-:S03]  /*82a0*/  SHF.R.S32.HI R22, RZ, 0x1f, R4 ;  /* 0x0000001fff167819 */ /* 0x002fc60000011404 */
[----:B------:R1:W-:Y:S04]  /*82b0*/  STL [R1+0x38], R2 ;  /* 0x0000380201007387 */ /* 0x0003e80000100800 */
[----:B------:R1:W-:Y:S01]  /*82c0*/  STL [R1+0x34], R22 ;  /* 0x0000341601007387 */ /* 0x0003e20000100800 */
[----:B0-----:R-:W-:Y:S02]  /*82d0*/  SHF.R.S32.HI R9, RZ, 0x1f, R7 ;  /* 0x0000001fff097819 */ /* 0x001fe40000011407 */
[----:B-1----:R-:W-:-:S03]  /*82e0*/  SHF.R.S32.HI R2, RZ, 0x1f, R10 ;  /* 0x0000001fff027819 */ /* 0x002fc6000001140a */
[----:B------:R0:W-:Y:S01]  /*82f0*/  STL [R1+0x30], R9 ;  /* 0x0000300901007387 */ /* 0x0001e20000100800 */
[----:B------:R-:W-:-:S03]  /*8300*/  SHF.R.S32.HI R22, RZ, 0x1f, R12 ;  /* 0x0000001fff167819 */ /* 0x000fc6000001140c */
[----:B------:R1:W-:Y:S04]  /*8310*/  STL [R1+0x2c], R2 ;  /* 0x00002c0201007387 */ /* 0x0003e80000100800 */
[----:B------:R1:W-:Y:S01]  /*8320*/  STL [R1+0x28], R22 ;  /* 0x0000281601007387 */ /* 0x0003e20000100800 */
[----:B0-----:R-:W-:Y:S02]  /*8330*/  SHF.R.S32.HI R9, RZ, 0x1f, R14 ;  /* 0x0000001fff097819 */ /* 0x001fe4000001140e */
[----:B-1----:R-:W-:Y:S01]  /*8340*/  SHF.R.S32.HI R2, RZ, 0x1f, R16 ;  /* 0x0000001fff027819 */ /* 0x002fe20000011410 */
[----:B------:R-:W4:Y:S04]  /*8350*/  LDL.LU R22, [R1+0x120] ;  /* 0x0001200001167983 */ /* 0x000f280000300800 */
[----:B------:R0:W-:Y:S04]  /*8360*/  STL [R1+0x24], R9 ;  /* 0x0000240901007387 */ /* 0x0001e80000100800 */
[----:B------:R1:W-:Y:S04]  /*8370*/  STL [R1+0x20], R2 ;  /* 0x0000200201007387 */ /* 0x0003e80000100800 */
[----:B------:R-:W4:Y:S01]  /*8380*/  LDL.LU R37, [R1+0xc8] ;  /* 0x0000c80001257983 */ /* 0x000f220000300800 */
[----:B0-----:R-:W-:-:S02]  /*8390*/  SHF.R.S32.HI R9, RZ, 0x1f, R19 ;  /* 0x0000001fff097819 */ /* 0x001fc40000011413 */
[----:B-1----:R-:W-:-:S03]  /*83a0*/  SHF.R.S32.HI R2, RZ, 0x1f, R24 ;  /* 0x0000001fff027819 */ /* 0x002fc60000011418 */
[----:B------:R0:W-:Y:S01]  /*83b0*/  STL [R1+0x1c], R9 ;  /* 0x00001c0901007387 */ /* 0x0001e20000100800 */
[----:B------:R-:W-:-:S03]  /*83c0*/  SHF.R.S32.HI R27, RZ, 0x1f, R35 ;  /* 0x0000001fff1b7819 */ /* 0x000fc60000011423 */
[----:B------:R1:W-:Y:S01]  /*83d0*/  STL [R1+0x18], R2 ;  /* 0x0000180201007387 */ /* 0x0003e20000100800 */
[----:B0-----:R-:W-:Y:S02]  /*83e0*/  SHF.R.S32.HI R9, RZ, 0x1f, R28 ;  /* 0x0000001fff097819 */ /* 0x001fe4000001141c */
[----:B-1----:R-:W-:-:S03]  /*83f0*/  SHF.R.S32.HI R2, RZ, 0x1f, R33 ;  /* 0x0000001fff027819 */ /* 0x002fc60000011421 */
[----:B------:R0:W-:Y:S04]  /*8400*/  STL [R1+0x14], R9 ;  /* 0x0000140901007387 */ /* 0x0001e80000100800 */
[----:B------:R1:W-:Y:S01]  /*8410*/  STL [R1+0x10], R2 ;  /* 0x0000100201007387 */ /* 0x0003e20000100800 */
[----:B0-----:R-:W-:-:S03]  /*8420*/  SHF.R.S32.HI R9, RZ, 0x1f, R39 ;  /* 0x0000001fff097819 */ /* 0x001fc60000011427 */
[----:B------:R-:W-:Y:S01]  /*8430*/  STL [R1+0xc], R27 ;  /* 0x00000c1b01007387 */ /* 0x000fe20000100800 */
[----:B-1----:R-:W-:-:S03]  /*8440*/  SHF.R.S32.HI R2, RZ, 0x1f, R45 ;  /* 0x0000001fff027819 */ /* 0x002fc6000001142d */
[----:B------:R-:W4:Y:S01]  /*8450*/  LDL.LU R44, [R1+0x11c] ;  /* 0x00011c00012c7983 */ /* 0x000f220000300800 */
[----:B-----5:R-:W-:-:S03]  /*8460*/  IADD3 R43, P2, PT, R32, R21, RZ ;  /* 0x00000015202b7210 */ /* 0x020fc60007f5e0ff */
[----:B------:R-:W-:Y:S04]  /*8470*/  STL [R1+0x8], R9 ;  /* 0x0000080901007387 */ /* 0x000fe80000100800 */
[----:B------:R-:W5:Y:S04]  /*8480*/  LDL.LU R36, [R1+0xc4] ;  /* 0x0000c40001247983 */ /* 0x000f680000300800 */
[----:B------:R0:W-:Y:S01]  /*8490*/  STL [R1+0x4], R2 ;  /* 0x0000040201007387 */ /* 0x0001e20000100800 */
[----:B--2---:R-:W-:-:S03]  /*84a0*/  IADD3 R34, P6, PT, R32, R23, RZ ;  /* 0x0000001720227210 */ /* 0x004fc60007fde0ff */
[----:B------:R-:W2:Y:S04]  /*84b0*/  LDL.LU R40, [R1+0x118] ;  /* 0x0001180001287983 */ /* 0x000ea80000300800 */
[----:B0-----:R-:W2:Y:S04]  /*84c0*/  LDL.LU R2, [R1+0xc0] ;  /* 0x0000c00001027983 */ /* 0x001ea80000300800 */
[----:B------:R-:W-:Y:S01]  /*84d0*/  STL [R1+0x4414], R43 ;  /* 0x0044142b01007387 */ /* 0x000fe20000100800 */
[----:B------:R-:W-:-:S03]  /*84e0*/  IADD3 R9, P1, PT, R32, R25, RZ ;  /* 0x0000001920097210 */ /* 0x000fc60007f3e0ff */
[----:B------:R-:W2:Y:S04]  /*84f0*/  LDL.LU R47, [R1+0x114] ;  /* 0x00011400012f7983 */ /* 0x000ea80000300800 */
[----:B------:R3:W-:Y:S04]  /*8500*/  STL [R1+0x4418], R34 ;  /* 0x0044182201007387 */ /* 0x0007e80000100800 */
[----:B------:R-:W-:Y:S01]  /*8510*/  STL [R1+0x441c], R9 ;  /* 0x00441c0901007387 */ /* 0x000fe20000100800 */
[----:B---3--:R-:W-:-:S03]  /*8520*/  IADD3 R34, P0, PT, R32, R26, RZ ;  /* 0x0000001a20227210 */ /* 0x008fc60007f1e0ff */
[----:B------:R-:W3:Y:S04]  /*8530*/  LDL.LU R32, [R1+0x4458] ;  /* 0x0044580001207983 */ /* 0x000ee80000300800 */
[----:B------:R0:W-:Y:S04]  /*8540*/  STL [R1+0x4404], R34 ;  /* 0x0044042201007387 */ /* 0x0001e80000100800 */
[----:B0-----:R-:W2:Y:S01]  /*8550*/  LDL.LU R34, [R1+0xbc] ;  /* 0x0000bc0001227983 */ /* 0x001ea20000300800 */
[C---:B----4-:R-:W-:Y:S02]  /*8560*/  IADD3 R9, P5, PT, R22.reuse, R21, RZ ;  /* 0x0000001516097210 */ /* 0x050fe40007fbe0ff */
[----:B------:R-:W-:-:S03]  /*8570*/  IADD3 R43, P4, PT, R22, R23, RZ ;  /* 0x00000017162b7210 */ /* 0x000fc60007f9e0ff */
[----:B------:R0:W-:Y:S04]  /*8580*/  STL [R1+0x4408], R9 ;  /* 0x0044080901007387 */ /* 0x0001e80000100800 */
[----:B------:R1:W-:Y:S01]  /*8590*/  STL [R1+0x440c], R43 ;  /* 0x00440c2b01007387 */ /* 0x0003e20000100800 */
[----:B0-----:R-:W-:Y:S01]  /*85a0*/  IMAD.X R9, R37, 0x1, R29, P2 ;  /* 0x0000000125097824 */ /* 0x001fe200010e061d */
[----:B-1----:R-:W-:-:S04]  /*85b0*/  IADD3 R43, P3, PT, R22, R25, RZ ;  /* 0x00000019162b7210 */ /* 0x002fc80007f7e0ff */
[----:B------:R0:W-:Y:S04]  /*85c0*/  STL [R1+0x43fc], R9 ;  /* 0x0043fc0901007387 */ /* 0x0001e80000100800 */
[----:B------:R1:W-:Y:S01]  /*85d0*/  STL [R1+0x4410], R43 ;  /* 0x0044102b01007387 */ /* 0x0003e20000100800 */
[----:B0-----:R-:W-:Y:S01]  /*85e0*/  IMAD.X R9, R37, 0x1, R30, P6 ;  /* 0x0000000125097824 */ /* 0x001fe200030e061e */
[----:B-1----:R-:W-:-:S04]  /*85f0*/  IADD3 R43, P2, PT, R22, R26, RZ ;  /* 0x0000001a162b7210 */ /* 0x002fc80007f5e0ff */
[----:B------:R0:W-:Y:S04]  /*8600*/  STL [R1+0x4400], R9 ;  /* 0x0044000901007387 */ /* 0x0001e80000100800 */
[----:B------:R-:W4:Y:S04]  /*8610*/  LDL.LU R22, [R1+0x110] ;  /* 0x0001100001167983 */ /* 0x000f280000300800 */
[----:B------:R1:W-:Y:S01]  /*8620*/  STL [R1+0x43f4], R43 ;  /* 0x0043f42b01007387 */ /* 0x0003e20000100800 */
[----:B0-----:R-:W-:Y:S01]  /*8630*/  IMAD.X R9, R37, 0x1, R31, P1 ;  /* 0x0000000125097824 */ /* 0x001fe200008e061f */
[----:B-1----:R-:W-:-:S04]  /*8640*/  IADD3 R43, P1, PT, R44, R21, RZ ;  /* 0x000000152c2b7210 */ /* 0x002fc80007f3e0ff */
[----:B------:R3:W-:Y:S04]  /*8650*/  STL [R1+0x43f0], R9 ;  /* 0x0043f00901007387 */ /* 0x0007e80000100800 */
[----:B------:R0:W-:Y:S01]  /*8660*/  STL [R1+0x43f8], R43 ;  /* 0x0043f82b01007387 */ /* 0x0001e20000100800 */
[----:B---3--:R-:W-:-:S03]  /*8670*/  IMAD.X R9, R37, 0x1, R32, P0 ;  /* 0x0000000125097824 */ /* 0x008fc600000e0620 */
[----:B------:R-:W3:Y:S01]  /*8680*/  LDL.LU R37, [R1+0xb8] ;  /* 0x0000b80001257983 */ /* 0x000ee20000300800 */
[----:B0-----:R-:W-:-:S03]  /*8690*/  IADD3 R43, P0, PT, R44, R23, RZ ;  /* 0x000000172c2b7210 */ /* 0x001fc60007f1e0ff */
[----:B------:R5:W-:Y:S04]  /*86a0*/  STL [R1+0x43dc], R9 ;  /* 0x0043dc0901007387 */ /* 0x000be80000100800 */
[----:B------:R0:W-:Y:S01]  /*86b0*/  STL [R1+0x43e8], R43 ;  /* 0x0043e82b01007387 */ /* 0x0001e20000100800 */
[----:B-----5:R-:W-:Y:S01]  /*86c0*/  IMAD.X R9, R36, 0x1, R29, P5 ;  /* 0x0000000124097824 */ /* 0x020fe200028e061d */
[----:B0-----:R-:W-:-:S04]  /*86d0*/  IADD3 R43, P5, PT, R44, R25, RZ ;  /* 0x000000192c2b7210 */ /* 0x001fc80007fbe0ff */
[----:B------:R0:W-:Y:S04]  /*86e0*/  STL [R1+0x43e0], R9 ;  /* 0x0043e00901007387 */ /* 0x0001e80000100800 */
[----:B------:R1:W-:Y:S01]  /*86f0*/  STL [R1+0x43ec], R43 ;  /* 0x0043ec2b01007387 */ /* 0x0003e20000100800 */
[----:B0-----:R-:W-:Y:S01]  /*8700*/  IMAD.X R9, R36, 0x1, R30, P4 ;  /* 0x0000000124097824 */ /* 0x001fe200020e061e */
[----:B-1----:R-:W-:-:S04]  /*8710*/  IADD3 R43, P4, PT, R44, R26, RZ ;  /* 0x0000001a2c2b7210 */ /* 0x002fc80007f9e0ff */
[----:B------:R0:W-:Y:S04]  /*8720*/  STL [R1+0x43e4], R9 ;  /* 0x0043e40901007387 */ /* 0x0001e80000100800 */
[----:B------:R-:W5:Y:S04]  /*8730*/  LDL.LU R44, [R1+0x10c] ;  /* 0x00010c00012c7983 */ /* 0x000f680000300800 */
[----:B------:R2:W-:Y:S01]  /*8740*/  STL [R1+0x43d4], R43 ;  /* 0x0043d42b01007387 */ /* 0x0005e20000100800 */
[----:B0-----:R-:W-:Y:S01]  /*8750*/  IMAD.X R9, R36, 0x1, R31, P3 ;  /* 0x0000000124097824 */ /* 0x001fe200018e061f */
[----:B--2---:R-:W-:-:S04]  /*8760*/  IADD3 R43, P3, PT, R40, R21, RZ ;  /* 0x00000015282b7210 */ /* 0x004fc80007f7e0ff */
[----:B------:R0:W-:Y:S04]  /*8770*/  STL [R1+0x43d0], R9 ;  /* 0x0043d00901007387 */ /* 0x0001e80000100800 */
[----:B------:R1:W-:Y:S01]  /*8780*/  STL [R1+0x43d8], R43 ;  /* 0x0043d82b01007387 */ /* 0x0003e20000100800 */
[----:B0-----:R-:W-:-:S03]  /*8790*/  IMAD.X R9, R36, 0x1, R32, P2 ;  /* 0x0000000124097824 */ /* 0x001fc600010e0620 */
[----:B------:R-:W2:Y:S01]  /*87a0*/  LDL.LU R36, [R1+0xb4] ;  /* 0x0000b40001247983 */ /* 0x000ea20000300800 */
[----:B-1----:R-:W-:-:S03]  /*87b0*/  IADD3 R43, P2, PT, R40, R23, RZ ;  /* 0x00000017282b7210 */ /* 0x002fc60007f5e0ff */
        /* <DEDUP_REMOVED lines=9> */
[----:B------:R-:W2:Y:S04]  /*8850*/  LDL.LU R40, [R1+0x108] ;  /* 0x0001080001287983 */ /* 0x000ea80000300800 */
[----:B------:R1:W-:Y:S01]  /*8860*/  STL [R1+0x43b4], R43 ;  /* 0x0043b42b01007387 */ /* 0x0003e20000100800 */
[----:B0-----:R-:W-:Y:S01]  /*8870*/  IMAD.X R9, R2, 0x1, R31, P5 ;  /* 0x0000000102097824 */ /* 0x001fe200028e061f */
[----:B-1----:R-:W-:-:S04]  /*8880*/  IADD3 R43, P5, PT, R47, R21, RZ ;  /* 0x000000152f2b7210 */ /* 0x002fc80007fbe0ff */
        /* <DEDUP_REMOVED lines=15> */
[----:B------:R-:W-:Y:S01]  /*8980*/  STL [R1+0x4394], R43 ;  /* 0x0043942b01007387 */ /* 0x000fe20000100800 */
[----:B0-----:R-:W-:-:S05]  /*8990*/  IMAD.X R9, R34, 0x1, R31, P1 ;  /* 0x0000000122097824 */ /* 0x001fca00008e061f */
[----:B------:R0:W-:Y:S02]  /*89a0*/  STL [R1+0x4390], R9 ;  /* 0x0043900901007387 */ /* 0x0001e40000100800 */
[----:B0-----:R-:W-:Y:S01]  /*89b0*/  IMAD.X R9, R34, 0x1, R32, P0 ;  /* 0x0000000122097824 */ /* 0x001fe200000e0620 */
[----:B----4-:R-:W-:-:S05]  /*89c0*/  IADD3 R43, P1, PT, R22, R21, RZ ;  /* 0x00000015162b7210 */ /* 0x010fca0007f3e0ff */
[----:B------:R0:W-:Y:S04]  /*89d0*/  STL [R1+0x4398], R43 ;  /* 0x0043982b01007387 */ /* 0x0001e80000100800 */
[----:B------:R-:W4:Y:S04]  /*89e0*/  LDL.LU R34, [R1+0xac] ;  /* 0x0000ac0001227983 */ /* 0x000f280000300800 */
[----:B------:R3:W-:Y:S01]  /*89f0*/  STL [R1+0x437c], R9 ;  /* 0x00437c0901007387 */ /* 0x0007e20000100800 */
[----:B0-----:R-:W-:-:S05]  /*8a00*/  IADD3 R43, P0, PT, R22, R23, RZ ;  /* 0x00000017162b7210 */ /* 0x001fca0007f1e0ff */
[----:B------:R0:W-:Y:S01]  /*8a10*/  STL [R1+0x4388], R43 ;  /* 0x0043882b01007387 */ /* 0x0001e20000100800 */
[----:B---3--:R-:W-:Y:S01]  /*8a20*/  IMAD.X R9, R37, 0x1, R29, P5 ;  /* 0x0000000125097824 */ /* 0x008fe200028e061d */
[----:B0-----:R-:W-:-:S04]  /*8a30*/  IADD3 R43, P5, PT, R22, R25, RZ ;  /* 0x00000019162b7210 */ /* 0x001fc80007fbe0ff */
[----:B------:R0:W-:Y:S04]  /*8a40*/  STL [R1+0x4380], R9 ;  /* 0x0043800901007387 */ /* 0x0001e80000100800 */
[----:B------:R1:W-:Y:S01]  /*8a50*/  STL [R1+0x438c], R43 ;  /* 0x00438c2b01007387 */ /* 0x0003e20000100800 */
[----:B0-----:R-:W-:Y:S01]  /*8a60*/  IMAD.X R9, R37, 0x1, R30, P4 ;  /* 0x0000000125097824 */ /* 0x001fe200020e061e */
[----:B-1----:R-:W-:-:S04]  /*8a70*/  IADD3 R43, P4, PT, R22, R26, RZ ;  /* 0x0000001a162b7210 */ /* 0x002fc80007f9e0ff */
[----:B------:R0:W-:Y:S04]  /*8a80*/  STL [R1+0x4384], R9 ;  /* 0x0043840901007387 */ /* 0x0001e80000100800 */
[----:B------:R-:W3:Y:S04]  /*8a90*/  LDL.LU R22, [R1+0x100] ;  /* 0x0001000001167983 */ /* 0x000ee80000300800 */
[----:B------:R5:W-:Y:S01]  /*8aa0*/  STL [R1+0x4374], R43 ;  /* 0x0043742b01007387 */ /* 0x000be20000100800 */
[----:B0-----:R-:W-:Y:S01]  /*8ab0*/  IMAD.X R9, R37, 0x1, R31, P3 ;  /* 0x0000000125097824 */ /* 0x001fe200018e061f */
[----:B-----5:R-:W-:-:S04]  /*8ac0*/  IADD3 R43, P3, PT, R44, R21, RZ ;  /* 0x000000152c2b7210 */ /* 0x020fc80007f7e0ff */
[----:B------:R0:W-:Y:S04]  /*8ad0*/  STL [R1+0x4370], R9 ;  /* 0x0043700901007387 */ /* 0x0001e80000100800 */
[----:B------:R1:W-:Y:S01]  /*8ae0*/  STL [R1+0x4378], R43 ;  /* 0x0043782b01007387 */ /* 0x0003e20000100800 */
[----:B0-----:R-:W-:-:S03]  /*8af0*/  IMAD.X R9, R37, 0x1, R32, P2 ;  /* 0x0000000125097824 */ /* 0x001fc600010e0620 */
[----:B------:R-:W5:Y:S01]  /*8b00*/  LDL.LU R37, [R1+0xa8] ;  /* 0x0000a80001257983 */ /* 0x000f620000300800 */
[----:B-1----:R-:W-:-:S03]  /*8b10*/  IADD3 R43, P2, PT, R44, R23, RZ ;  /* 0x000000172c2b7210 */ /* 0x002fc60007f5e0ff */
[----:B------:R2:W-:Y:S04]  /*8b20*/  STL [R1+0x435c], R9 ;  /* 0x00435c0901007387 */ /* 0x0005e80000100800 */
[----:B------:R0:W-:Y:S01]  /*8b30*/  STL [R1+0x4368], R43 ;  /* 0x0043682b01007387 */ /* 0x0001e20000100800 */
[----:B--2---:R-:W-:Y:S01]  /*8b40*/  IMAD.X R9, R36, 0x1, R29, P1 ;  /* 0x0000000124097824 */ /* 0x004fe200008e061d */
[----:B0-----:R-:W-:-:S04]  /*8b50*/  IADD3 R43, P1, PT, R44, R25, RZ ;  /* 0x000000192c2b7210 */ /* 0x001fc80007f3e0ff */
        /* <DEDUP_REMOVED lines=34> */
[----:B----4-:R-:W-:Y:S01]  /*8d80*/  IMAD.X R9, R34, 0x1, R29, P5 ;  /* 0x0000000122097824 */ /* 0x010fe200028e061d */
[----:B0-----:R-:W-:-:S04]  /*8d90*/  IADD3 R43, P5, PT, R47, R25, RZ ;  /* 0x000000192f2b7210 */ /* 0x001fc80007fbe0ff */
[----:B------:R0:W-:Y:S04]  /*8da0*/  STL [R1+0x4320], R9 ;  /* 0x0043200901007387 */ /* 0x0001e80000100800 */
[----:B------:R1:W-:Y:S01]  /*8db0*/  STL [R1+0x432c], R43 ;  /* 0x00432c2b01007387 */ /* 0x0003e20000100800 */
[----:B0-----:R-:W-:Y:S01]  /*8dc0*/  IMAD.X R9, R34, 0x1, R30, P4 ;  /* 0x0000000122097824 */ /* 0x001fe200020e061e */
[----:B-1----:R-:W-:-:S04]  /*8dd0*/  IADD3 R43, P4, PT, R47, R26, RZ ;  /* 0x0000001a2f2b7210 */ /* 0x002fc80007f9e0ff */
[----:B------:R0:W-:Y:S04]  /*8de0*/  STL [R1+0x4324], R9 ;  /* 0x0043240901007387 */ /* 0x0001e80000100800 */
[----:B------:R-:W4:Y:S04]  /*8df0*/  LDL.LU R47, [R1+0xf4] ;  /* 0x0000f400012f7983 */ /* 0x000f280000300800 */
[----:B------:R-:W-:Y:S01]  /*8e00*/  STL [R1+0x4314], R43 ;  /* 0x0043142b01007387 */ /* 0x000fe20000100800 */
[----:B0-----:R-:W-:-:S05]  /*8e10*/  IMAD.X R9, R34, 0x1, R31, P3 ;  /* 0x0000000122097824 */ /* 0x001fca00018e061f */
[----:B------:R0:W-:Y:S02]  /*8e20*/  STL [R1+0x4310], R9 ;  /* 0x0043100901007387 */ /* 0x0001e40000100800 */
[----:B0-----:R-:W-:Y:S01]  /*8e30*/  IMAD.X R9, R34, 0x1, R32, P2 ;  /* 0x0000000122097824 */ /* 0x001fe200010e0620 */
[----:B---3--:R-:W-:-:S05]  /*8e40*/  IADD3 R43, P3, PT, R22, R21, RZ ;  /* 0x00000015162b7210 */ /* 0x008fca0007f7e0ff */
[----:B------:R0:W-:Y:S04]  /*8e50*/  STL [R1+0x4318], R43 ;  /* 0x0043182b01007387 */ /* 0x0001e80000100800 */
[----:B------:R-:W3:Y:S04]  /*8e60*/  LDL.LU R34, [R1+0x9c] ;  /* 0x00009c0001227983 */ /* 0x000ee80000300800 */
[----:B------:R5:W-:Y:S01]  /*8e70*/  STL [R1+0x42fc], R9 ;  /* 0x0042fc0901007387 */ /* 0x000be20000100800 */
[----:B0-----:R-:W-:-:S05]  /*8e80*/  IADD3 R43, P2, PT, R22, R23, RZ ;  /* 0x00000017162b7210 */ /* 0x001fca0007f5e0ff */
        /* <DEDUP_REMOVED lines=42> */
[----:B-1----:R-:W-:Y:S02]  /*9130*/  IADD3 R43, P4, PT, R40, R26, RZ ;  /* 0x0000001a282b7210 */ /* 0x002fe40007f9e0ff */
[----:B------:R-:W2:Y:S04]  /*9140*/  LDL.LU R40, [R1+0xe8] ;  /* 0x0000e80001287983 */ /* 0x000ea80000300800 */
[----:B------:R0:W-:Y:S04]  /*9150*/  STL [R1+0x42c4], R9 ;  /* 0x0042c40901007387 */ /* 0x0001e80000100800 */
[----:B------:R-:W-:Y:S01]  /*9160*/  STL [R1+0x42b4], R43 ;  /* 0x0042b42b01007387 */ /* 0x000fe20000100800 */
[----:B0-----:R-:W-:-:S05]  /*9170*/  IMAD.X R9, R2, 0x1, R31, P3 ;  /* 0x0000000102097824 */ /* 0x001fca00018e061f */
[----:B------:R0:W-:Y:S02]  /*9180*/  STL [R1+0x42b0], R9 ;  /* 0x0042b00901007387 */ /* 0x0001e40000100800 */
[----:B0-----:R-:W-:Y:S01]  /*9190*/  IMAD.X R9, R2, 0x1, R32, P2 ;  /* 0x0000000102097824 */ /* 0x001fe200010e0620 */
[----:B----4-:R-:W-:-:S05]  /*91a0*/  IADD3 R43, P3, PT, R47, R21, RZ ;  /* 0x000000152f2b7210 */ /* 0x010fca0007f7e0ff */
[----:B------:R0:W-:Y:S04]  /*91b0*/  STL [R1+0x42b8], R43 ;  /* 0x0042b82b01007387 */ /* 0x0001e80000100800 */
[----:B------:R-:W4:Y:S01]  /*91c0*/  LDL.LU R2, [R1+0x90] ;  /* 0x0000900001027983 */ /* 0x000f220000300800 */
[----:B0-----:R-:W-:-:S03]  /*91d0*/  IADD3 R43, P2, PT, R47, R23, RZ ;  /* 0x000000172f2b7210 */ /* 0x001fc60007f5e0ff */
[----:B------:R3:W-:Y:S04]  /*91e0*/  STL [R1+0x429c], R9 ;  /* 0x00429c0901007387 */ /* 0x0007e80000100800 */
[----:B------:R0:W-:Y:S01]  /*91f0*/  STL [R1+0x42a8], R43 ;  /* 0x0042a82b01007387 */ /* 0x0001e20000100800 */
[----:B---3--:R-:W-:Y:S01]  /*9200*/  IMAD.X R9, R34, 0x1, R29, P1 ;  /* 0x0000000122097824 */ /* 0x008fe200008e061d */
[----:B0-----:R-:W-:-:S04]  /*9210*/  IADD3 R43, P1, PT, R47, R25, RZ ;  /* 0x000000192f2b7210 */ /* 0x001fc80007f3e0ff */
[----:B------:R0:W-:Y:S04]  /*9220*/  STL [R1+0x42a0], R9 ;  /* 0x0042a00901007387 */ /* 0x0001e80000100800 */
[----:B------:R1:W-:Y:S01]  /*9230*/  STL [R1+0x42ac], R43 ;  /* 0x0042ac2b01007387 */ /* 0x0003e20000100800 */
[C---:B0-----:R-:W-:Y:S01]  /*9240*/  IMAD.X R9, R34.reuse, 0x1, R30, P0 ;  /* 0x0000000122097824 */ /* 0x041fe200000e061e */
[----:B-1----:R-:W-:Y:S02]  /*9250*/  IADD3 R43, P0, PT, R47, R26, RZ ;  /* 0x0000001a2f2b7210 */ /* 0x002fe40007f1e0ff */
[----:B------:R-:W3:Y:S04]  /*9260*/  LDL.LU R47, [R1+0xe4] ;  /* 0x0000e400012f7983 */ /* 0x000ee80000300800 */
[----:B------:R0:W-:Y:S04]  /*9270*/  STL [R1+0x42a4], R9 ;  /* 0x0042a40901007387 */ /* 0x0001e80000100800 */
        /* <DEDUP_REMOVED lines=33> */
[----:B------:R-:W-:-:S04]  /*9490*/  IADD3 R44, P4, PT, R44, R26, RZ ;  /* 0x0000001a2c2c7210 */ /* 0x000fc80007f9e0ff */
[----:B------:R-:W-:Y:S01]  /*94a0*/  STL [R1+0x4264], R9 ;  /* 0x0042640901007387 */ /* 0x000fe20000100800 */
[----:B-1----:R-:W-:-:S03]  /*94b0*/  IMAD.X R43, R36, 0x1, R31, P3 ;  /* 0x00000001242b7824 */ /* 0x002fc600018e061f */
[----:B------:R0:W-:Y:S04]  /*94c0*/  STL [R1+0x4254], R44 ;  /* 0x0042542c01007387 */ /* 0x0001e80000100800 */
[----:B0-----:R-:W2:Y:S01]  /*94d0*/  LDL.LU R44, [R1+0xdc] ;  /* 0x0000dc00012c7983 */ /* 0x001ea20000300800 */
[----:B------:R-:W-:-:S03]  /*94e0*/  IADD3 R9, P3, PT, R40, R21, RZ ;  /* 0x0000001528097210 */ /* 0x000fc60007f7e0ff */
[----:B------:R0:W-:Y:S04]  /*94f0*/  STL [R1+0x4250], R43 ;  /* 0x0042502b01007387 */ /* 0x0001e80000100800 */
[----:B------:R1:W-:Y:S04]  /*9500*/  STL [R1+0x4258], R9 ;  /* 0x0042580901007387 */ /* 0x0003e80000100800 */
[----:B0-----:R-:W2:Y:S01]  /*9510*/  LDL.LU R43, [R1+0x84] ;  /* 0x00008400012b7983 */ /* 0x001ea20000300800 */
[----:B------:R-:W-:Y:S01]  /*9520*/  IMAD.X R36, R36, 0x1, R32, P2 ;  /* 0x0000000124247824 */ /* 0x000fe200010e0620 */
[----:B-1----:R-:W-:-:S04]  /*9530*/  IADD3 R9, P2, PT, R40, R23, RZ ;  /* 0x0000001728097210 */ /* 0x002fc80007f5e0ff */
[----:B------:R4:W-:Y:S04]  /*9540*/  STL [R1+0x423c], R36 ;  /* 0x00423c2401007387 */ /* 0x0009e80000100800 */
[----:B------:R0:W-:Y:S01]  /*9550*/  STL [R1+0x4248], R9 ;  /* 0x0042480901007387 */ /* 0x0001e20000100800 */
[----:B----4-:R-:W-:Y:S01]  /*9560*/  IMAD.X R36, R2, 0x1, R29, P1 ;  /* 0x0000000102247824 */ /* 0x010fe200008e061d */
[----:B0-----:R-:W-:-:S04]  /*9570*/  IADD3 R9, P1, PT, R40, R25, RZ ;  /* 0x0000001928097210 */ /* 0x001fc80007f3e0ff */
[----:B------:R0:W-:Y:S04]  /*9580*/  STL [R1+0x4240], R36 ;  /* 0x0042402401007387 */ /* 0x0001e80000100800 */
[----:B------:R1:W-:Y:S01]  /*9590*/  STL [R1+0x424c], R9 ;  /* 0x00424c0901007387 */ /* 0x0003e20000100800 */
[----:B0-----:R-:W-:Y:S01]  /*95a0*/  IMAD.X R36, R2, 0x1, R30, P0 ;  /* 0x0000000102247824 */ /* 0x001fe200000e061e */
[----:B------:R-:W-:-:S04]  /*95b0*/  IADD3 R40, P0, PT, R40, R26, RZ ;  /* 0x0000001a28287210 */ /* 0x000fc80007f1e0ff */
[----:B------:R-:W-:Y:S04]  /*95c0*/  STL [R1+0x4244], R36 ;  /* 0x0042442401007387 */ /* 0x000fe80000100800 */
[----:B------:R0:W-:Y:S01]  /*95d0*/  STL [R1+0x4234], R40 ;  /* 0x0042342801007387 */ /* 0x0001e20000100800 */
[----:B-1----:R-:W-:-:S03]  /*95e0*/  IMAD.X R9, R2, 0x1, R31, P5 ;  /* 0x0000000102097824 */ /* 0x002fc600028e061f */
[----:B0-----:R-:W4:Y:S04]  /*95f0*/  LDL.LU R40, [R1+0xd8] ;  /* 0x0000d80001287983 */ /* 0x001f280000300800 */
[----:B------:R0:W-:Y:S02]  /*9600*/  STL [R1+0x4230], R9 ;  /* 0x0042300901007387 */ /* 0x0001e40000100800 */
[----:B0-----:R-:W-:Y:S01]  /*9610*/  IMAD.X R9, R2, 0x1, R32, P4 ;  /* 0x0000000102097824 */ /* 0x001fe200020e0620 */
[----:B---3--:R-:W-:-:S05]  /*9620*/  IADD3 R36, P5, PT, R47, R21, RZ ;  /* 0x000000152f247210 */ /* 0x008fca0007fbe0ff */
[----:B------:R0:W-:Y:S04]  /*9630*/  STL [R1+0x4238], R36 ;  /* 0x0042382401007387 */ /* 0x0001e80000100800 */
[----:B0-----:R-:W3:Y:S01]  /*9640*/  LDL.LU R36, [R1+0x80] ;  /* 0x0000800001247983 */ /* 0x001ee20000300800 */
[----:B------:R-:W-:-:S03]  /*9650*/  IADD3 R2, P4, PT, R47, R23, RZ ;  /* 0x000000172f027210 */ /* 0x000fc60007f9e0ff */
        /* <DEDUP_REMOVED lines=13> */
[----:B------:R-:W-:Y:S04]  /*9730*/  STL [R1+0x4210], R9 ;  /* 0x0042100901007387 */ /* 0x000fe80000100800 */
[----:B------:R0:W-:Y:S04]  /*9740*/  STL [R1+0x4218], R2 ;  /* 0x0042180201007387 */ /* 0x0001e80000100800 */
[----:B0-----:R-:W2:Y:S01]  /*9750*/  LDL.LU R2, [R1+0x7c] ;  /* 0x00007c0001027983 */ /* 0x001ea20000300800 */
[----:B------:R-:W-:Y:S01]  /*9760*/  IMAD.X R9, R34, 0x1, R32, P0 ;  /* 0x0000000122097824 */ /* 0x000fe200000e0620 */
[----:B------:R-:W-:-:S04]  /*9770*/  IADD3 R34, P0, PT, R22, R23, RZ ;  /* 0x0000001716227210 */ /* 0x000fc80007f1e0ff */
[----:B------:R0:W-:Y:S04]  /*9780*/  STL [R1+0x41fc], R9 ;  /* 0x0041fc0901007387 */ /* 0x0001e80000100800 */
[----:B------:R1:W-:Y:S01]  /*9790*/  STL [R1+0x4208], R34 ;  /* 0x0042082201007387 */ /* 0x0003e20000100800 */
[----:B0-----:R-:W-:Y:S01]  /*97a0*/  IMAD.X R9, R37, 0x1, R29, P5 ;  /* 0x0000000125097824 */ /* 0x001fe200028e061d */
[----:B-1----:R-:W-:-:S04]  /*97b0*/  IADD3 R34, P5, PT, R22, R25, RZ ;  /* 0x0000001916227210 */ /* 0x002fc80007fbe0ff */
[----:B------:R-:W-:Y:S04]  /*97c0*/  STL [R1+0x4200], R9 ;  /* 0x0042000901007387 */ /* 0x000fe80000100800 */
[----:B------:R0:W-:Y:S04]  /*97d0*/  STL [R1+0x420c], R34 ;  /* 0x00420c2201007387 */ /* 0x0001e80000100800 */
[----:B0-----:R-:W2:Y:S01]  /*97e0*/  LDL.LU R34, [R1+0xd0] ;  /* 0x0000d00001227983 */ /* 0x001ea20000300800 */
[----:B------:R-:W-:Y:S01]  /*97f0*/  IMAD.X R9, R37, 0x1, R30, P4 ;  /* 0x0000000125097824 */ /* 0x000fe200020e061e */
[----:B------:R-:W-:-:S04]  /*9800*/  IADD3 R22, P4, PT, R22, R26, RZ ;  /* 0x0000001a16167210 */ /* 0x000fc80007f9e0ff */
[----:B------:R-:W-:Y:S04]  /*9810*/  STL [R1+0x4204], R9 ;  /* 0x0042040901007387 */ /* 0x000fe80000100800 */
[----:B------:R0:W-:Y:S04]  /*9820*/  STL [R1+0x41f4], R22 ;  /* 0x0041f41601007387 */ /* 0x0001e80000100800 */
[----:B0-----:R-:W2:Y:S01]  /*9830*/  LDL.LU R22, [R1+0x78] ;  /* 0x0000780001167983 */ /* 0x001ea20000300800 */
[C---:B------:R-:W-:Y:S02]  /*9840*/  IMAD.X R9, R37.reuse, 0x1, R31, P3 ;  /* 0x0000000125097824 */ /* 0x040fe400018e061f */
[----:B------:R-:W-:-:S03]  /*9850*/  IMAD.X R37, R37, 0x1, R32, P2 ;  /* 0x0000000125257824 */ /* 0x000fc600010e0620 */
[----:B------:R0:W-:Y:S02]  /*9860*/  STL [R1+0x41f0], R9 ;  /* 0x0041f00901007387 */ /* 0x0001e40000100800 */
[----:B0-----:R-:W-:-:S05]  /*9870*/  IADD3 R9, P3, PT, R44, R21, RZ ;  /* 0x000000152c097210 */ /* 0x001fca0007f7e0ff */
[----:B------:R0:W-:Y:S04]  /*9880*/  STL [R1+0x41f8], R9 ;  /* 0x0041f80901007387 */ /* 0x0001e80000100800 */
[----:B------:R1:W-:Y:S01]  /*9890*/  STL [R1+0x41dc], R37 ;  /* 0x0041dc2501007387 */ /* 0x0003e20000100800 */
[----:B0-----:R-:W-:Y:S01]  /*98a0*/  IADD3 R9, P2, PT, R44, R23, RZ ;  /* 0x000000172c097210 */ /* 0x001fe20007f5e0ff */
[----:B-1----:R-:W-:-:S04]  /*98b0*/  IMAD.X R37, R43, 0x1, R29, P1 ;  /* 0x000000012b257824 */ /* 0x002fc800008e061d */
[----:B------:R-:W-:Y:S04]  /*98c0*/  STL [R1+0x41e8], R9 ;  /* 0x0041e80901007387 */ /* 0x000fe80000100800 */
[----:B------:R0:W-:Y:S04]  /*98d0*/  STL [R1+0x41e0], R37 ;  /* 0x0041e02501007387 */ /* 0x0001e80000100800 */
[----:B0-----:R-:W2:Y:S01]  /*98e0*/  LDL.LU R37, [R1+0xcc] ;  /* 0x0000cc0001257983 */ /* 0x001ea20000300800 */
[----:B------:R-:W-:-:S05]  /*98f0*/  IADD3 R9, P1, PT, R44, R25, RZ ;  /* 0x000000192c097210 */ /* 0x000fca0007f3e0ff */
[----:B------:R0:W-:Y:S02]  /*9900*/  STL [R1+0x41ec], R9 ;  /* 0x0041ec0901007387 */ /* 0x0001e40000100800 */
[----:B0-----:R-:W-:-:S05]  /*9910*/  IMAD.X R9, R43, 0x1, R30, P0 ;  /* 0x000000012b097824 */ /* 0x001fca00000e061e */
[----:B------:R0:W-:Y:S02]  /*9920*/  STL [R1+0x41e4], R9 ;  /* 0x0041e40901007387 */ /* 0x0001e40000100800 */
[----:B0-----:R-:W-:Y:S02]  /*9930*/  IADD3 R9, P0, PT, R44, R26, RZ ;  /* 0x0000001a2c097210 */ /* 0x001fe40007f1e0ff */
[----:B------:R-:W2:Y:S04]  /*9940*/  LDL.LU R44, [R1+0x74] ;  /* 0x00007400012c7983 */ /* 0x000ea80000300800 */
[----:B------:R0:W-:Y:S02]  /*9950*/  STL [R1+0x41d4], R9 ;  /* 0x0041d40901007387 */ /* 0x0001e40000100800 */
[----:B0-----:R-:W-:-:S02]  /*9960*/  IMAD.X R9, R43, 0x1, R31, P5 ;  /* 0x000000012b097824 */ /* 0x001fc400028e061f */
[----:B------:R-:W-:-:S03]  /*9970*/  IMAD.X R43, R43, 0x1, R32, P4 ;  /* 0x000000012b2b7824 */ /* 0x000fc600020e0620 */
[----:B------:R4:W-:Y:S02]  /*9980*/  STL [R1+0x41d0], R9 ;  /* 0x0041d00901007387 */ /* 0x0009e40000100800 */
[----:B----4-:R-:W-:-:S05]  /*9990*/  IADD3 R9, P5, PT, R40, R21, RZ ;  /* 0x0000001528097210 */ /* 0x010fca0007fbe0ff */
[----:B------:R0:W-:Y:S04]  /*99a0*/  STL [R1+0x41d8], R9 ;  /* 0x0041d80901007387 */ /* 0x0001e80000100800 */
[----:B0-----:R-:W4:Y:S04]  /*99b0*/  LDL.LU R9, [R1+0x4454] ;  /* 0x0044540001097983 */ /* 0x001f280000300800 */
[----:B------:R0:W-:Y:S02]  /*99c0*/  STL [R1+0x41bc], R43 ;  /* 0x0041bc2b01007387 */ /* 0x0001e40000100800 */
[----:B0-----:R-:W-:-:S05]  /*99d0*/  IADD3 R43, P4, PT, R40, R23, RZ ;  /* 0x00000017282b7210 */ /* 0x001fca0007f9e0ff */
[----:B------:R3:W-:Y:S02]  /*99e0*/  STL [R1+0x41c8], R43 ;  /* 0x0041c82b01007387 */ /* 0x0007e40000100800 */
[----:B---3--:R-:W-:-:S05]  /*99f0*/  IMAD.X R43, R36, 0x1, R29, P3 ;  /* 0x00000001242b7824 */ /* 0x008fca00018e061d */
[----:B------:R0:W-:Y:S02]  /*9a00*/  STL [R1+0x41c0], R43 ;  /* 0x0041c02b01007387 */ /* 0x0001e40000100800 */
[----:B0-----:R-:W-:-:S05]  /*9a10*/  IADD3 R43, P3, PT, R40, R25, RZ ;  /* 0x00000019282b7210 */ /* 0x001fca0007f7e0ff */
[----:B------:R0:W-:Y:S02]  /*9a20*/  STL [R1+0x41cc], R43 ;  /* 0x0041cc2b01007387 */ /* 0x0001e40000100800 */
[----:B0-----:R-:W-:-:S05]  /*9a30*/  IMAD.X R43, R36, 0x1, R30, P2 ;  /* 0x00000001242b7824 */ /* 0x001fca00010e061e */
[----:B------:R0:W-:Y:S02]  /*9a40*/  STL [R1+0x41c4], R43 ;  /* 0x0041c42b01007387 */ /* 0x0001e40000100800 */
[----:B0-----:R-:W-:Y:S02]  /*9a50*/  IADD3 R43, P2, PT, R40, R26, RZ ;  /* 0x0000001a282b7210 */ /* 0x001fe40007f5e0ff */
[----:B------:R-:W3:Y:S04]  /*9a60*/  LDL.LU R40, [R1+0x70] ;  /* 0x0000700001287983 */ /* 0x000ee80000300800 */
[----:B------:R0:W-:Y:S02]  /*9a70*/  STL [R1+0x41b4], R43 ;  /* 0x0041b42b01007387 */ /* 0x0001e40000100800 */
[----:B0-----:R-:W-:-:S02]  /*9a80*/  IMAD.X R43, R36, 0x1, R31, P1 ;  /* 0x00000001242b7824 */ /* 0x001fc400008e061f */
[----:B------:R-:W-:-:S03]  /*9a90*/  IMAD.X R36, R36, 0x1, R32, P0 ;  /* 0x0000000124247824 */ /* 0x000fc600000e0620 */
[----:B------:R5:W-:Y:S02]  /*9aa0*/  STL [R1+0x41b0], R43 ;  /* 0x0041b02b01007387 */ /* 0x000be40000100800 */
[----:B-----5:R-:W-:-:S05]  /*9ab0*/  IADD3 R43, P1, PT, R47, R21, RZ ;  /* 0x000000152f2b7210 */ /* 0x020fca0007f3e0ff */
[----:B------:R0:W-:Y:S04]  /*9ac0*/  STL [R1+0x41b8], R43 ;  /* 0x0041b82b01007387 */ /* 0x0001e80000100800 */
[----:B0-----:R-:W5:Y:S04]  /*9ad0*/  LDL.LU R43, [R1+0x4450] ;  /* 0x00445000012b7983 */ /* 0x001f680000300800 */
[----:B------:R0:W-:Y:S02]  /*9ae0*/  STL [R1+0x419c], R36 ;  /* 0x00419c2401007387 */ /* 0x0001e40000100800 */
[----:B0-----:R-:W-:-:S05]  /*9af0*/  IADD3 R36, P0, PT, R47, R23, RZ ;  /* 0x000000172f247210 */ /* 0x001fca0007f1e0ff */
[----:B------:R2:W-:Y:S02]  /*9b00*/  STL [R1+0x41a8], R36 ;  /* 0x0041a82401007387 */ /* 0x0005e40000100800 */
[----:B--2---:R-:W-:-:S05]  /*9b10*/  IMAD.X R36, R2, 0x1, R29, P5 ;  /* 0x0000000102247824 */ /* 0x004fca00028e061d */
[----:B------:R0:W-:Y:S02]  /*9b20*/  STL [R1+0x41a0], R36 ;  /* 0x0041a02401007387 */ /* 0x0001e40000100800 */
[----:B0-----:R-:W-:-:S05]  /*9b30*/  IADD3 R36, P5, PT, R47, R25, RZ ;  /* 0x000000192f247210 */ /* 0x001fca0007fbe0ff */
[----:B------:R0:W-:Y:S02]  /*9b40*/  STL [R1+0x41ac], R36 ;  /* 0x0041ac2401007387 */ /* 0x0001e40000100800 */
[----:B0-----:R-:W-:Y:S01]  /*9b50*/  IMAD.X R36, R2, 0x1, R30, P4 ;  /* 0x0000000102247824 */ /* 0x001fe200020e061e */
[----:B------:R-:W-:-:S04]  /*9b60*/  IADD3 R47, P4, PT, R47, R26, RZ ;  /* 0x0000001a2f2f7210 */ /* 0x000fc80007f9e0ff */
[----:B------:R0:W-:Y:S04]  /*9b70*/  STL [R1+0x41a4], R36 ;  /* 0x0041a42401007387 */ /* 0x0001e80000100800 */
[----:B0-----:R-:W2:Y:S04]  /*9b80*/  LDL.LU R36, [R1+0x444c] ;  /* 0x00444c0001247983 */ /* 0x001ea80000300800 */
[----:B------:R0:W-:Y:S02]  /*9b90*/  STL [R1+0x4194], R47 ;  /* 0x0041942f01007387 */ /* 0x0001e40000100800 */
[----:B0-----:R-:W-:-:S02]  /*9ba0*/  IMAD.X R47, R2, 0x1, R31, P3 ;  /* 0x00000001022f7824 */ /* 0x001fc400018e061f */
[----:B------:R-:W-:-:S03]  /*9bb0*/  IMAD.X R2, R2, 0x1, R32, P2 ;  /* 0x0000000102027824 */ /* 0x000fc600010e0620 */
[----:B------:R0:W-:Y:S02]  /*9bc0*/  STL [R1+0x4190], R47 ;  /* 0x0041902f01007387 */ /* 0x0001e40000100800 */
[----:B0-----:R-:W-:-:S05]  /*9bd0*/  IADD3 R47, P3, PT, R34, R21, RZ ;  /* 0x00000015222f7210 */ /* 0x001fca0007f7e0ff */
[----:B------:R0:W-:Y:S04]  /*9be0*/  STL [R1+0x4198], R47 ;  /* 0x0041982f01007387 */ /* 0x0001e80000100800 */
[----:B0-----:R-:W2:Y:S04]  /*9bf0*/  LDL.LU R47, [R1+0x4448] ;  /* 0x00444800012f7983 */ /* 0x001ea80000300800 */
[----:B------:R0:W-:Y:S02]  /*9c00*/  STL [R1+0x417c], R2 ;  /* 0x00417c0201007387 */ /* 0x0001e40000100800 */
[----:B0-----:R-:W-:-:S05]  /*9c10*/  IADD3 R2, P2, PT, R34, R23, RZ ;  /* 0x0000001722027210 */ /* 0x001fca0007f5e0ff */
[----:B------:R0:W-:Y:S02]  /*9c20*/  STL [R1+0x4188], R2 ;  /* 0x0041880201007387 */ /* 0x0001e40000100800 */
[----:B0-----:R-:W-:-:S05]  /*9c30*/  IMAD.X R2, R22, 0x1, R29, P1 ;  /* 0x0000000116027824 */ /* 0x001fca00008e061d */
        /* <DEDUP_REMOVED lines=8> */
[----:B0-----:R-:W-:-:S05]  /*9cc0*/  IMAD.X R34, R22, 0x1, R31, P5 ;  /* 0x0000000116227824 */ /* 0x001fca00028e061f */
[----:B------:R0:W-:Y:S02]  /*9cd0*/  STL [R1+0x4170], R34 ;  /* 0x0041702201007387 */ /* 0x0001e40000100800 */
[----:B0-----:R-:W-:-:S05]  /*9ce0*/  IADD3 R34, P5, PT, R37, R21, RZ ;  /* 0x0000001525227210 */ /* 0x001fca0007fbe0ff */
[----:B------:R0:W-:Y:S04]  /*9cf0*/  STL [R1+0x4178], R34 ;  /* 0x0041782201007387 */ /* 0x0001e80000100800 */
[----:B0-----:R-:W2:Y:S01]  /*9d00*/  LDL.LU R34, [R1+0x4444] ;  /* 0x0044440001227983 */ /* 0x001ea20000300800 */
[----:B------:R-:W-:-:S05]  /*9d10*/  IMAD.X R22, R22, 0x1, R32, P4 ;  /* 0x0000000116167824 */ /* 0x000fca00020e0620 */
        /* <DEDUP_REMOVED lines=10> */
[----:B0-----:R-:W4:Y:S04]  /*9dc0*/  LDL.LU R22, [R1+0x64] ;  /* 0x0000640001167983 */ /* 0x001f280000300800 */
[----:B------:R0:W-:Y:S02]  /*9dd0*/  STL [R1+0x4154], R37 ;  /* 0x0041542501007387 */ /* 0x0001e40000100800 */
[----:B0-----:R-:W-:-:S02]  /*9de0*/  IMAD.X R37, R44, 0x1, R31, P1 ;  /* 0x000000012c257824 */ /* 0x001fc400008e061f */
[----:B------:R-:W-:-:S03]  /*9df0*/  IMAD.X R44, R44, 0x1, R32, P0 ;  /* 0x000000012c2c7824 */ /* 0x000fc600000e0620 */
[----:B------:R2:W-:Y:S02]  /*9e00*/  STL [R1+0x4150], R37 ;  /* 0x0041502501007387 */ /* 0x0005e40000100800 */
[----:B--2---:R-:W-:-:S05]  /*9e10*/  IADD3 R37, P1, PT, R34, R21, RZ ;  /* 0x0000001522257210 */ /* 0x004fca0007f3e0ff */
[----:B------:R0:W-:Y:S04]  /*9e20*/  STL [R1+0x4158], R37 ;  /* 0x0041582501007387 */ /* 0x0001e80000100800 */
[----:B0-----:R-:W2:Y:S04]  /*9e30*/  LDL.LU R37, [R1+0x4440] ;  /* 0x0044400001257983 */ /* 0x001ea80000300800 */
        /* <DEDUP_REMOVED lines=26> */
[----:B------:R0:W-:Y:S04]  /*9fe0*/  STL [R1+0x4124], R40 ;  /* 0x0041242801007387 */ /* 0x0001e80000100800 */
[----:B0-----:R-:W3:Y:S01]  /*9ff0*/  LDL.LU R40, [R1+0x4438] ;  /* 0x0044380001287983 */ /* 0x001ee20000300800 */
[----:B------:R-:W-:-:S05]  /*a000*/  IADD3 R37, P0, PT, R37, R26, RZ ;  /* 0x0000001a25257210 */ /* 0x000fca0007f1e0ff */
[----:B------:R0:W-:Y:S02]  /*a010*/  STL [R1+0x4114], R37 ;  /* 0x0041142501007387 */ /* 0x0001e40000100800 */
[----:B0-----:R-:W-:-:S05]  /*a020*/  IMAD.X R37, R34, 0x1, R31, P5 ;  /* 0x0000000122257824 */ /* 0x001fca00028e061f */
[----:B------:R3:W-:Y:S01]  /*a030*/  STL [R1+0x4110], R37 ;  /* 0x0041102501007387 */ /* 0x0007e20000100800 */
[----:B------:R-:W-:Y:S01]  /*a040*/  IMAD.X R34, R34, 0x1, R32, P4 ;  /* 0x0000000122227824 */ /* 0x000fe200020e0620 */
[----:B---3--:R-:W-:-:S05]  /*a050*/  IADD3 R37, P5, PT, R40, R21, RZ ;  /* 0x0000001528257210 */ /* 0x008fca0007fbe0ff */
[----:B------:R0:W-:Y:S04]  /*a060*/  STL [R1+0x4118], R37 ;  /* 0x0041182501007387 */ /* 0x0001e80000100800 */
[----:B------:R1:W-:Y:S01]  /*a070*/  STL [R1+0x40fc], R34 ;  /* 0x0040fc2201007387 */ /* 0x0003e20000100800 */
[----:B0-----:R-:W-:Y:S01]  /*a080*/  IADD3 R37, P4, PT, R40, R23, RZ ;  /* 0x0000001728257210 */ /* 0x001fe20007f9e0ff */
[----:B-1----:R-:W-:-:S04]  /*a090*/  IMAD.X R34, R2, 0x1, R29, P3 ;  /* 0x0000000102227824 */ /* 0x002fc800018e061d */
[----:B------:R0:W-:Y:S04]  /*a0a0*/  STL [R1+0x4108], R37 ;  /* 0x0041082501007387 */ /* 0x0001e80000100800 */
[----:B------:R1:W-:Y:S01]  /*a0b0*/  STL [R1+0x4100], R34 ;  /* 0x0041002201007387 */ /* 0x0003e20000100800 */
[----:B0-----:R-:W-:Y:S01]  /*a0c0*/  IADD3 R37, P3, PT, R40, R25, RZ ;  /* 0x0000001928257210 */ /* 0x001fe20007f7e0ff */
[----:B-1----:R-:W-:-:S04]  /*a0d0*/  IMAD.X R34, R2, 0x1, R30, P2 ;  /* 0x0000000102227824 */ /* 0x002fc800010e061e */
[----:B------:R0:W-:Y:S02]  /*a0e0*/  STL [R1+0x410c], R37 ;  /* 0x00410c2501007387 */ /* 0x0001e40000100800 */
[----:B0-----:R-:W-:Y:S02]  /*a0f0*/  IADD3 R37, P2, PT, R40, R26, RZ ;  /* 0x0000001a28257210 */ /* 0x001fe40007f5e0ff */
[----:B------:R-:W3:Y:S04]  /*a100*/  LDL.LU R40, [R1+0x5c] ;  /* 0x00005c0001287983 */ /* 0x000ee80000300800 */
[----:B------:R0:W-:Y:S04]  /*a110*/  STL [R1+0x4104], R34 ;  /* 0x0041042201007387 */ /* 0x0001e80000100800 */
[----:B------:R1:W-:Y:S01]  /*a120*/  STL [R1+0x40f4], R37 ;  /* 0x0040f42501007387 */ /* 0x0003e20000100800 */
[----:B0-----:R-:W-:-:S03]  /*a130*/  IMAD.X R34, R2, 0x1, R31, P1 ;  /* 0x0000000102227824 */ /* 0x001fc600008e061f */
[----:B-1----:R-:W3:Y:S04]  /*a140*/  LDL.LU R37, [R1+0x58] ;  /* 0x0000580001257983 */ /* 0x002ee80000300800 */
[----:B------:R2:W-:Y:S01]  /*a150*/  STL [R1+0x40f0], R34 ;  /* 0x0040f02201007387 */ /* 0x0005e20000100800 */
[----:B------:R-:W-:Y:S01]  /*a160*/  IMAD.X R2, R2, 0x1, R32, P0 ;  /* 0x0000000102027824 */ /* 0x000fe200000e0620 */
[----:B--2---:R-:W-:-:S05]  /*a170*/  IADD3 R34, P1, PT, R44, R21, RZ ;  /* 0x000000152c227210 */ /* 0x004fca0007f3e0ff */
[----:B------:R0:W-:Y:S04]  /*a180*/  STL [R1+0x40f8], R34 ;  /* 0x0040f82201007387 */ /* 0x0001e80000100800 */
[----:B------:R4:W-:Y:S01]  /*a190*/  STL [R1+0x40dc], R2 ;  /* 0x0040dc0201007387 */ /* 0x0009e20000100800 */
[----:B0-----:R-:W-:Y:S01]  /*a1a0*/  IADD3 R34, P0, PT, R44, R23, RZ ;  /* 0x000000172c227210 */ /* 0x001fe20007f1e0ff */
[----:B----4-:R-:W-:-:S04]  /*a1b0*/  IMAD.X R2, R22, 0x1, R29, P5 ;  /* 0x0000000116027824 */ /* 0x010fc800028e061d */
[----:B------:R0:W-:Y:S04]  /*a1c0*/  STL [R1+0x40e8], R34 ;  /* 0x0040e82201007387 */ /* 0x0001e80000100800 */
[----:B------:R1:W-:Y:S01]  /*a1d0*/  STL [R1+0x40e0], R2 ;  /* 0x0040e00201007387 */ /* 0x0003e20000100800 */
[----:B0-----:R-:W-:Y:S01]  /*a1e0*/  IADD3 R34, P5, PT, R44, R25, RZ ;  /* 0x000000192c227210 */ /* 0x001fe20007fbe0ff */
[----:B-1----:R-:W-:-:S04]  /*a1f0*/  IMAD.X R2, R22, 0x1, R30, P4 ;  /* 0x0000000116027824 */ /* 0x002fc800020e061e */
[----:B------:R0:W-:Y:S02]  /*a200*/  STL [R1+0x40ec], R34 ;  /* 0x0040ec2201007387 */ /* 0x0001e40000100800 */
[----:B0-----:R-:W-:Y:S02]  /*a210*/  IADD3 R34, P4, PT, R44, R26, RZ ;  /* 0x0000001a2c227210 */ /* 0x001fe40007f9e0ff */
[----:B------:R-:W2:Y:S04]  /*a220*/  LDL.LU R44, [R1+0x60] ;  /* 0x00006000012c7983 */ /* 0x000ea80000300800 */
[----:B------:R0:W-:Y:S04]  /*a230*/  STL [R1+0x40e4], R2 ;  /* 0x0040e40201007387 */ /* 0x0001e80000100800 */
[----:B------:R1:W-:Y:S01]  /*a240*/  STL [R1+0x40d4], R34 ;  /* 0x0040d42201007387 */ /* 0x0003e20000100800 */
[----:B0-----:R-:W-:-:S03]  /*a250*/  IMAD.X R2, R22, 0x1, R31, P3 ;  /* 0x0000000116027824 */ /* 0x001fc600018e061f */
[----:B-1----:R-:W4:Y:S04]  /*a260*/  LDL.LU R34, [R1+0x54] ;  /* 0x0000540001227983 */ /* 0x002f280000300800 */
[----:B------:R0:W-:Y:S02]  /*a270*/  STL [R1+0x40d0], R2 ;  /* 0x0040d00201007387 */ /* 0x0001e40000100800 */
[----:B0-----:R-:W-:-:S05]  /*a280*/  IADD3 R2, P3, PT, R47, R21, RZ ;  /* 0x000000152f027210 */ /* 0x001fca0007f7e0ff */
[----:B------:R0:W-:Y:S04]  /*a290*/  STL [R1+0x40d8], R2 ;  /* 0x0040d80201007387 */ /* 0x0001e80000100800 */
[----:B0-----:R-:W3:Y:S01]  /*a2a0*/  LDL.LU R2, [R1+0x4434] ;  /* 0x0044340001027983 */ /* 0x001ee20000300800 */
[----:B------:R-:W-:-:S05]  /*a2b0*/  IMAD.X R22, R22, 0x1, R32, P2 ;  /* 0x0000000116167824 */ /* 0x000fca00010e0620 */
        /* <DEDUP_REMOVED lines=10> */
[----:B------:R1:W-:Y:S01]  /*a360*/  STL [R1+0x40b4], R47 ;  /* 0x0040b42f01007387 */ /* 0x0003e20000100800 */
[----:B0-----:R-:W-:-:S03]  /*a370*/  IMAD.X R22, R44, 0x1, R31, P5 ;  /* 0x000000012c167824 */ /* 0x001fc600028e061f */
[----:B-1----:R-:W2:Y:S04]  /*a380*/  LDL.LU R47, [R1+0x50] ;  /* 0x00005000012f7983 */ /* 0x002ea80000300800 */
[----:B------:R3:W-:Y:S02]  /*a390*/  STL [R1+0x40b0], R22 ;  /* 0x0040b01601007387 */ /* 0x0007e40000100800 */
[----:B---3--:R-:W-:-:S05]  /*a3a0*/  IADD3 R22, P5, PT, R2, R21, RZ ;  /* 0x0000001502167210 */ /* 0x008fca0007fbe0ff */
[----:B------:R0:W-:Y:S04]  /*a3b0*/  STL [R1+0x40b8], R22 ;  /* 0x0040b81601007387 */ /* 0x0001e80000100800 */
[----:B0-----:R-:W3:Y:S01]  /*a3c0*/  LDL.LU R22, [R1+0x4430] ;  /* 0x0044300001167983 */ /* 0x001ee20000300800 */
        /* <DEDUP_REMOVED lines=8> */
[----:B0-----:R-:W-:-:S05]  /*a450*/  IMAD.X R44, R40, 0x1, R30, P2 ;  /* 0x00000001282c7824 */ /* 0x001fca00010e061e */
[----:B------:R0:W-:Y:S02]  /*a460*/  STL [R1+0x40a4], R44 ;  /* 0x0040a42c01007387 */ /* 0x0001e40000100800 */
[----:B0-----:R-:W-:Y:S01]  /*a470*/  IADD3 R44, P2, PT, R2, R26, RZ ;  /* 0x0000001a022c7210 */ /* 0x001fe20007f5e0ff */
[----:B------:R-:W-:-:S04]  /*a480*/  IMAD.X R2, R40, 0x1, R31, P1 ;  /* 0x0000000128027824 */ /* 0x000fc800008e061f */
[----:B------:R0:W-:Y:S01]  /*a490*/  STL [R1+0x4094], R44 ;  /* 0x0040942c01007387 */ /* 0x0001e20000100800 */
[----:B------:R-:W-:-:S03]  /*a4a0*/  IMAD.X R40, R40, 0x1, R32, P0 ;  /* 0x0000000128287824 */ /* 0x000fc600000e0620 */
[----:B0-----:R-:W2:Y:S04]  /*a4b0*/  LDL.LU R44, [R1+0x4c] ;  /* 0x00004c00012c7983 */ /* 0x001ea80000300800 */
[----:B------:R3:W-:Y:S02]  /*a4c0*/  STL [R1+0x4090], R2 ;  /* 0x0040900201007387 */ /* 0x0007e40000100800 */
        /* <DEDUP_REMOVED lines=9> */
[----:B------:R-:W-:Y:S04]  /*a560*/  STL [R1+0x408c], R2 ;  /* 0x00408c0201007387 */ /* 0x000fe80000100800 */
[----:B------:R0:W-:Y:S04]  /*a570*/  STL [R1+0x4084], R40 ;  /* 0x0040842801007387 */ /* 0x0001e80000100800 */
[----:B0-----:R-:W3:Y:S01]  /*a580*/  LDL.LU R40, [R1+0x48] ;  /* 0x0000480001287983 */ /* 0x001ee20000300800 */
[----:B------:R-:W-:Y:S01]  /*a590*/  IADD3 R22, P4, PT, R22, R26, RZ ;  /* 0x0000001a16167210 */ /* 0x000fe20007f9e0ff */
[----:B------:R-:W-:-:S04]  /*a5a0*/  IMAD.X R2, R37, 0x1, R31, P3 ;  /* 0x0000000125027824 */ /* 0x000fc800018e061f */
[----:B------:R0:W-:Y:S04]  /*a5b0*/  STL [R1+0x4074], R22 ;  /* 0x0040741601007387 */ /* 0x0001e80000100800 */
[----:B------:R1:W-:Y:S01]  /*a5c0*/  STL [R1+0x4070], R2 ;  /* 0x0040700201007387 */ /* 0x0003e20000100800 */
[C---:B0-----:R-:W-:Y:S01]  /*a5d0*/  IADD3 R22, P3, PT, R36.reuse, R21, RZ ;  /* 0x0000001524167210 */ /* 0x041fe20007f7e0ff */
[----:B-1----:R-:W-:Y:S01]  /*a5e0*/  IMAD.X R2, R37, 0x1, R32, P2 ;  /* 0x0000000125027824 */ /* 0x002fe200010e0620 */
[----:B------:R-:W-:-:S03]  /*a5f0*/  IADD3 R37, P2, PT, R36, R23, RZ ;  /* 0x0000001724257210 */ /* 0x000fc60007f5e0ff */
[----:B------:R4:W-:Y:S04]  /*a600*/  STL [R1+0x4078], R22 ;  /* 0x0040781601007387 */ /* 0x0009e80000100800 */
[----:B------:R0:W-:Y:S04]  /*a610*/  STL [R1+0x405c], R2 ;  /* 0x00405c0201007387 */ /* 0x0001e80000100800 */
[----:B------:R1:W-:Y:S01]  /*a620*/  STL [R1+0x4068], R37 ;  /* 0x0040682501007387 */ /* 0x0003e20000100800 */
[----:B----4-:R-:W-:Y:S01]  /*a630*/  IMAD.X R22, R34, 0x1, R29, P1 ;  /* 0x0000000122167824 */ /* 0x010fe200008e061d */
[----:B0-----:R-:W-:-:S04]  /*a640*/  IADD3 R2, P1, PT, R36, R25, RZ ;  /* 0x0000001924027210 */ /* 0x001fc80007f3e0ff */
[----:B------:R0:W-:Y:S01]  /*a650*/  STL [R1+0x4060], R22 ;  /* 0x0040601601007387 */ /* 0x0001e20000100800 */
[----:B-1----:R-:W-:-:S03]  /*a660*/  IMAD.X R37, R34, 0x1, R30, P0 ;  /* 0x0000000122257824 */ /* 0x002fc600000e061e */
[----:B------:R1:W-:Y:S04]  /*a670*/  STL [R1+0x406c], R2 ;  /* 0x00406c0201007387 */ /* 0x0003e80000100800 */
[----:B------:R4:W-:Y:S01]  /*a680*/  STL [R1+0x4064], R37 ;  /* 0x0040642501007387 */ /* 0x0009e20000100800 */
[----:B0-----:R-:W-:Y:S01]  /*a690*/  IADD3 R22, P0, PT, R36, R26, RZ ;  /* 0x0000001a24167210 */ /* 0x001fe20007f1e0ff */
[C---:B-1----:R-:W-:Y:S02]  /*a6a0*/  IMAD.X R2, R34.reuse, 0x1, R31, P5 ;  /* 0x0000000122027824 */ /* 0x042fe400028e061f */
[----:B----4-:R-:W4:Y:S04]  /*a6b0*/  LDL.LU R37, [R1+0x44] ;  /* 0x0000440001257983 */ /* 0x010f280000300800 */
[----:B------:R5:W-:Y:S04]  /*a6c0*/  STL [R1+0x4054], R22 ;  /* 0x0040541601007387 */ /* 0x000be80000100800 */
[----:B------:R0:W-:Y:S01]  /*a6d0*/  STL [R1+0x4050], R2 ;  /* 0x0040500201007387 */ /* 0x0001e20000100800 */
[C---:B-----5:R-:W-:Y:S01]  /*a6e0*/  IADD3 R22, P5, PT, R43.reuse, R21, RZ ;  /* 0x000000152b167210 */ /* 0x060fe20007fbe0ff */
[----:B0-----:R-:W-:Y:S01]  /*a6f0*/  IMAD.X R2, R34, 0x1, R32, P4 ;  /* 0x0000000122027824 */ /* 0x001fe200020e0620 */
[----:B------:R-:W-:-:S03]  /*a700*/  IADD3 R34, P4, PT, R43, R23, RZ ;  /* 0x000000172b227210 */ /* 0x000fc60007f9e0ff */
[----:B------:R2:W-:Y:S04]  /*a710*/  STL [R1+0x4058], R22 ;  /* 0x0040581601007387 */ /* 0x0005e80000100800 */
[----:B------:R0:W-:Y:S04]  /*a720*/  STL [R1+0x403c], R2 ;  /* 0x00403c0201007387 */ /* 0x0001e80000100800 */
[----:B------:R1:W-:Y:S01]  /*a730*/  STL [R1+0x4048], R34 ;  /* 0x0040482201007387 */ /* 0x0003e20000100800 */
[----:B--2---:R-:W-:Y:S01]  /*a740*/  IMAD.X R22, R47, 0x1, R29, P3 ;  /* 0x000000012f167824 */ /* 0x004fe200018e061d */
[----:B0-----:R-:W-:-:S04]  /*a750*/  IADD3 R2, P3, PT, R43, R25, RZ ;  /* 0x000000192b027210 */ /* 0x001fc80007f7e0ff */
[----:B------:R0:W-:Y:S01]  /*a760*/  STL [R1+0x4040], R22 ;  /* 0x0040401601007387 */ /* 0x0001e20000100800 */
[----:B-1----:R-:W-:-:S03]  /*a770*/  IMAD.X R34, R47, 0x1, R30, P2 ;  /* 0x000000012f227824 */ /* 0x002fc600010e061e */
[----:B------:R1:W-:Y:S04]  /*a780*/  STL [R1+0x404c], R2 ;  /* 0x00404c0201007387 */ /* 0x0003e80000100800 */
[----:B------:R2:W-:Y:S01]  /*a790*/  STL [R1+0x4044], R34 ;  /* 0x0040442201007387 */ /* 0x0005e20000100800 */
[----:B0-----:R-:W-:Y:S01]  /*a7a0*/  IADD3 R22, P2, PT, R43, R26, RZ ;  /* 0x0000001a2b167210 */ /* 0x001fe20007f5e0ff */
[----:B-1----:R-:W-:Y:S02]  /*a7b0*/  IMAD.X R2, R47, 0x1, R31, P1 ;  /* 0x000000012f027824 */ /* 0x002fe400008e061f */
[----:B--2---:R-:W2:Y:S01]  /*a7c0*/  LDL.LU R34, [R1+0x40] ;  /* 0x0000400001227983 */ /* 0x004ea20000300800 */
[----:B------:R-:W-:-:S03]  /*a7d0*/  IADD3 R36, P1, PT, R9, R21, RZ ;  /* 0x0000001509247210 */ /* 0x000fc60007f3e0ff */
[----:B------:R-:W-:Y:S04]  /*a7e0*/  STL [R1+0x4034], R22 ;  /* 0x0040341601007387 */ /* 0x000fe80000100800 */
[----:B------:R0:W-:Y:S04]  /*a7f0*/  STL [R1+0x4030], R2 ;  /* 0x0040300201007387 */ /* 0x0001e80000100800 */
[----:B------:R1:W-:Y:S01]  /*a800*/  STL [R1+0x4038], R36 ;  /* 0x0040382401007387 */ /* 0x0003e20000100800 */
[----:B0-----:R-:W-:Y:S01]  /*a810*/  IMAD.X R2, R47, 0x1, R32, P0 ;  /* 0x000000012f027824 */ /* 0x001fe200000e0620 */
[----:B------:R-:W-:Y:S01]  /*a820*/  IADD3 R22, P0, PT, R9, R23, RZ ;  /* 0x0000001709167210 */ /* 0x000fe20007f1e0ff */
[----:B-1----:R-:W-:-:S03]  /*a830*/  IMAD.X R36, R44, 0x1, R29, P5 ;  /* 0x000000012c247824 */ /* 0x002fc600028e061d */
[----:B------:R0:W-:Y:S04]  /*a840*/  STL [R1+0x401c], R2 ;  /* 0x00401c0201007387 */ /* 0x0001e80000100800 */
[----:B------:R1:W-:Y:S01]  /*a850*/  STL [R1+0x4028], R22 ;  /* 0x0040281601007387 */ /* 0x0003e20000100800 */
[----:B0-----:R-:W-:-:S03]  /*a860*/  IADD3 R2, P5, PT, R9, R25, RZ ;  /* 0x0000001909027210 */ /* 0x001fc60007fbe0ff */
[----:B------:R-:W-:Y:S01]  /*a870*/  STL [R1+0x4020], R36 ;  /* 0x0040202401007387 */ /* 0x000fe20000100800 */
[C---:B-1----:R-:W-:Y:S01]  /*a880*/  IMAD.X R22, R44.reuse, 0x1, R30, P4 ;  /* 0x000000012c167824 */ /* 0x042fe200020e061e */
[----:B------:R-:W-:Y:S02]  /*a890*/  IADD3 R9, P4, PT, R9, R26, RZ ;  /* 0x0000001a09097210 */ /* 0x000fe40007f9e0ff */
[----:B------:R0:W-:Y:S04]  /*a8a0*/  STL [R1+0x402c], R2 ;  /* 0x00402c0201007387 */ /* 0x0001e80000100800 */
[----:B------:R-:W-:Y:S04]  /*a8b0*/  STL [R1+0x4024], R22 ;  /* 0x0040241601007387 */ /* 0x000fe80000100800 */
[----:B------:R-:W5:Y:S01]  /*a8c0*/  LDL.LU R47, [R1+0x3c] ;  /* 0x00003c00012f7983 */ /* 0x000f620000300800 */
[----:B0-----:R-:W-:-:S03]  /*a8d0*/  IMAD.X R2, R44, 0x1, R31, P3 ;  /* 0x000000012c027824 */ /* 0x001fc600018e061f */
[----:B------:R0:W-:Y:S04]  /*a8e0*/  STL [R1+0x4014], R9 ;  /* 0x0040140901007387 */ /* 0x0001e80000100800 */
[----:B------:R1:W-:Y:S01]  /*a8f0*/  STL [R1+0x4010], R2 ;  /* 0x0040100201007387 */ /* 0x0003e20000100800 */
[----:B0-----:R-:W-:Y:S01]  /*a900*/  IADD3 R9, P3, PT, R42, R21, RZ ;  /* 0x000000152a097210 */ /* 0x001fe20007f7e0ff */
[----:B-1----:R-:W-:Y:S01]  /*a910*/  IMAD.X R2, R44, 0x1, R32, P2 ;  /* 0x000000012c027824 */ /* 0x002fe200010e0620 */
[----:B------:R-:W-:-:S03]  /*a920*/  IADD3 R22, P2, PT, R42, R23, RZ ;  /* 0x000000172a167210 */ /* 0x000fc60007f5e0ff */
[----:B------:R3:W-:Y:S04]  /*a930*/  STL [R1+0x4018], R9 ;  /* 0x0040180901007387 */ /* 0x0007e80000100800 */
[----:B------:R0:W-:Y:S04]  /*a940*/  STL [R1+0x3ffc], R2 ;  /* 0x003ffc0201007387 */ /* 0x0001e80000100800 */
[----:B------:R1:W-:Y:S01]  /*a950*/  STL [R1+0x4008], R22 ;  /* 0x0040081601007387 */ /* 0x0003e20000100800 */
[----:B---3--:R-:W-:Y:S01]  /*a960*/  IMAD.X R9, R40, 0x1, R29, P1 ;  /* 0x0000000128097824 */ /* 0x008fe200008e061d */
[----:B0-----:R-:W-:Y:S01]  /*a970*/  IADD3 R2, P1, PT, R42, R25, RZ ;  /* 0x000000192a027210 */ /* 0x001fe20007f3e0ff */
[----:B-1----:R-:W-:-:S03]  /*a980*/  IMAD.X R22, R40, 0x1, R30, P0 ;  /* 0x0000000128167824 */ /* 0x002fc600000e061e */
[----:B------:R0:W-:Y:S04]  /*a990*/  STL [R1+0x4000], R9 ;  /* 0x0040000901007387 */ /* 0x0001e80000100800 */
[----:B------:R1:W-:Y:S04]  /*a9a0*/  STL [R1+0x400c], R2 ;  /* 0x00400c0201007387 */ /* 0x0003e80000100800 */
[----:B------:R-:W-:Y:S04]  /*a9b0*/  STL [R1+0x4004], R22 ;  /* 0x0040041601007387 */ /* 0x000fe80000100800 */
[----:B------:R-:W3:Y:S01]  /*a9c0*/  LDL.LU R44, [R1+0x38] ;  /* 0x00003800012c7983 */ /* 0x000ee20000300800 */
[----:B0-----:R-:W-:Y:S01]  /*a9d0*/  IADD3 R9, P0, PT, R42, R26, RZ ;  /* 0x0000001a2a097210 */ /* 0x001fe20007f1e0ff */
[----:B-1----:R-:W-:-:S04]  /*a9e0*/  IMAD.X R2, R40, 0x1, R31, P5 ;  /* 0x0000000128027824 */ /* 0x002fc800028e061f */
        /* <DEDUP_REMOVED lines=9> */
[----:B0-----:R-:W-:Y:S01]  /*aa80*/  IADD3 R2, P3, PT, R15, R25, RZ ;  /* 0x000000190f027210 */ /* 0x001fe20007f7e0ff */
[----:B-1----:R-:W-:-:S03]  /*aa90*/  IMAD.X R22, R37, 0x1, R30, P2 ;  /* 0x0000000125167824 */ /* 0x002fc600010e061e */
[----:B------:R0:W-:Y:S04]  /*aaa0*/  STL [R1+0x3fe0], R9 ;  /* 0x003fe00901007387 */ /* 0x0001e80000100800 */
[----:B------:R1:W-:Y:S04]  /*aab0*/  STL [R1+0x3fec], R2 ;  /* 0x003fec0201007387 */ /* 0x0003e80000100800 */
[----:B------:R-:W-:Y:S01]  /*aac0*/  STL [R1+0x3fe4], R22 ;  /* 0x003fe41601007387 */ /* 0x000fe20000100800 */
[----:B0-----:R-:W-:-:S03]  /*aad0*/  IADD3 R9, P2, PT, R15, R26, RZ ;  /* 0x0000001a0f097210 */ /* 0x001fc60007f5e0ff */
[----:B------:R-:W4:Y:S01]  /*aae0*/  LDL.LU R40, [R1+0x34] ;  /* 0x0000340001287983 */ /* 0x000f220000300800 */
[C---:B-1----:R-:W-:Y:S01]  /*aaf0*/  IMAD.X R2, R37.reuse, 0x1, R31, P1 ;  /* 0x0000000125027824 */ /* 0x042fe200008e061f */
[C---:B------:R-:W-:Y:S02]  /*ab00*/  IADD3 R15, P1, PT, R6.reuse, R21, RZ ;  /* 0x00000015060f7210 */ /* 0x040fe40007f3e0ff */
[----:B------:R-:W-:Y:S04]  /*ab10*/  STL [R1+0x3fd4], R9 ;  /* 0x003fd40901007387 */ /* 0x000fe80000100800 */
[----:B------:R0:W-:Y:S04]  /*ab20*/  STL [R1+0x3fd0], R2 ;  /* 0x003fd00201007387 */ /* 0x0001e80000100800 */
[----:B------:R2:W-:Y:S01]  /*ab30*/  STL [R1+0x3fd8], R15 ;  /* 0x003fd80f01007387 */ /* 0x0005e20000100800 */
[----:B0-----:R-:W-:Y:S01]  /*ab40*/  IMAD.X R2, R37, 0x1, R32, P0 ;  /* 0x0000000125027824 */ /* 0x001fe200000e0620 */
[----:B------:R-:W-:-:S04]  /*ab50*/  IADD3 R9, P0, PT, R6, R23, RZ ;  /* 0x0000001706097210 */ /* 0x000fc80007f1e0ff */
[----:B------:R0:W-:Y:S04]  /*ab60*/  STL [R1+0x3fbc], R2 ;  /* 0x003fbc0201007387 */ /* 0x0001e80000100800 */
[----:B------:R1:W-:Y:S01]  /*ab70*/  STL [R1+0x3fc8], R9 ;  /* 0x003fc80901007387 */ /* 0x0003e20000100800 */
[----:B--2---:R-:W-:Y:S01]  /*ab80*/  IMAD.X R15, R34, 0x1, R29, P5 ;  /* 0x00000001220f7824 */ /* 0x004fe200028e061d */
[----:B0-----:R-:W-:Y:S01]  /*ab90*/  IADD3 R2, P5, PT, R6, R25, RZ ;  /* 0x0000001906027210 */ /* 0x001fe20007fbe0ff */
[----:B-1----:R-:W-:Y:S01]  /*aba0*/  IMAD.X R9, R34, 0x1, R30, P4 ;  /* 0x0000000122097824 */ /* 0x002fe200020e061e */
[----:B------:R-:W-:Y:S02]  /*abb0*/  IADD3 R6, P4, PT, R6, R26, RZ ;  /* 0x0000001a06067210 */ /* 0x000fe40007f9e0ff */
[----:B------:R-:W-:Y:S04]  /*abc0*/  STL [R1+0x3fc0], R15 ;  /* 0x003fc00f01007387 */ /* 0x000fe80000100800 */
[----:B------:R0:W-:Y:S04]  /*abd0*/  STL [R1+0x3fcc], R2 ;  /* 0x003fcc0201007387 */ /* 0x0001e80000100800 */
[----:B------:R1:W-:Y:S04]  /*abe0*/  STL [R1+0x3fc4], R9 ;  /* 0x003fc40901007387 */ /* 0x0003e80000100800 */
[----:B------:R-:W2:Y:S01]  /*abf0*/  LDL.LU R37, [R1+0x30] ;  /* 0x0000300001257983 */ /* 0x000ea20000300800 */
[----:B0-----:R-:W-:-:S03]  /*ac00*/  IMAD.X R2, R34, 0x1, R31, P3 ;  /* 0x0000000122027824 */ /* 0x001fc600018e061f */
[----:B------:R-:W-:Y:S01]  /*ac10*/  STL [R1+0x3fb4], R6 ;  /* 0x003fb40601007387 */ /* 0x000fe20000100800 */
[----:B-1----:R-:W-:-:S03]  /*ac20*/  IADD3 R9, P3, PT, R0, R21, RZ ;  /* 0x0000001500097210 */ /* 0x002fc60007f7e0ff */
[----:B------:R0:W-:Y:S04]  /*ac30*/  STL [R1+0x3fb0], R2 ;  /* 0x003fb00201007387 */ /* 0x0001e80000100800 */
[----:B------:R5:W-:Y:S01]  /*ac40*/  STL [R1+0x3fb8], R9 ;  /* 0x003fb80901007387 */ /* 0x000be20000100800 */
[----:B0-----:R-:W-:Y:S01]  /*ac50*/  IMAD.X R2, R34, 0x1, R32, P2 ;  /* 0x0000000122027824 */ /* 0x001fe200010e0620 */
[----:B------:R-:W-:-:S04]  /*ac60*/  IADD3 R6, P2, PT, R0, R23, RZ ;  /* 0x0000001700067210 */ /* 0x000fc80007f5e0ff */
[----:B------:R0:W-:Y:S04]  /*ac70*/  STL [R1+0x3f9c], R2 ;  /* 0x003f9c0201007387 */ /* 0x0001e80000100800 */
[----:B------:R1:W-:Y:S01]  /*ac80*/  STL [R1+0x3fa8], R6 ;  /* 0x003fa80601007387 */ /* 0x0003e20000100800 */
[C---:B-----5:R-:W-:Y:S01]  /*ac90*/  IMAD.X R9, R47.reuse, 0x1, R29, P1 ;  /* 0x000000012f097824 */ /* 0x060fe200008e061d */
[----:B0-----:R-:W-:Y:S01]  /*aca0*/  IADD3 R2, P1, PT, R0, R25, RZ ;  /* 0x0000001900027210 */ /* 0x001fe20007f3e0ff */
[----:B-1----:R-:W-:-:S03]  /*acb0*/  IMAD.X R6, R47, 0x1, R30, P0 ;  /* 0x000000012f067824 */ /* 0x002fc600000e061e */
[----:B------:R-:W-:Y:S01]  /*acc0*/  STL [R1+0x3fa0], R9 ;  /* 0x003fa00901007387 */ /* 0x000fe20000100800 */
[----:B------:R-:W-:-:S03]  /*acd0*/  IADD3 R0, P0, PT, R0, R26, RZ ;  /* 0x0000001a00007210 */ /* 0x000fc60007f1e0ff */
[----:B------:R0:W-:Y:S04]  /*ace0*/  STL [R1+0x3fac], R2 ;  /* 0x003fac0201007387 */ /* 0x0001e80000100800 */
[----:B------:R-:W-:Y:S04]  /*acf0*/  STL [R1+0x3fa4], R6 ;  /* 0x003fa40601007387 */ /* 0x000fe80000100800 */
[----:B------:R-:W5:Y:S01]  /*ad00*/  LDL.LU R34, [R1+0x2c] ;  /* 0x00002c0001227983 */ /* 0x000f620000300800 */
[----:B0-----:R-:W-:-:S03]  /*ad10*/  IMAD.X R2, R47, 0x1, R31, P5 ;  /* 0x000000012f027824 */ /* 0x001fc600028e061f */
        /* <DEDUP_REMOVED lines=25> */
[C---:B----4-:R-:W-:Y:S01]  /*aeb0*/  IMAD.X R0, R40.reuse, 0x1, R29, P5 ;  /* 0x0000000128007824 */ /* 0x050fe200028e061d */
[----:B0-----:R-:W-:Y:S01]  /*aec0*/  IADD3 R2, P5, PT, R7, R25, RZ ;  /* 0x0000001907027210 */ /* 0x001fe20007fbe0ff */
[----:B-1----:R-:W-:-:S03]  /*aed0*/  IMAD.X R4, R40, 0x1, R30, P4 ;  /* 0x0000000128047824 */ /* 0x002fc600020e061e */
[----:B------:R0:W-:Y:S04]  /*aee0*/  STL [R1+0x3f60], R0 ;  /* 0x003f600001007387 */ /* 0x0001e80000100800 */
[----:B------:R1:W-:Y:S04]  /*aef0*/  STL [R1+0x3f6c], R2 ;  /* 0x003f6c0201007387 */ /* 0x0003e80000100800 */
[----:B------:R-:W-:Y:S01]  /*af00*/  STL [R1+0x3f64], R4 ;  /* 0x003f640401007387 */ /* 0x000fe20000100800 */
[----:B0-----:R-:W-:-:S03]  /*af10*/  IADD3 R0, P4, PT, R7, R26, RZ ;  /* 0x0000001a07007210 */ /* 0x001fc60007f9e0ff */
[----:B------:R-:W4:Y:S01]  /*af20*/  LDL.LU R44, [R1+0x24] ;  /* 0x00002400012c7983 */ /* 0x000f220000300800 */
[----:B-1----:R-:W-:-:S03]  /*af30*/  IMAD.X R2, R40, 0x1, R31, P3 ;  /* 0x0000000128027824 */ /* 0x002fc600018e061f */
        /* <DEDUP_REMOVED lines=8> */
[C---:B--2---:R-:W-:Y:S01]  /*afc0*/  IMAD.X R0, R37.reuse, 0x1, R29, P1 ;  /* 0x0000000125007824 */ /* 0x044fe200008e061d */
[----:B0-----:R-:W-:Y:S01]  /*afd0*/  IADD3 R2, P1, PT, R10, R25, RZ ;  /* 0x000000190a027210 */ /* 0x001fe20007f3e0ff */
[----:B-1----:R-:W-:-:S03]  /*afe0*/  IMAD.X R4, R37, 0x1, R30, P0 ;  /* 0x0000000125047824 */ /* 0x002fc600000e061e */
[----:B------:R0:W-:Y:S04]  /*aff0*/  STL [R1+0x3f40], R0 ;  /* 0x003f400001007387 */ /* 0x0001e80000100800 */
[----:B------:R1:W-:Y:S04]  /*b000*/  STL [R1+0x3f4c], R2 ;  /* 0x003f4c0201007387 */ /* 0x0003e80000100800 */
[----:B------:R-:W-:Y:S01]  /*b010*/  STL [R1+0x3f44], R4 ;  /* 0x003f440401007387 */ /* 0x000fe20000100800 */
[----:B0-----:R-:W-:-:S03]  /*b020*/  IADD3 R0, P0, PT, R10, R26, RZ ;  /* 0x0000001a0a007210 */ /* 0x001fc60007f1e0ff */
[----:B------:R-:W2:Y:S01]  /*b030*/  LDL.LU R40, [R1+0x20] ;  /* 0x0000200001287983 */ /* 0x000ea20000300800 */
[----:B-1----:R-:W-:-:S03]  /*b040*/  IMAD.X R2, R37, 0x1, R31, P5 ;  /* 0x0000000125027824 */ /* 0x002fc600028e061f */
        /* <DEDUP_REMOVED lines=8> */
[----:B-----5:R-:W-:Y:S01]  /*b0d0*/  IMAD.X R0, R34, 0x1, R29, P3 ;  /* 0x0000000122007824 */ /* 0x020fe200018e061d */
[----:B0-----:R-:W-:Y:S01]  /*b0e0*/  IADD3 R2, P3, PT, R12, R25, RZ ;  /* 0x000000190c027210 */ /* 0x001fe20007f7e0ff */
[----:B-1----:R-:W-:-:S03]  /*b0f0*/  IMAD.X R4, R34, 0x1, R30, P2 ;  /* 0x0000000122047824 */ /* 0x002fc600010e061e */
[----:B------:R0:W-:Y:S04]  /*b100*/  STL [R1+0x3f20], R0 ;  /* 0x003f200001007387 */ /* 0x0001e80000100800 */
[----:B------:R1:W-:Y:S04]  /*b110*/  STL [R1+0x3f2c], R2 ;  /* 0x003f2c0201007387 */ /* 0x0003e80000100800 */
[----:B------:R-:W-:Y:S01]  /*b120*/  STL [R1+0x3f24], R4 ;  /* 0x003f240401007387 */ /* 0x000fe20000100800 */
[----:B0-----:R-:W-:-:S03]  /*b130*/  IADD3 R0, P2, PT, R12, R26, RZ ;  /* 0x0000001a0c007210 */ /* 0x001fc60007f5e0ff */
[----:B------:R-:W5:Y:S01]  /*b140*/  LDL.LU R37, [R1+0x1c] ;  /* 0x00001c0001257983 */ /* 0x000f620000300800 */
        /* <DEDUP_REMOVED lines=9> */
[C---:B---3--:R-:W-:Y:S01]  /*b1e0*/  IMAD.X R0, R47.reuse, 0x1, R29, P5 ;  /* 0x000000012f007824 */ /* 0x048fe200028e061d */
        /* <DEDUP_REMOVED lines=20> */
[----:B------:R1:W-:Y:S01]  /*b330*/  STL [R1+0x3eec], R2 ;  /* 0x003eec0201007387 */ /* 0x0003e20000100800 */
[----:B0-----:R-:W-:-:S03]  /*b340*/  IADD3 R0, P0, PT, R16, R26, RZ ;  /* 0x0000001a10007210 */ /* 0x001fc60007f1e0ff */
[----:B------:R-:W-:Y:S01]  /*b350*/  STL [R1+0x3ee4], R4 ;  /* 0x003ee40401007387 */ /* 0x000fe20000100800 */
[----:B-1----:R-:W-:-:S03]  /*b360*/  IMAD.X R2, R44, 0x1, R31, P5 ;  /* 0x000000012c027824 */ /* 0x002fc600028e061f */
[----:B------:R-:W4:Y:S04]  /*b370*/  LDL.LU R47, [R1+0x14] ;  /* 0x00001400012f7983 */ /* 0x000f280000300800 */
        /* <DEDUP_REMOVED lines=13> */
[----:B------:R2:W-:Y:S01]  /*b450*/  STL [R1+0x3ec4], R4 ;  /* 0x003ec40401007387 */ /* 0x0005e20000100800 */
[----:B0-----:R-:W-:-:S03]  /*b460*/  IADD3 R0, P2, PT, R19, R26, RZ ;  /* 0x0000001a13007210 */ /* 0x001fc60007f5e0ff */
[----:B------:R-:W4:Y:S01]  /*b470*/  LDL.LU R44, [R1+0x10] ;  /* 0x00001000012c7983 */ /* 0x000f220000300800 */
[----:B-1----:R-:W-:-:S03]  /*b480*/  IMAD.X R2, R40, 0x1, R31, P1 ;  /* 0x0000000128027824 */ /* 0x002fc600008e061f */
[----:B------:R0:W-:Y:S01]  /*b490*/  STL [R1+0x3eb4], R0 ;  /* 0x003eb40001007387 */ /* 0x0001e20000100800 */
[----:B--2---:R-:W-:-:S03]  /*b4a0*/  IMAD.X R4, R40, 0x1, R32, P0 ;  /* 0x0000000128047824 */ /* 0x004fc600000e0620 */
[----:B------:R1:W-:Y:S01]  /*b4b0*/  STL [R1+0x3eb0], R2 ;  /* 0x003eb00201007387 */ /* 0x0003e20000100800 */
[C---:B0-----:R-:W-:Y:S02]  /*b4c0*/  IADD3 R0, P1, PT, R24.reuse, R21, RZ ;  /* 0x0000001518007210 */ /* 0x041fe40007f3e0ff */
[----:B-1----:R-:W-:-:S03]  /*b4d0*/  IADD3 R2, P0, PT, R24, R23, RZ ;  /* 0x0000001718027210 */ /* 0x002fc60007f1e0ff */
[----:B------:R5:W-:Y:S04]  /*b4e0*/  STL [R1+0x3eb8], R0 ;  /* 0x003eb80001007387 */ /* 0x000be80000100800 */
[----:B------:R0:W-:Y:S04]  /*b4f0*/  STL [R1+0x3e9c], R4 ;  /* 0x003e9c0401007387 */ /* 0x0001e80000100800 */
[----:B------:R1:W-:Y:S01]  /*b500*/  STL [R1+0x3ea8], R2 ;  /* 0x003ea80201007387 */ /* 0x0003e20000100800 */
[C---:B-----5:R-:W-:Y:S01]  /*b510*/  IMAD.X R0, R37.reuse, 0x1, R29, P5 ;  /* 0x0000000125007824 */ /* 0x060fe200028e061d */
[----:B0-----:R-:W-:Y:S01]  /*b520*/  IADD3 R4, P5, PT, R24, R25, RZ ;  /* 0x0000001918047210 */ /* 0x001fe20007fbe0ff */
[----:B-1----:R-:W-:-:S03]  /*b530*/  IMAD.X R2, R37, 0x1, R30, P4 ;  /* 0x0000000125027824 */ /* 0x002fc600020e061e */
[----:B------:R0:W-:Y:S04]  /*b540*/  STL [R1+0x3ea0], R0 ;  /* 0x003ea00001007387 */ /* 0x0001e80000100800 */
[----:B------:R-:W-:Y:S04]  /*b550*/  STL [R1+0x3eac], R4 ;  /* 0x003eac0401007387 */ /* 0x000fe80000100800 */
[----:B------:R-:W2:Y:S01]  /*b560*/  LDL.LU R40, [R1+0xc] ;  /* 0x00000c0001287983 */ /* 0x000ea20000300800 */
[----:B0-----:R-:W-:-:S03]  /*b570*/  IADD3 R0, P4, PT, R24, R26, RZ ;  /* 0x0000001a18007210 */ /* 0x001fc60007f9e0ff */
[----:B------:R0:W-:Y:S04]  /*b580*/  STL [R1+0x3ea4], R2 ;  /* 0x003ea40201007387 */ /* 0x0001e80000100800 */
[----:B------:R1:W-:Y:S01]  /*b590*/  STL [R1+0x3e94], R0 ;  /* 0x003e940001007387 */ /* 0x0003e20000100800 */
[C---:B0-----:R-:W-:Y:S01]  /*b5a0*/  IMAD.X R2, R37.reuse, 0x1, R31, P3 ;  /* 0x0000000125027824 */ /* 0x041fe200018e061f */
[----:B------:R-:W-:Y:S01]  /*b5b0*/  IADD3 R4, P3, PT, R28, R21, RZ ;  /* 0x000000151c047210 */ /* 0x000fe20007f7e0ff */
[----:B-1----:R-:W-:-:S03]  /*b5c0*/  IMAD.X R0, R37, 0x1, R32, P2 ;  /* 0x0000000125007824 */ /* 0x002fc600010e0620 */
[----:B------:R0:W-:Y:S04]  /*b5d0*/  STL [R1+0x3e90], R2 ;  /* 0x003e900201007387 */ /* 0x0001e80000100800 */
[----:B------:R3:W-:Y:S04]  /*b5e0*/  STL [R1+0x3e98], R4 ;  /* 0x003e980401007387 */ /* 0x0007e80000100800 */
[----:B------:R1:W-:Y:S01]  /*b5f0*/  STL [R1+0x3e7c], R0 ;  /* 0x003e7c0001007387 */ /* 0x0003e20000100800 */
[----:B0-----:R-:W-:-:S05]  /*b600*/  IADD3 R2, P2, PT, R28, R23, RZ ;  /* 0x000000171c027210 */ /* 0x001fca0007f5e0ff */
[----:B------:R0:W-:Y:S01]  /*b610*/  STL [R1+0x3e88], R2 ;  /* 0x003e880201007387 */ /* 0x0001e20000100800 */
[----:B---3--:R-:W-:Y:S01]  /*b620*/  IMAD.X R4, R34, 0x1, R29, P1 ;  /* 0x0000000122047824 */ /* 0x008fe200008e061d */
[----:B-1----:R-:W-:Y:S01]  /*b630*/  IADD3 R0, P1, PT, R28, R25, RZ ;  /* 0x000000191c007210 */ /* 0x002fe20007f3e0ff */
[----:B0-----:R-:W-:-:S03]  /*b640*/  IMAD.X R2, R34, 0x1, R30, P0 ;  /* 0x0000000122027824 */ /* 0x001fc600000e061e */
[----:B------:R0:W-:Y:S04]  /*b650*/  STL [R1+0x3e80], R4 ;  /* 0x003e800401007387 */ /* 0x0001e80000100800 */
[----:B------:R-:W3:Y:S04]  /*b660*/  LDL.LU R37, [R1+0x8] ;  /* 0x0000080001257983 */ /* 0x000ee80000300800 */
[----:B------:R1:W-:Y:S01]  /*b670*/  STL [R1+0x3e8c], R0 ;  /* 0x003e8c0001007387 */ /* 0x0003e20000100800 */
[----:B0-----:R-:W-:-:S03]  /*b680*/  IMAD.X R4, R34, 0x1, R31, P5 ;  /* 0x0000000122047824 */ /* 0x001fc600028e061f */
[----:B------:R0:W-:Y:S01]  /*b690*/  STL [R1+0x3e84], R2 ;  /* 0x003e840201007387 */ /* 0x0001e20000100800 */
[----:B-1----:R-:W-:Y:S02]  /*b6a0*/  IADD3 R0, P0, PT, R28, R26, RZ ;  /* 0x0000001a1c007210 */ /* 0x002fe40007f1e0ff */
[----:B0-----:R-:W-:-:S03]  /*b6b0*/  IADD3 R2, P5, PT, R33, R21, RZ ;  /* 0x0000001521027210 */ /* 0x001fc60007fbe0ff */
[----:B------:R0:W-:Y:S04]  /*b6c0*/  STL [R1+0x3e74], R0 ;  /* 0x003e740001007387 */ /* 0x0001e80000100800 */
[----:B------:R1:W-:Y:S01]  /*b6d0*/  STL [R1+0x3e70], R4 ;  /* 0x003e700401007387 */ /* 0x0003e20000100800 */
[----:B0-----:R-:W-:-:S03]  /*b6e0*/  IMAD.X R0, R34, 0x1, R32, P4 ;  /* 0x0000000122007824 */ /* 0x001fc600020e0620 */
[----:B------:R4:W-:Y:S01]  /*b6f0*/  STL [R1+0x3e78], R2 ;  /* 0x003e780201007387 */ /* 0x0009e20000100800 */
[----:B-1----:R-:W-:-:S03]  /*b700*/  IADD3 R4, P4, PT, R33, R23, RZ ;  /* 0x0000001721047210 */ /* 0x002fc60007f9e0ff */
[----:B------:R0:W-:Y:S04]  /*b710*/  STL [R1+0x3e5c], R0 ;  /* 0x003e5c0001007387 */ /* 0x0001e80000100800 */
[----:B------:R1:W-:Y:S04]  /*b720*/  STL [R1+0x3e68], R4 ;  /* 0x003e680401007387 */ /* 0x0003e80000100800 */
[----:B------:R-:W5:Y:S01]  /*b730*/  LDL.LU R34, [R1+0x4] ;  /* 0x0000040001227983 */ /* 0x000f620000300800 */
[----:B----4-:R-:W-:Y:S01]  /*b740*/  IMAD.X R2, R47, 0x1, R29, P3 ;  /* 0x000000012f027824 */ /* 0x010fe200018e061d */
[----:B0-----:R-:W-:Y:S01]  /*b750*/  IADD3 R0, P3, PT, R33, R25, RZ ;  /* 0x0000001921007210 */ /* 0x001fe20007f7e0ff */
[----:B-1----:R-:W-:-:S03]  /*b760*/  IMAD.X R4, R47, 0x1, R30, P2 ;  /* 0x000000012f047824 */ /* 0x002fc600010e061e */
[----:B------:R0:W-:Y:S04]  /*b770*/  STL [R1+0x3e60], R2 ;  /* 0x003e600201007387 */ /* 0x0001e80000100800 */
[----:B------:R1:W-:Y:S04]  /*b780*/  STL [R1+0x3e6c], R0 ;  /* 0x003e6c0001007387 */ /* 0x0003e80000100800 */
[----:B------:R4:W-:Y:S01]  /*b790*/  STL [R1+0x3e64], R4 ;  /* 0x003e640401007387 */ /* 0x0009e20000100800 */
[----:B0-----:R-:W-:Y:S01]  /*b7a0*/  IADD3 R2, P2, PT, R33, R26, RZ ;  /* 0x0000001a21027210 */ /* 0x001fe20007f5e0ff */
[----:B-1----:R-:W-:-:S04]  /*b7b0*/  IMAD.X R0, R47, 0x1, R31, P1 ;  /* 0x000000012f007824 */ /* 0x002fc800008e061f */
[----:B------:R0:W-:Y:S01]  /*b7c0*/  STL [R1+0x3e54], R2 ;  /* 0x003e540201007387 */ /* 0x0001e20000100800 */
[----:B----4-:R-:W-:-:S03]  /*b7d0*/  IADD3 R4, P1, PT, R35, R21, RZ ;  /* 0x0000001523047210 */ /* 0x010fc60007f3e0ff */
[----:B------:R1:W-:Y:S04]  /*b7e0*/  STL [R1+0x3e50], R0 ;  /* 0x003e500001007387 */ /* 0x0003e80000100800 */
[----:B------:R4:W-:Y:S01]  /*b7f0*/  STL [R1+0x3e58], R4 ;  /* 0x003e580401007387 */ /* 0x0009e20000100800 */
[----:B0-----:R-:W-:Y:S01]  /*b800*/  IMAD.X R2, R47, 0x1, R32, P0 ;  /* 0x000000012f027824 */ /* 0x001fe200000e0620 */
[----:B-1----:R-:W-:-:S04]  /*b810*/  IADD3 R0, P0, PT, R35, R23, RZ ;  /* 0x0000001723007210 */ /* 0x002fc80007f1e0ff */
[----:B------:R0:W-:Y:S04]  /*b820*/  STL [R1+0x3e3c], R2 ;  /* 0x003e3c0201007387 */ /* 0x0001e80000100800 */
[----:B------:R1:W-:Y:S01]  /*b830*/  STL [R1+0x3e48], R0 ;  /* 0x003e480001007387 */ /* 0x0003e20000100800 */
[C---:B----4-:R-:W-:Y:S01]  /*b840*/  IMAD.X R4, R44.reuse, 0x1, R29, P5 ;  /* 0x000000012c047824 */ /* 0x050fe200028e061d */
[----:B0-----:R-:W-:Y:S01]  /*b850*/  IADD3 R2, P5, PT, R35, R25, RZ ;  /* 0x0000001923027210 */ /* 0x001fe20007fbe0ff */
[----:B-1----:R-:W-:-:S03]  /*b860*/  IMAD.X R0, R44, 0x1, R30, P4 ;  /* 0x000000012c007824 */ /* 0x002fc600020e061e */
[----:B------:R0:W-:Y:S04]  /*b870*/  STL [R1+0x3e40], R4 ;  /* 0x003e400401007387 */ /* 0x0001e80000100800 */
[----:B------:R1:W-:Y:S01]  /*b880*/  STL [R1+0x3e4c], R2 ;  /* 0x003e4c0201007387 */ /* 0x0003e20000100800 */
[----:B0-----:R-:W-:-:S03]  /*b890*/  IADD3 R4, P4, PT, R35, R26, RZ ;  /* 0x0000001a23047210 */ /* 0x001fc60007f9e0ff */
[----:B------:R0:W-:Y:S01]  /*b8a0*/  STL [R1+0x3e44], R0 ;  /* 0x003e440001007387 */ /* 0x0001e20000100800 */
[----:B-1----:R-:W-:-:S03]  /*b8b0*/  IMAD.X R2, R44, 0x1, R31, P3 ;  /* 0x000000012c027824 */ /* 0x002fc600018e061f */
[----:B------:R1:W-:Y:S01]  /*b8c0*/  STL [R1+0x3e34], R4 ;  /* 0x003e340401007387 */ /* 0x0003e20000100800 */
[----:B0-----:R-:W-:-:S03]  /*b8d0*/  IADD3 R0, P3, PT, R39, R21, RZ ;  /* 0x0000001527007210 */ /* 0x001fc60007f7e0ff */
[----:B------:R0:W-:Y:S01]  /*b8e0*/  STL [R1+0x3e30], R2 ;  /* 0x003e300201007387 */ /* 0x0001e20000100800 */
[----:B-1----:R-:W-:-:S03]  /*b8f0*/  IMAD.X R4, R44, 0x1, R32, P2 ;  /* 0x000000012c047824 */ /* 0x002fc600010e0620 */
[----:B------:R2:W-:Y:S04]  /*b900*/  STL [R1+0x3e38], R0 ;  /* 0x003e380001007387 */ /* 0x0005e80000100800 */
[----:B------:R1:W-:Y:S01]  /*b910*/  STL [R1+0x3e1c], R4 ;  /* 0x003e1c0401007387 */ /* 0x0003e20000100800 */
[----:B0-----:R-:W-:-:S05]  /*b920*/  IADD3 R2, P2, PT, R39, R23, RZ ;  /* 0x0000001727027210 */ /* 0x001fca0007f5e0ff */
[----:B------:R0:W-:Y:S01]  /*b930*/  STL [R1+0x3e28], R2 ;  /* 0x003e280201007387 */ /* 0x0001e20000100800 */
[----:B--2---:R-:W-:Y:S01]  /*b940*/  IMAD.X R0, R40, 0x1, R29, P1 ;  /* 0x0000000128007824 */ /* 0x004fe200008e061d */
[----:B-1----:R-:W-:-:S04]  /*b950*/  IADD3 R4, P1, PT, R39, R25, RZ ;  /* 0x0000001927047210 */ /* 0x002fc80007f3e0ff */
[----:B------:R1:W-:Y:S01]  /*b960*/  STL [R1+0x3e20], R0 ;  /* 0x003e200001007387 */ /* 0x0003e20000100800 */
[----:B0-----:R-:W-:-:S03]  /*b970*/  IMAD.X R2, R40, 0x1, R30, P0 ;  /* 0x0000000128027824 */ /* 0x001fc600000e061e */
[----:B------:R0:W-:Y:S01]  /*b980*/  STL [R1+0x3e2c], R4 ;  /* 0x003e2c0401007387 */ /* 0x0001e20000100800 */
[----:B-1----:R-:W-:-:S03]  /*b990*/  IADD3 R0, P0, PT, R39, R26, RZ ;  /* 0x0000001a27007210 */ /* 0x002fc60007f1e0ff */
[----:B------:R1:W-:Y:S01]  /*b9a0*/  STL [R1+0x3e24], R2 ;  /* 0x003e240201007387 */ /* 0x0003e20000100800 */
[----:B0-----:R-:W-:-:S03]  /*b9b0*/  IMAD.X R4, R40, 0x1, R31, P5 ;  /* 0x0000000128047824 */ /* 0x001fc600028e061f */
[----:B------:R0:W-:Y:S04]  /*b9c0*/  STL [R1+0x3e14], R0 ;  /* 0x003e140001007387 */ /* 0x0001e80000100800 */
[----:B------:R2:W-:Y:S01]  /*b9d0*/  STL [R1+0x3e10], R4 ;  /* 0x003e100401007387 */ /* 0x0005e20000100800 */
[----:B-1----:R-:W-:Y:S01]  /*b9e0*/  IADD3 R2, P5, PT, R45, R21, RZ ;  /* 0x000000152d027210 */ /* 0x002fe20007fbe0ff */
[----:B0-----:R-:W-:-:S04]  /*b9f0*/  IMAD.X R0, R40, 0x1, R32, P4 ;  /* 0x0000000128007824 */ /* 0x001fc800020e0620 */
[----:B------:R3:W-:Y:S01]  /*ba00*/  STL [R1+0x3e18], R2 ;  /* 0x003e180201007387 */ /* 0x0007e20000100800 */
[----:B--2---:R-:W-:-:S03]  /*ba10*/  IADD3 R4, P4, PT, R45, R23, RZ ;  /* 0x000000172d047210 */ /* 0x004fc60007f9e0ff */
[----:B------:R0:W-:Y:S04]  /*ba20*/  STL [R1+0x3dfc], R0 ;  /* 0x003dfc0001007387 */ /* 0x0001e80000100800 */
[----:B------:R1:W-:Y:S01]  /*ba30*/  STL [R1+0x3e08], R4 ;  /* 0x003e080401007387 */ /* 0x0003e20000100800 */
[----:B------:R-:W-:Y:S01]  /*ba40*/  SHF.R.S32.HI R27, RZ, 0x1f, R49 ;  /* 0x0000001fff1b7819 */ /* 0x000fe20000011431 */
[----:B---3--:R-:W-:Y:S01]  /*ba50*/  IMAD.X R2, R37, 0x1, R29, P3 ;  /* 0x0000000125027824 */ /* 0x008fe200018e061d */
        /* <DEDUP_REMOVED lines=8> */
[----:B--2---:R-:W-:-:S03]  /*bae0*/  IADD3 R4, P1, PT, R49, R21, RZ ;  /* 0x0000001531047210 */ /* 0x004fc60007f3e0ff */
[----:B------:R1:W-:Y:S04]  /*baf0*/  STL [R1+0x3df0], R0 ;  /* 0x003df00001007387 */ /* 0x0003e80000100800 */
[----:B------:R5:W-:Y:S01]  /*bb00*/  STL [R1+0x3df8], R4 ;  /* 0x003df80401007387 */ /* 0x000be20000100800 */
[----:B0-----:R-:W-:Y:S01]  /*bb10*/  IMAD.X R2, R37, 0x1, R32, P0 ;  /* 0x0000000125027824 */ /* 0x001fe200000e0620 */
[----:B-1----:R-:W-:-:S04]  /*bb20*/  IADD3 R0, P0, PT, R49, R23, RZ ;  /* 0x0000001731007210 */ /* 0x002fc80007f1e0ff */
[----:B------:R0:W-:Y:S01]  /*bb30*/  STL [R1+0x3ddc], R2 ;  /* 0x003ddc0201007387 */ /* 0x0001e20000100800 */
[----:B-----5:R-:W-:-:S03]  /*bb40*/  IMAD.X R4, R34, 0x1, R29, P5 ;  /* 0x0000000122047824 */ /* 0x020fc600028e061d */
[----:B------:R1:W-:Y:S01]  /*bb50*/  STL [R1+0x3de8], R0 ;  /* 0x003de80001007387 */ /* 0x0003e20000100800 */
[----:B0-----:R-:W-:-:S03]  /*bb60*/  IADD3 R2, P5, PT, R49, R25, RZ ;  /* 0x0000001931027210 */ /* 0x001fc60007fbe0ff */
[----:B------:R0:W-:Y:S01]  /*bb70*/  STL [R1+0x3de0], R4 ;  /* 0x003de00401007387 */ /* 0x0001e20000100800 */
[----:B-1----:R-:W-:-:S03]  /*bb80*/  IMAD.X R0, R34, 0x1, R30, P4 ;  /* 0x0000000122007824 */ /* 0x002fc600020e061e */
[----:B------:R1:W-:Y:S01]  /*bb90*/  STL [R1+0x3dec], R2 ;  /* 0x003dec0201007387 */ /* 0x0003e20000100800 */
[----:B0-----:R-:W-:-:S03]  /*bba0*/  IADD3 R4, P4, PT, R49, R26, RZ ;  /* 0x0000001a31047210 */ /* 0x001fc60007f9e0ff */
[----:B------:R0:W-:Y:S04]  /*bbb0*/  STL [R1+0x3de4], R0 ;  /* 0x003de40001007387 */ /* 0x0001e80000100800 */
[----:B------:R2:W-:Y:S01]  /*bbc0*/  STL [R1+0x3dd4], R4 ;  /* 0x003dd40401007387 */ /* 0x0005e20000100800 */
[----:B-1----:R-:W-:Y:S01]  /*bbd0*/  IMAD.X R2, R34, 0x1, R31, P3 ;  /* 0x0000000122027824 */ /* 0x002fe200018e061f */
[----:B0-----:R-:W-:-:S04]  /*bbe0*/  IADD3 R0, P3, PT, R18, R21, RZ ;  /* 0x0000001512007210 */ /* 0x001fc80007f7e0ff */
[----:B------:R0:W-:Y:S01]  /*bbf0*/  STL [R1+0x3dd0], R2 ;  /* 0x003dd00201007387 */ /* 0x0001e20000100800 */
[----:B--2---:R-:W-:-:S03]  /*bc00*/  IMAD.X R4, R34, 0x1, R32, P2 ;  /* 0x0000000122047824 */ /* 0x004fc600010e0620 */
        /* <DEDUP_REMOVED lines=10> */
[----:B------:R-:W-:Y:S01]  /*bcb0*/  STL [R1+0x3dc4], R2 ;  /* 0x003dc40201007387 */ /* 0x000fe20000100800 */
[----:B--2---:R-:W-:-:S03]  /*bcc0*/  IMAD.X R4, R27, 0x1, R31, P5 ;  /* 0x000000011b047824 */ /* 0x004fc600028e061f */
[----:B------:R0:W-:Y:S04]  /*bcd0*/  STL [R1+0x3db4], R0 ;  /* 0x003db40001007387 */ /* 0x0001e80000100800 */
[----:B------:R1:W-:Y:S01]  /*bce0*/  STL [R1+0x3db0], R4 ;  /* 0x003db00401007387 */ /* 0x0003e20000100800 */
[----:B0-----:R-:W-:-:S03]  /*bcf0*/  IMAD.X R0, R27, 0x1, R32, P4 ;  /* 0x000000011b007824 */ /* 0x001fc600020e0620 */
[----:B------:R-:W2:Y:S01]  /*bd00*/  LDL.LU R27, [R1+0x442c] ;  /* 0x00442c00011b7983 */ /* 0x000ea20000300800 */
[C---:B------:R-:W-:Y:S02]  /*bd10*/  IADD3 R2, P5, PT, R38.reuse, R21, RZ ;  /* 0x0000001526027210 */ /* 0x040fe40007fbe0ff */
[----:B------:R-:W-:Y:S02]  /*bd20*/  SHF.R.S32.HI R61, RZ, 0x1f, R18 ;  /* 0x0000001fff3d7819 */ /* 0x000fe40000011412 */
[----:B-1----:R-:W-:Y:S01]  /*bd30*/  IADD3 R4, P4, PT, R38, R23, RZ ;  /* 0x0000001726047210 */ /* 0x002fe20007f9e0ff */
[----:B------:R0:W-:Y:S04]  /*bd40*/  STL [R1+0x3db8], R2 ;  /* 0x003db80201007387 */ /* 0x0001e80000100800 */
[----:B------:R1:W-:Y:S01]  /*bd50*/  STL [R1+0x3d9c], R0 ;  /* 0x003d9c0001007387 */ /* 0x0003e20000100800 */
[----:B0-----:R-:W-:-:S03]  /*bd60*/  IMAD.X R2, R61, 0x1, R29, P3 ;  /* 0x000000013d027824 */ /* 0x001fc600018e061d */
[----:B------:R0:W-:Y:S01]  /*bd70*/  STL [R1+0x3da8], R4 ;  /* 0x003da80401007387 */ /* 0x0001e20000100800 */
[----:B-1----:R-:W-:-:S03]  /*bd80*/  IADD3 R0, P3, PT, R38, R25, RZ ;  /* 0x0000001926007210 */ /* 0x002fc60007f7e0ff */
[----:B------:R1:W-:Y:S01]  /*bd90*/  STL [R1+0x3da0], R2 ;  /* 0x003da00201007387 */ /* 0x0003e20000100800 */
[----:B0-----:R-:W-:-:S03]  /*bda0*/  IMAD.X R4, R61, 0x1, R30, P2 ;  /* 0x000000013d047824 */ /* 0x001fc600010e061e */
[----:B------:R0:W-:Y:S01]  /*bdb0*/  STL [R1+0x3dac], R0 ;  /* 0x003dac0001007387 */ /* 0x0001e20000100800 */
[----:B-1----:R-:W-:-:S03]  /*bdc0*/  IADD3 R2, P2, PT, R38, R26, RZ ;  /* 0x0000001a26027210 */ /* 0x002fc60007f5e0ff */
[----:B------:R1:W-:Y:S01]  /*bdd0*/  STL [R1+0x3da4], R4 ;  /* 0x003da40401007387 */ /* 0x0003e20000100800 */
[----:B------:R-:W-:-:S03]  /*bde0*/  SHF.R.S32.HI R50, RZ, 0x1f, R38 ;  /* 0x0000001fff327819 */ /* 0x000fc60000011426 */
[----:B------:R3:W-:Y:S01]  /*bdf0*/  STL [R1+0x3d94], R2 ;  /* 0x003d940201007387 */ /* 0x0007e20000100800 */
[----:B0-----:R-:W-:Y:S01]  /*be00*/  IMAD.X R0, R61, 0x1, R31, P1 ;  /* 0x000000013d007824 */ /* 0x001fe200008e061f */
[----:B-1----:R-:W-:-:S04]  /*be10*/  IADD3 R4, P1, PT, R48, R21, RZ ;  /* 0x0000001530047210 */ /* 0x002fc80007f3e0ff */
[----:B------:R0:W-:Y:S01]  /*be20*/  STL [R1+0x3d90], R0 ;  /* 0x003d900001007387 */ /* 0x0001e20000100800 */
[----:B---3--:R-:W-:-:S03]  /*be30*/  IMAD.X R2, R61, 0x1, R32, P0 ;  /* 0x000000013d027824 */ /* 0x008fc600000e0620 */
[----:B------:R1:W-:Y:S04]  /*be40*/  STL [R1+0x3d98], R4 ;  /* 0x003d980401007387 */ /* 0x0003e80000100800 */
[----:B------:R3:W-:Y:S01]  /*be50*/  STL [R1+0x3d7c], R2 ;  /* 0x003d7c0201007387 */ /* 0x0007e20000100800 */
[----:B0-----:R-:W-:Y:S01]  /*be60*/  IADD3 R0, P0, PT, R48, R23, RZ ;  /* 0x0000001730007210 */ /* 0x001fe20007f1e0ff */
[----:B-1----:R-:W-:-:S04]  /*be70*/  IMAD.X R4, R50, 0x1, R29, P5 ;  /* 0x0000000132047824 */ /* 0x002fc800028e061d */
[----:B------:R0:W-:Y:S01]  /*be80*/  STL [R1+0x3d88], R0 ;  /* 0x003d880001007387 */ /* 0x0001e20000100800 */
[----:B---3--:R-:W-:-:S03]  /*be90*/  IADD3 R2, P5, PT, R48, R25, RZ ;  /* 0x0000001930027210 */ /* 0x008fc60007fbe0ff */
[----:B------:R1:W-:Y:S04]  /*bea0*/  STL [R1+0x3d80], R4 ;  /* 0x003d800401007387 */ /* 0x0003e80000100800 */
[----:B------:R3:W-:Y:S01]  /*beb0*/  STL [R1+0x3d8c], R2 ;  /* 0x003d8c0201007387 */ /* 0x0007e20000100800 */
[----:B0-----:R-:W-:Y:S01]  /*bec0*/  IMAD.X R0, R50, 0x1, R30, P4 ;  /* 0x0000000132007824 */ /* 0x001fe200020e061e */
[----:B-1----:R-:W-:-:S04]  /*bed0*/  IADD3 R4, P4, PT, R48, R26, RZ ;  /* 0x0000001a30047210 */ /* 0x002fc80007f9e0ff */
[----:B------:R0:W-:Y:S01]  /*bee0*/  STL [R1+0x3d84], R0 ;  /* 0x003d840001007387 */ /* 0x0001e20000100800 */
[----:B---3--:R-:W-:Y:S01]  /*bef0*/  IMAD.X R2, R50, 0x1, R31, P3 ;  /* 0x0000000132027824 */ /* 0x008fe200018e061f */
[----:B------:R-:W-:Y:S02]  /*bf00*/  SHF.R.S32.HI R51, RZ, 0x1f, R48 ;  /* 0x0000001fff337819 */ /* 0x000fe40000011430 */
        /* <DEDUP_REMOVED lines=13> */
[----:B------:R-:W-:Y:S02]  /*bfe0*/  SHF.R.S32.HI R52, RZ, 0x1f, R41 ;  /* 0x0000001fff347819 */ /* 0x000fe40000011429 */
[----:B0-----:R-:W-:Y:S01]  /*bff0*/  IADD3 R0, P0, PT, R41, R26, RZ ;  /* 0x0000001a29007210 */ /* 0x001fe20007f1e0ff */
        /* <DEDUP_REMOVED lines=17> */
[----:B------:R-:W-:Y:S01]  /*c110*/  SHF.R.S32.HI R53, RZ, 0x1f, R46 ;  /* 0x0000001fff357819 */ /* 0x000fe2000001142e */
[----:B-1----:R-:W-:Y:S02]  /*c120*/  IMAD.X R0, R52, 0x1, R31, P1 ;  /* 0x0000000134007824 */ /* 0x002fe400008e061f */
        /* <DEDUP_REMOVED lines=15> */
[----:B-1----:R-:W-:Y:S01]  /*c220*/  IMAD.X R2, R53, 0x1, R31, P3 ;  /* 0x0000000135027824 */ /* 0x002fe200018e061f */
        /* <DEDUP_REMOVED lines=13> */
[C---:B-1----:R-:W-:Y:S02]  /*c300*/  IMAD.X R2, R54.reuse, 0x1, R30, P0 ;  /* 0x0000000136027824 */ /* 0x042fe400000e061e */
[----:B------:R-:W-:Y:S01]  /*c310*/  STL [R1+0x3d0c], R4 ;  /* 0x003d0c0401007387 */ /* 0x000fe20000100800 */
[----:B0-----:R-:W-:Y:S01]  /*c320*/  IADD3 R0, P0, PT, R3, R26, RZ ;  /* 0x0000001a03007210 */ /* 0x001fe20007f1e0ff */
[----:B------:R-:W-:Y:S02]  /*c330*/  IMAD.X R3, R54, 0x1, R31, P5 ;  /* 0x0000000136037824 */ /* 0x000fe400028e061f */
        /* <DEDUP_REMOVED lines=11> */
[----:B0-----:R-:W-:Y:S01]  /*c3f0*/  IADD3 R0, P3, PT, R8, R25, RZ ;  /* 0x0000001908007210 */ /* 0x001fe20007f7e0ff */
[----:B-1----:R-:W-:-:S04]  /*c400*/  IMAD.X R3, R55, 0x1, R30, P2 ;  /* 0x0000000137037824 */ /* 0x002fc800010e061e */
[----:B------:R0:W-:Y:S01]  /*c410*/  STL [R1+0x3cec], R0 ;  /* 0x003cec0001007387 */ /* 0x0001e20000100800 */
[----:B---3--:R-:W-:-:S03]  /*c420*/  IADD3 R2, P2, PT, R8, R26, RZ ;  /* 0x0000001a08027210 */ /* 0x008fc60007f5e0ff */
        /* <DEDUP_REMOVED lines=18> */
[----:B---3--:R-:W-:-:S03]  /*c550*/  IMAD.X R2, R56, 0x1, R31, P3 ;  /* 0x0000000138027824 */ /* 0x008fc600018e061f */
[----:B------:R1:W-:Y:S01]  /*c560*/  STL [R1+0x3cb4], R3 ;  /* 0x003cb40301007387 */ /* 0x0003e20000100800 */
[----:B------:R-:W-:-:S03]  /*c570*/  SHF.R.S32.HI R57, RZ, 0x1f, R11 ;  /* 0x0000001fff397819 */ /* 0x000fc6000001140b */
        /* <DEDUP_REMOVED lines=49> */
[----:B------:R-:W-:Y:S04]  /*c890*/  STL [R1+0x3c58], R3 ;  /* 0x003c580301007387 */ /* 0x000fe80000100800 */
[----:B------:R-:W3:Y:S01]  /*c8a0*/  LDL R12, [R1+0x1170] ;  /* 0x00117000010c7983 */ /* 0x000ee20000100800 */
[----:B--2---:R-:W-:-:S03]  /*c8b0*/  IADD3 R0, P3, PT, R27, R21, RZ ;  /* 0x000000151b007210 */ /* 0x004fc60007f7e0ff */
[----:B------:R-:W-:Y:S04]  /*c8c0*/  STL [R1+0x3c54], R2 ;  /* 0x003c540201007387 */ /* 0x000fe80000100800 */
[----:B------:R-:W2:Y:S04]  /*c8d0*/  LDL R10, [R1+0x1168] ;  /* 0x00116800010a7983 */ /* 0x000ea80000100800 */
[----:B------:R0:W-:Y:S04]  /*c8e0*/  STL [R1+0x4424], R0 ;  /* 0x0044240001007387 */ /* 0x0001e80000100800 */
[----:B------:R-:W4:Y:S04]  /*c8f0*/  LDL R7, [R1+0x1160] ;  /* 0x0011600001077983 */ /* 0x000f280000100800 */
[----:B------:R-:W5:Y:S04]  /*c900*/  LDL R4, [R1+0x1158] ;  /* 0x0011580001047983 */ /* 0x000f680000100800 */
[----:B------:R-:W5:Y:S04]  /*c910*/  LDL R6, [R1+0x1150] ;  /* 0x0011500001067983 */ /* 0x000f680000100800 */
[----:B------:R-:W5:Y:S04]  /*c920*/  LDL R15, [R1+0x1148] ;  /* 0x00114800010f7983 */ /* 0x000f680000100800 */
[----:B------:R-:W5:Y:S04]  /*c930*/  LDL R42, [R1+0x1140] ;  /* 0x00114000012a7983 */ /* 0x000f680000100800 */
[----:B------:R-:W5:Y:S01]  /*c940*/  LDL R9, [R1+0x116c] ;  /* 0x00116c0001097983 */ /* 0x000f620000100800 */
[----:B0-----:R-:W-:-:S03]  /*c950*/  IMAD.X R0, R59, 0x1, R32, P2 ;  /* 0x000000013b007824 */ /* 0x001fc600010e0620 */
[----:B------:R-:W5:Y:S04]  /*c960*/  LDL R43, [R1+0x1138] ;  /* 0x00113800012b7983 */ /* 0x000f680000100800 */
[----:B------:R-:W5:Y:S04]  /*c970*/  LDL R36, [R1+0x1164] ;  /* 0x0011640001247983 */ /* 0x000f680000100800 */
[----:B------:R-:W5:Y:S04]  /*c980*/  LDL R22, [R1+0x115c] ;  /* 0x00115c0001167983 */ /* 0x000f680000100800 */
[----:B------:R0:W-:Y:S04]  /*c990*/  STL [R1+0x3c50], R0 ;  /* 0x003c500001007387 */ /* 0x0001e80000100800 */
[----:B------:R-:W5:Y:S04]  /*c9a0*/  LDL R47, [R1+0x1154] ;  /* 0x00115400012f7983 */ /* 0x000f680000100800 */
[----:B------:R-:W5:Y:S04]  /*c9b0*/  LDL R44, [R1+0x114c] ;  /* 0x00114c00012c7983 */ /* 0x000f680000100800 */
[----:B------:R-:W5:Y:S04]  /*c9c0*/  LDL R40, [R1+0x1144] ;  /* 0x0011440001287983 */ /* 0x000f680000100800 */
[----:B------:R-:W5:Y:S04]  /*c9d0*/  LDL R37, [R1+0x113c] ;  /* 0x00113c0001257983 */ /* 0x000f680000100800 */
[----:B------:R-:W5:Y:S01]  /*c9e0*/  LDL R34, [R1+0x1134] ;  /* 0x0011340001227983 */ /* 0x000f620000100800 */
[----:B------:R-:W-:-:S02]  /*c9f0*/  SHF.R.S32.HI R60, RZ, 0x1f, R20 ;  /* 0x0000001fff3c7819 */ /* 0x000fc40000011414 */
[----:B------:R-:W-:-:S03]  /*ca00*/  IADD3 R2, P2, PT, R27, R23, RZ ;  /* 0x000000171b027210 */ /* 0x000fc60007f5e0ff */
[C---:B0-----:R-:W-:Y:S01]  /*ca10*/  IMAD.X R0, R60.reuse, 0x1, R29, P1 ;  /* 0x000000013c007824 */ /* 0x041fe200008e061d */
[----:B------:R-:W-:Y:S01]  /*ca20*/  IADD3 R3, P1, PT, R27, R25, RZ ;  /* 0x000000191b037210 */ /* 0x000fe20007f3e0ff */
[----:B------:R0:W-:Y:S04]  /*ca30*/  STL [R1+0x3c4c], R2 ;  /* 0x003c4c0201007387 */ /* 0x0001e80000100800 */
[----:B------:R1:W-:Y:S01]  /*ca40*/  STL [R1+0x3c48], R0 ;  /* 0x003c480001007387 */ /* 0x0003e20000100800 */
[----:B0-----:R-:W-:-:S03]  /*ca50*/  IMAD.X R2, R60, 0x1, R30, P0 ;  /* 0x000000013c027824 */ /* 0x001fc600000e061e */
[----:B------:R0:W-:Y:S01]  /*ca60*/  STL [R1+0x3c44], R3 ;  /* 0x003c440301007387 */ /* 0x0001e20000100800 */
[----:B-1----:R-:W-:Y:S02]  /*ca70*/  IADD3 R0, P0, PT, R27, R26, RZ ;  /* 0x0000001a1b007210 */ /* 0x002fe40007f1e0ff */
[----:B------:R-:W-:Y:S01]  /*ca80*/  SHF.R.S32.HI R27, RZ, 0x1f, R27 ;  /* 0x0000001fff1b7819 */ /* 0x000fe2000001141b */
[----:B------:R1:W-:Y:S01]  /*ca90*/  STL [R1+0x3c40], R2 ;  /* 0x003c400201007387 */ /* 0x0003e20000100800 */
[----:B0-----:R-:W-:-:S03]  /*caa0*/  IMAD.X R3, R60, 0x1, R31, P5 ;  /* 0x000000013c037824 */ /* 0x001fc600028e061f */
[----:B------:R0:W-:Y:S01]  /*cab0*/  STL [R1+0x3c3c], R0 ;  /* 0x003c3c0001007387 */ /* 0x0001e20000100800 */
[----:B-1----:R-:W-:-:S03]  /*cac0*/  IMAD.X R2, R60, 0x1, R32, P4 ;  /* 0x000000013c027824 */ /* 0x002fc600020e0620 */
[----:B------:R1:W-:Y:S01]  /*cad0*/  STL [R1+0x3c38], R3 ;  /* 0x003c380301007387 */ /* 0x0003e20000100800 */
[----:B0-----:R-:W-:-:S03]  /*cae0*/  IMAD.X R0, R27, 0x1, R29, P3 ;  /* 0x000000011b007824 */ /* 0x001fc600018e061d */
[----:B------:R0:W-:Y:S04]  /*caf0*/  STL [R1+0x3c34], R2 ;  /* 0x003c340201007387 */ /* 0x0001e80000100800 */
[----:B------:R0:W-:Y:S01]  /*cb00*/  STL [R1+0x4420], R0 ;  /* 0x0044200001007387 */ /* 0x0001e20000100800 */
[C---:B-1----:R-:W-:Y:S02]  /*cb10*/  IMAD.X R3, R27.reuse, 0x1, R30, P2 ;  /* 0x000000011b037824 */ /* 0x042fe400010e061e */
[----:B0-----:R-:W-:-:S03]  /*cb20*/  IMAD.X R2, R27, 0x1, R31, P1 ;  /* 0x000000011b027824 */ /* 0x001fc600008e061f */
[----:B------:R3:W-:Y:S01]  /*cb30*/  STL [R1+0x3c30], R3 ;  /* 0x003c300301007387 */ /* 0x0007e20000100800 */
[----:B------:R-:W-:-:S03]  /*cb40*/  IMAD.X R0, R27, 0x1, R32, P0 ;  /* 0x000000011b007824 */ /* 0x000fc600000e0620 */
[----:B------:R-:W-:Y:S04]  /*cb50*/  STL [R1+0x3c2c], R2 ;  /* 0x003c2c0201007387 */ /* 0x000fe80000100800 */
[----:B------:R2:W-:Y:S01]  /*cb60*/  STL [R1+0x1c68], R0 ;  /* 0x001c680001007387 */ /* 0x0005e20000100800 */
[----:B------:R-:W-:Y:S02]  /*cb70*/  USHF.R.S32.HI UR76, URZ, 0x1f, UR23 ;  /* 0x0000001fff4c7899 */ /* 0x000fe40008011417 */
[----:B---3--:R-:W-:Y:S02]  /*cb80*/  IADD3 R3, P6, PT, R12, UR23, RZ ;  /* 0x000000170c037c10 */ /* 0x008fe4000ffde0ff */
[----:B--2---:R-:W-:-:S03]  /*cb90*/  IADD3 R0, P5, PT, R10, UR23, RZ ;  /* 0x000000170a007c10 */ /* 0x004fc6000ffbe0ff */
[----:B------:R5:W-:Y:S04]  /*cba0*/  STL [R1+0x1c70], R3 ;  /* 0x001c700301007387 */ /* 0x000be80000100800 */
[----:B------:R0:W-:Y:S01]  /*cbb0*/  STL [R1+0x1c78], R0 ;  /* 0x001c780001007387 */ /* 0x0001e20000100800 */
[----:B----4-:R-:W-:Y:S02]  /*cbc0*/  IADD3 R2, P4, PT, R7, UR23, RZ ;  /* 0x0000001707027c10 */ /* 0x010fe4000ff9e0ff */
[----:B-----5:R-:W-:-:S03]  /*cbd0*/  IADD3 R3, P3, PT, R4, UR23, RZ ;  /* 0x0000001704037c10 */ /* 0x020fc6000ff7e0ff */
[----:B------:R1:W-:Y:S01]  /*cbe0*/  STL [R1+0x1c80], R2 ;  /* 0x001c800201007387 */ /* 0x0003e20000100800 */
[----:B0-----:R-:W-:-:S03]  /*cbf0*/  IADD3 R0, P2, PT, R6, UR23, RZ ;  /* 0x0000001706007c10 */ /* 0x001fc6000ff5e0ff */
[----:B------:R0:W-:Y:S04]  /*cc00*/  STL [R1+0x1c88], R3 ;  /* 0x001c880301007387 */ /* 0x0001e80000100800 */
[----:B------:R2:W-:Y:S01]  /*cc10*/  STL [R1+0x1c90], R0 ;  /* 0x001c900001007387 */ /* 0x0005e20000100800 */
[----:B-1----:R-:W-:Y:S02]  /*cc20*/  IADD3 R2, P1, PT, R15, UR23, RZ ;  /* 0x000000170f027c10 */ /* 0x002fe4000ff3e0ff */
[----:B0-----:R-:W-:-:S03]  /*cc30*/  IADD3 R3, P0, PT, R42, UR23, RZ ;  /* 0x000000172a037c10 */ /* 0x001fc6000ff1e0ff */
[----:B------:R0:W-:Y:S01]  /*cc40*/  STL [R1+0x1c98], R2 ;  /* 0x001c980201007387 */ /* 0x0001e20000100800 */
[----:B--2---:R-:W-:-:S03]  /*cc50*/  IADD3.X R0, PT, PT, R9, UR76, RZ, P6, !PT ;  /* 0x0000004c09007c10 */ /* 0x004fc6000b7fe4ff */
[----:B------:R1:W-:Y:S04]  /*cc60*/  STL [R1+0x1ca0], R3 ;  /* 0x001ca00301007387 */ /* 0x0003e80000100800 */
[----:B------:R2:W-:Y:S01]  /*cc70*/  STL [R1+0x1c6c], R0 ;  /* 0x001c6c0001007387 */ /* 0x0005e20000100800 */
[----:B0-----:R-:W-:Y:S02]  /*cc80*/  IADD3 R2, P6, PT, R43, UR23, RZ ;  /* 0x000000172b027c10 */ /* 0x001fe4000ffde0ff */
[----:B-1----:R-:W-:Y:S02]  /*cc90*/  IADD3.X R3, PT, PT, R22, UR76, RZ, P4, !PT ;  /* 0x0000004c16037c10 */ /* 0x002fe4000a7fe4ff */
[----:B--2---:R-:W-:Y:S01]  /*cca0*/  IADD3.X R0, PT, PT, R36, UR76, RZ, P5, !PT ;  /* 0x0000004c24007c10 */ /* 0x004fe2000affe4ff */
[----:B------:R0:W-:Y:S04]  /*ccb0*/  STL [R1+0x1ca8], R2 ;  /* 0x001ca80201007387 */ /* 0x0001e80000100800 */
[----:B------:R1:W-:Y:S01]  /*ccc0*/  STL [R1+0x1c74], R0 ;  /* 0x001c740001007387 */ /* 0x0003e20000100800 */
[----:B0-----:R-:W-:-:S03]  /*ccd0*/  IADD3.X R2, PT, PT, R47, UR76, RZ, P3, !PT ;  /* 0x0000004c2f027c10 */ /* 0x001fc60009ffe4ff */
[----:B------:R0:W-:Y:S01]  /*cce0*/  STL [R1+0x1c7c], R3 ;  /* 0x001c7c0301007387 */ /* 0x0001e20000100800 */
[----:B-1----:R-:W-:-:S03]  /*ccf0*/  IADD3.X R0, PT, PT, R44, UR76, RZ, P2, !PT ;  /* 0x0000004c2c007c10 */ /* 0x002fc600097fe4ff */
[----:B------:R1:W-:Y:S01]  /*cd00*/  STL [R1+0x1c84], R2 ;  /* 0x001c840201007387 */ /* 0x0003e20000100800 */
[----:B------:R-:W-:-:S03]  /*cd10*/  UIMAD UR23, UR50, 0x7e, URZ ;  /* 0x0000007e321778a4 */ /* 0x000fc6000f8e02ff */
[----:B------:R2:W-:Y:S01]  /*cd20*/  STL [R1+0x1c8c], R0 ;  /* 0x001c8c0001007387 */ /* 0x0005e20000100800 */
[----:B0-----:R-:W-:Y:S02]  /*cd30*/  IADD3.X R3, PT, PT, R40, UR76, RZ, P1, !PT ;  /* 0x0000004c28037c10 */ /* 0x001fe40008ffe4ff */
[----:B-1----:R-:W-:-:S03]  /*cd40*/  IADD3.X R2, PT, PT, R37, UR76, RZ, P0, !PT ;  /* 0x0000004c25027c10 */ /* 0x002fc600087fe4ff */
[----:B------:R0:W-:Y:S01]  /*cd50*/  STL [R1+0x1c94], R3 ;  /* 0x001c940301007387 */ /* 0x0001e20000100800 */
[----:B--2---:R-:W-:-:S03]  /*cd60*/  IADD3.X R0, PT, PT, R34, UR76, RZ, P6, !PT ;  /* 0x0000004c22007c10 */ /* 0x004fc6000b7fe4ff */
[----:B------:R1:W-:Y:S04]  /*cd70*/  STL [R1+0x1c9c], R2 ;  /* 0x001c9c0201007387 */ /* 0x0003e80000100800 */
[----:B------:R2:W-:Y:S01]  /*cd80*/  STL [R1+0x1ca4], R0 ;  /* 0x001ca40001007387 */ /* 0x0005e20000100800 */
[----:B0-----:R-:W-:Y:S01]  /*cd90*/  IADD3 R3, P6, PT, R12, UR23, RZ ;  /* 0x000000170c037c10 */ /* 0x001fe2000ffde0ff */
[----:B------:R-:W-:Y:S02]  /*cda0*/  USHF.R.S32.HI UR76, URZ, 0x1f, UR23 ;  /* 0x0000001fff4c7899 */ /* 0x000fe40008011417 */
[----:B-1----:R-:W-:Y:S02]  /*cdb0*/  IADD3 R2, P4, PT, R7, UR23, RZ ;  /* 0x0000001707027c10 */ /* 0x002fe4000ff9e0ff */
[----:B--2---:R-:W-:Y:S01]  /*cdc0*/  IADD3 R0, P5, PT, R10, UR23, RZ ;  /* 0x000000170a007c10 */ /* 0x004fe2000ffbe0ff */
[----:B------:R0:W-:Y:S04]  /*cdd0*/  STL [R1+0x1cb0], R3 ;  /* 0x001cb00301007387 */ /* 0x0001e80000100800 */
[----:B------:R1:W-:Y:S01]  /*cde0*/  STL [R1+0x1cb8], R0 ;  /* 0x001cb80001007387 */ /* 0x0003e20000100800 */
[----:B0-----:R-:W-:-:S03]  /*cdf0*/  IADD3 R3, P3, PT, R4, UR23, RZ ;  /* 0x0000001704037c10 */ /* 0x001fc6000ff7e0ff */
[----:B------:R0:W-:Y:S01]  /*ce00*/  STL [R1+0x1cc0], R2 ;  /* 0x001cc00201007387 */ /* 0x0001e20000100800 */
[----:B-1----:R-:W-:-:S03]  /*ce10*/  IADD3 R0, P2, PT, R6, UR23, RZ ;  /* 0x0000001706007c10 */ /* 0x002fc6000ff5e0ff */
[----:B------:R1:W-:Y:S04]  /*ce20*/  STL [R1+0x1cc8], R3 ;  /* 0x001cc80301007387 */ /* 0x0003e80000100800 */
[----:B------:R2:W-:Y:S01]  /*ce30*/  STL [R1+0x1cd0], R0 ;  /* 0x001cd00001007387 */ /* 0x0005e20000100800 */
[----:B0-----:R-:W-:Y:S02]  /*ce40*/  IADD3 R2, P1, PT, R15, UR23, RZ ;  /* 0x000000170f027c10 */ /* 0x001fe4000ff3e0ff */
[----:B-1----:R-:W-:-:S03]  /*ce50*/  IADD3 R3, P0, PT, R42, UR23, RZ ;  /* 0x000000172a037c10 */ /* 0x002fc6000ff1e0ff */
        /* <DEDUP_REMOVED lines=485> */
[----:B------:R-:W-:Y:S01]  /*ecb0*/  UIMAD UR23, UR50, 0x6f, URZ ;  /* 0x0000006f321778a4 */ /* 0x000fe2000f8e02ff */
[----:B0-----:R-:W-:-:S02]  /*ecc0*/  IADD3.X R2, PT, PT, R47, UR76, RZ, P3, !PT ;  /* 0x0000004c2f027c10 */ /* 0x001fc40009ffe4ff */
[----:B------:R0:W-:Y:S01]  /*ecd0*/  STL [R1+0x203c], R3 ;  /* 0x00203c0301007387 */ /* 0x0001e20000100800 */
[----:B-1----:R-:W-:-:S03]  /*ece0*/  IADD3.X R0, PT, PT, R44, UR76, RZ, P2, !PT ;  /* 0x0000004c2c007c10 */ /* 0x002fc600097fe4ff */
[----:B------:R1:W-:Y:S04]  /*ecf0*/  STL [R1+0x2044], R2 ;  /* 0x0020440201007387 */ /* 0x0003e80000100800 */
[----:B------:R2:W-:Y:S01]  /*ed00*/  STL [R1+0x204c], R0 ;  /* 0x00204c0001007387 */ /* 0x0005e20000100800 */
[----:B0-----:R-:W-:Y:S02]  /*ed10*/  IADD3.X R3, PT, PT, R40, UR76, RZ, P1, !PT ;  /* 0x0000004c28037c10 */ /* 0x001fe40008ffe4ff */
[----:B-1----:R-:W-:-:S03]  /*ed20*/  IADD3.X R2, PT, PT, R37, UR76, RZ, P0, !PT ;  /* 0x0000004c25027c10 */ /* 0x002fc600087fe4ff */
[----:B------:R0:W-:Y:S01]  /*ed30*/  STL [R1+0x2054], R3 ;  /* 0x0020540301007387 */ /* 0x0001e20000100800 */
[----:B--2---:R-:W-:-:S03]  /*ed40*/  IADD3.X R0, PT, PT, R34, UR76, RZ, P6, !PT ;  /* 0x0000004c22007c10 */ /* 0x004fc6000b7fe4ff */
[----:B------:R1:W-:Y:S04]  /*ed50*/  STL [R1+0x205c], R2 ;  /* 0x00205c0201007387 */ /* 0x0003e80000100800 */
[----:B------:R2:W-:Y:S01]  /*ed60*/  STL [R1+0x2064], R0 ;  /* 0x0020640001007387 */ /* 0x0005e20000100800 */
[----:B0-----:R-:W-:Y:S02]  /*ed70*/  IADD3 R3, P6, PT, R12, UR23, RZ ;  /* 0x000000170c037c10 */ /* 0x001fe4000ffde0ff */
[----:B-1----:R-:W-:-:S03]  /*ed80*/  IADD3 R2, P5, PT, R10, UR23, RZ ;  /* 0x000000170a027c10 */ /* 0x002fc6000ffbe0ff */
[----:B------:R0:W-:Y:S01]  /*ed90*/  STL [R1+0x2070], R3 ;  /* 0x0020700301007387 */ /* 0x0001e20000100800 */
[----:B--2---:R-:W-:-:S03]  /*eda0*/  IADD3 R0, P4, PT, R7, UR23, RZ ;  /* 0x0000001707007c10 */ /* 0x004fc6000ff9e0ff */
[----:B------:R1:W-:Y:S01]  /*edb0*/  STL [R1+0x2078], R2 ;  /* 0x0020780201007387 */ /* 0x0003e20000100800 */
[----:B------:R-:W-:-:S03]  /*edc0*/  USHF.R.S32.HI UR76, URZ, 0x1f, UR23 ;  /* 0x0000001fff4c7899 */ /* 0x000fc60008011417 */
[----:B------:R2:W-:Y:S01]  /*edd0*/  STL [R1+0x2080], R0 ;  /* 0x0020800001007387 */ /* 0x0005e20000100800 */
[----:B0-----:R-:W-:Y:S02]  /*ede0*/  IADD3 R3, P3, PT, R4, UR23, RZ ;  /* 0x0000001704037c10 */ /* 0x001fe4000ff7e0ff */
[----:B-1----:R-:W-:-:S03]  /*edf0*/  IADD3 R2, P2, PT, R6, UR23, RZ ;  /* 0x0000001706027c10 */ /* 0x002fc6000ff5e0ff */
[----:B------:R0:W-:Y:S01]  /*ee00*/  STL [R1+0x2088], R3 ;  /* 0x0020880301007387 */ /* 0x0001e20000100800 */
[----:B--2---:R-:W-:-:S03]  /*ee10*/  IADD3 R0, P1, PT, R15, UR23, RZ ;  /* 0x000000170f007c10 */ /* 0x004fc6000ff3e0ff */
[----:B------:R1:W-:Y:S04]  /*ee20*/  STL [R1+0x2090], R2 ;  /* 0x0020900201007387 */ /* 0x0003e80000100800 */
[----:B------:R2:W-:Y:S01]  /*ee30*/  STL [R1+0x2098], R0 ;  /* 0x0020980001007387 */ /* 0x0005e20000100800 */
[----:B0-----:R-:W-:Y:S02]  /*ee40*/  IADD3 R3, P0, PT, R42, UR23, RZ ;  /* 0x000000172a037c10 */ /* 0x001fe4000ff1e0ff */
[----:B-1----:R-:W-:-:S03]  /*ee50*/  IADD3.X R2, PT, PT, R9, UR76, RZ, P6, !PT ;  /* 0x0000004c09027c10 */ /* 0x002fc6000b7fe4ff */
[----:B------:R0:W-:Y:S01]  /*ee60*/  STL [R1+0x20a0], R3 ;  /* 0x0020a00301007387 */ /* 0x0001e20000100800 */
[----:B--2---:R-:W-:-:S03]  /*ee70*/  IADD3 R0, P6, PT, R43, UR23, RZ ;  /* 0x000000172b007c10 */ /* 0x004fc6000ffde0ff */
[----:B------:R-:W-:Y:S01]  /*ee80*/  STL [R1+0x206c], R2 ;  /* 0x00206c0201007387 */ /* 0x000fe20000100800 */
[----:B------:R-:W-:Y:S02]  /*ee90*/  UIMAD UR22, UR22, 0x2f, URZ ;  /* 0x0000002f161678a4 */ /* 0x000fe4000f8e02ff */
[----:B------:R-:W-:Y:S01]  /*eea0*/  UIMAD UR77, UR77, 0x2e, URZ ;  /* 0x0000002e4d4d78a4 */ /* 0x000fe2000f8e02ff */
[----:B------:R1:W-:Y:S01]  /*eeb0*/  STL [R1+0x20a8], R0 ;  /* 0x0020a80001007387 */ /* 0x0003e20000100800 */
[----:B------:R-:W-:Y:S01]  /*eec0*/  UIMAD UR20, UR20, 0x2d, URZ ;  /* 0x0000002d141478a4 */ /* 0x000fe2000f8e02ff */
[----:B0-----:R-:W-:Y:S01]  /*eed0*/  IADD3.X R3, PT, PT, R22, UR76, RZ, P4, !PT ;  /* 0x0000004c16037c10 */ /* 0x001fe2000a7fe4ff */
[----:B------:R-:W-:Y:S01]  /*eee0*/  UIMAD UR21, UR21, 0x2c, URZ ;  /* 0x0000002c151578a4 */ /* 0x000fe2000f8e02ff */
[----:B------:R-:W0:Y:S01]  /*eef0*/  S2R R14, SR_TID.X ;  /* 0x00000000000e7919 */ /* 0x000e220000002100 */
[----:B------:R-:W2:Y:S01]  /*ef00*/  LDCU UR23, c[0x0][0x3a8] ;  /* 0x00007500ff1777ac */ /* 0x000ea20008000800 */
[----:B-1----:R-:W-:-:S02]  /*ef10*/  IADD3.X R0, PT, PT, R36, UR76, RZ, P5, !PT ;  /* 0x0000004c24007c10 */ /* 0x002fc4000affe4ff */
[----:B------:R-:W-:-:S03]  /*ef20*/  IADD3.X R2, PT, PT, R47, UR76, RZ, P3, !PT ;  /* 0x0000004c2f027c10 */ /* 0x000fc60009ffe4ff */
[----:B------:R1:W-:Y:S04]  /*ef30*/  STL [R1+0x2074], R0 ;  /* 0x0020740001007387 */ /* 0x0003e80000100800 */
[----:B------:R3:W-:Y:S01]  /*ef40*/  STL [R1+0x207c], R3 ;  /* 0x00207c0301007387 */ /* 0x0007e20000100800 */
[----:B-1----:R-:W-:-:S03]  /*ef50*/  IADD3.X R0, PT, PT, R44, UR76, RZ, P2, !PT ;  /* 0x0000004c2c007c10 */ /* 0x002fc600097fe4ff */
[----:B------:R1:W-:Y:S01]  /*ef60*/  STL [R1+0x2084], R2 ;  /* 0x0020840201007387 */ /* 0x0003e20000100800 */
[----:B---3--:R-:W-:-:S03]  /*ef70*/  IADD3.X R3, PT, PT, R40, UR76, RZ, P1, !PT ;  /* 0x0000004c28037c10 */ /* 0x008fc60008ffe4ff */
[----:B------:R3:W-:Y:S01]  /*ef80*/  STL [R1+0x208c], R0 ;  /* 0x00208c0001007387 */ /* 0x0007e20000100800 */
[----:B-1----:R-:W-:-:S03]  /*ef90*/  IADD3.X R2, PT, PT, R37, UR76, RZ, P0, !PT ;  /* 0x0000004c25027c10 */ /* 0x002fc600087fe4ff */
[----:B------:R1:W-:Y:S01]  /*efa0*/  STL [R1+0x2094], R3 ;  /* 0x0020940301007387 */ /* 0x0003e20000100800 */
[----:B---3--:R-:W-:-:S03]  /*efb0*/  IADD3.X R0, PT, PT, R34, UR76, RZ, P6, !PT ;  /* 0x0000004c22007c10 */ /* 0x008fc6000b7fe4ff */
[----:B------:R3:W-:Y:S04]  /*efc0*/  STL [R1+0x209c], R2 ;  /* 0x00209c0201007387 */ /* 0x0007e80000100800 */
[----:B------:R4:W-:Y:S01]  /*efd0*/  STL [R1+0x20a4], R0 ;  /* 0x0020a40001007387 */ /* 0x0009e20000100800 */
[----:B-1----:R-:W-:Y:S02]  /*efe0*/  IADD3 R3, P6, PT, R12, UR52, RZ ;  /* 0x000000340c037c10 */ /* 0x002fe4000ffde0ff */
[----:B---3--:R-:W-:-:S03]  /*eff0*/  IADD3 R2, P5, PT, R10, UR52, RZ ;  /* 0x000000340a027c10 */ /* 0x008fc6000ffbe0ff */
[----:B------:R1:W-:Y:S01]  /*f000*/  STL [R1+0x20b0], R3 ;  /* 0x0020b00301007387 */ /* 0x0003e20000100800 */
[----:B----4-:R-:W-:-:S03]  /*f010*/  IADD3 R0, P4, PT, R7, UR52, RZ ;  /* 0x0000003407007c10 */ /* 0x010fc6000ff9e0ff */
[----:B------:R3:W-:Y:S01]  /*f020*/  STL [R1+0x20b8], R2 ;  /* 0x0020b80201007387 */ /* 0x0007e20000100800 */
[----:B------:R-:W-:-:S03]  /*f030*/  USHF.R.S32.HI UR76, URZ, 0x1f, UR52 ;  /* 0x0000001fff4c7899 */ /* 0x000fc60008011434 */
[----:B------:R4:W-:Y:S01]  /*f040*/  STL [R1+0x20c0], R0 ;  /* 0x0020c00001007387 */ /* 0x0009e20000100800 */
[----:B-1----:R-:W-:Y:S02]  /*f050*/  IADD3 R3, P3, PT, R4, UR52, RZ ;  /* 0x0000003404037c10 */ /* 0x002fe4000ff7e0ff */
[----:B---3--:R-:W-:-:S03]  /*f060*/  IADD3 R2, P2, PT, R6, UR52, RZ ;  /* 0x0000003406027c10 */ /* 0x008fc6000ff5e0ff */
[----:B------:R1:W-:Y:S01]  /*f070*/  STL [R1+0x20c8], R3 ;  /* 0x0020c80301007387 */ /* 0x0003e20000100800 */
[----:B----4-:R-:W-:-:S03]  /*f080*/  IADD3 R0, P1, PT, R15, UR52, RZ ;  /* 0x000000340f007c10 */ /* 0x010fc6000ff3e0ff */
[----:B------:R3:W-:Y:S04]  /*f090*/  STL [R1+0x20d0], R2 ;  /* 0x0020d00201007387 */ /* 0x0007e80000100800 */
[----:B------:R4:W-:Y:S01]  /*f0a0*/  STL [R1+0x20d8], R0 ;  /* 0x0020d80001007387 */ /* 0x0009e20000100800 */
[----:B-1----:R-:W-:Y:S02]  /*f0b0*/  IADD3 R3, P0, PT, R42, UR52, RZ ;  /* 0x000000342a037c10 */ /* 0x002fe4000ff1e0ff */
[----:B---3--:R-:W-:-:S03]  /*f0c0*/  IADD3.X R2, PT, PT, R9, UR76, RZ, P6, !PT ;  /* 0x0000004c09027c10 */ /* 0x008fc6000b7fe4ff */
[----:B------:R1:W-:Y:S01]  /*f0d0*/  STL [R1+0x20e0], R3 ;  /* 0x0020e00301007387 */ /* 0x0003e20000100800 */
[----:B----4-:R-:W-:-:S03]  /*f0e0*/  IADD3 R0, P6, PT, R43, UR52, RZ ;  /* 0x000000342b007c10 */ /* 0x010fc6000ffde0ff */
[----:B------:R-:W-:Y:S01]  /*f0f0*/  STL [R1+0x20ac], R2 ;  /* 0x0020ac0201007387 */ /* 0x000fe20000100800 */
[----:B--2---:R-:W-:Y:S01]  /*f100*/  UIMAD UR23, UR23, 0x2b, URZ ;  /* 0x0000002b171778a4 */ /* 0x004fe2000f8e02ff */
[----:B------:R-:W2:Y:S02]  /*f110*/  LDCU UR52, c[0x0][0x3a8] ;  /* 0x00007500ff3477ac */ /* 0x000ea40008000800 */
[----:B------:R3:W-:Y:S01]  /*f120*/  STL [R1+0x20e8], R0 ;  /* 0x0020e80001007387 */ /* 0x0007e20000100800 */
[----:B-1----:R-:W-:Y:S02]  /*f130*/  IADD3.X R3, PT, PT, R22, UR76, RZ, P4, !PT ;  /* 0x0000004c16037c10 */ /* 0x002fe4000a7fe4ff */
[----:B---3--:R-:W-:Y:S02]  /*f140*/  IADD3.X R0, PT, PT, R36, UR76, RZ, P5, !PT ;  /* 0x0000004c24007c10 */ /* 0x008fe4000affe4ff */
        /* <DEDUP_REMOVED lines=345> */
[----:B--2---:R-:W-:Y:S01]  /*106e0*/  USHF.L.U32 UR69, UR69, 0x5, URZ ;  /* 0x0000000545457899 */ /* 0x004fe200080006ff */
        /* <DEDUP_REMOVED lines=1084> */
[----:B------:R-:W3:Y:S03]  /*14ab0*/  LDCU UR47, c[0x0][0x3a8] ;  /* 0x00007500ff2f77ac */ /* 0x000ee60008000800 */
[----:B------:R4:W-:Y:S01]  /*14ac0*/  STL [R1+0x2b28], R0 ;  /* 0x002b280001007387 */ /* 0x0009e20000100800 */
[----:B-1----:R-:W-:Y:S02]  /*14ad0*/  IADD3.X R3, PT, PT, R22, UR76, RZ, P4, !PT ;  /* 0x0000004c16037c10 */ /* 0x002fe4000a7fe4ff */
[----:B----4-:R-:W-:Y:S02]  /*14ae0*/  IADD3.X R0, PT, PT, R36, UR76, RZ, P5, !PT ;  /* 0x0000004c24007c10 */ /* 0x010fe4000affe4ff */
[----:B------:R-:W-:-:S03]  /*14af0*/  IADD3.X R2, PT, PT, R47, UR76, RZ, P3, !PT ;  /* 0x0000004c2f027c10 */ /* 0x000fc60009ffe4ff */
[----:B------:R1:W-:Y:S04]  /*14b00*/  STL [R1+0x2af4], R0 ;  /* 0x002af40001007387 */ /* 0x0003e80000100800 */
[----:B------:R4:W-:Y:S01]  /*14b10*/  STL [R1+0x2afc], R3 ;  /* 0x002afc0301007387 */ /* 0x0009e20000100800 */
[----:B-1----:R-:W-:-:S03]  /*14b20*/  IADD3.X R0, PT, PT, R44, UR76, RZ, P2, !PT ;  /* 0x0000004c2c007c10 */ /* 0x002fc600097fe4ff */
[----:B------:R1:W-:Y:S01]  /*14b30*/  STL [R1+0x2b04], R2 ;  /* 0x002b040201007387 */ /* 0x0003e20000100800 */
[----:B----4-:R-:W-:-:S03]  /*14b40*/  IADD3.X R3, PT, PT, R40, UR76, RZ, P1, !PT ;  /* 0x0000004c28037c10 */ /* 0x010fc60008ffe4ff */
[----:B------:R4:W-:Y:S01]  /*14b50*/  STL [R1+0x2b0c], R0 ;  /* 0x002b0c0001007387 */ /* 0x0009e20000100800 */
[----:B-1----:R-:W-:-:S03]  /*14b60*/  IADD3.X R2, PT, PT, R37, UR76, RZ, P0, !PT ;  /* 0x0000004c25027c10 */ /* 0x002fc600087fe4ff */
[----:B------:R1:W-:Y:S01]  /*14b70*/  STL [R1+0x2b14], R3 ;  /* 0x002b140301007387 */ /* 0x0003e20000100800 */
[----:B----4-:R-:W-:-:S03]  /*14b80*/  IADD3.X R0, PT, PT, R34, UR76, RZ, P6, !PT ;  /* 0x0000004c22007c10 */ /* 0x010fc6000b7fe4ff */
[----:B------:R4:W-:Y:S04]  /*14b90*/  STL [R1+0x2b1c], R2 ;  /* 0x002b1c0201007387 */ /* 0x0009e80000100800 */
[----:B------:R5:W-:Y:S01]  /*14ba0*/  STL [R1+0x2b24], R0 ;  /* 0x002b240001007387 */ /* 0x000be20000100800 */
[----:B-1----:R-:W-:Y:S02]  /*14bb0*/  IADD3 R3, P6, PT, R12, UR5, RZ ;  /* 0x000000050c037c10 */ /* 0x002fe4000ffde0ff */
[----:B----4-:R-:W-:-:S03]  /*14bc0*/  IADD3 R2, P5, PT, R10, UR5, RZ ;  /* 0x000000050a027c10 */ /* 0x010fc6000ffbe0ff */
[----:B------:R1:W-:Y:S01]  /*14bd0*/  STL [R1+0x2b30], R3 ;  /* 0x002b300301007387 */ /* 0x0003e20000100800 */
[----:B-----5:R-:W-:-:S03]  /*14be0*/  IADD3 R0, P4, PT, R7, UR5, RZ ;  /* 0x0000000507007c10 */ /* 0x020fc6000ff9e0ff */
[----:B------:R4:W-:Y:S01]  /*14bf0*/  STL [R1+0x2b38], R2 ;  /* 0x002b380201007387 */ /* 0x0009e20000100800 */
[----:B------:R-:W-:-:S03]  /*14c00*/  USHF.R.S32.HI UR76, URZ, 0x1f, UR5 ;  /* 0x0000001fff4c7899 */ /* 0x000fc60008011405 */
[----:B------:R5:W-:Y:S01]  /*14c10*/  STL [R1+0x2b40], R0 ;  /* 0x002b400001007387 */ /* 0x000be20000100800 */
[----:B-1----:R-:W-:Y:S02]  /*14c20*/  IADD3 R3, P3, PT, R4, UR5, RZ ;  /* 0x0000000504037c10 */ /* 0x002fe4000ff7e0ff */
[----:B----4-:R-:W-:-:S03]  /*14c30*/  IADD3 R2, P2, PT, R6, UR5, RZ ;  /* 0x0000000506027c10 */ /* 0x010fc6000ff5e0ff */
[----:B------:R1:W-:Y:S01]  /*14c40*/  STL [R1+0x2b48], R3 ;  /* 0x002b480301007387 */ /* 0x0003e20000100800 */
[----:B-----5:R-:W-:-:S03]  /*14c50*/  IADD3 R0, P1, PT, R15, UR5, RZ ;  /* 0x000000050f007c10 */ /* 0x020fc6000ff3e0ff */
[----:B------:R4:W-:Y:S04]  /*14c60*/  STL [R1+0x2b50], R2 ;  /* 0x002b500201007387 */ /* 0x0009e80000100800 */
[----:B------:R5:W-:Y:S01]  /*14c70*/  STL [R1+0x2b58], R0 ;  /* 0x002b580001007387 */ /* 0x000be20000100800 */
[----:B-1----:R-:W-:Y:S02]  /*14c80*/  IADD3 R3, P0, PT, R42, UR5, RZ ;  /* 0x000000052a037c10 */ /* 0x002fe4000ff1e0ff */
[----:B----4-:R-:W-:-:S03]  /*14c90*/  IADD3.X R2, PT, PT, R9, UR76, RZ, P6, !PT ;  /* 0x0000004c09027c10 */ /* 0x010fc6000b7fe4ff */
[----:B------:R1:W-:Y:S01]  /*14ca0*/  STL [R1+0x2b60], R3 ;  /* 0x002b600301007387 */ /* 0x0003e20000100800 */
[----:B-----5:R-:W-:-:S03]  /*14cb0*/  IADD3 R0, P6, PT, R43, UR5, RZ ;  /* 0x000000052b007c10 */ /* 0x020fc6000ffde0ff */
[----:B------:R4:W-:Y:S01]  /*14cc0*/  STL [R1+0x2b2c], R2 ;  /* 0x002b2c0201007387 */ /* 0x0009e20000100800 */
[----:B------:R-:W5:Y:S03]  /*14cd0*/  LDCU UR5, c[0x0][0x3a8] ;  /* 0x00007500ff0577ac */ /* 0x000f660008000800 */
[----:B------:R0:W-:Y:S01]  /*14ce0*/  STL [R1+0x2b68], R0 ;  /* 0x002b680001007387 */ /* 0x0001e20000100800 */
[----:B-1----:R-:W-:Y:S02]  /*14cf0*/  IADD3.X R3, PT, PT, R22, UR76, RZ, P4, !PT ;  /* 0x0000004c16037c10 */ /* 0x002fe4000a7fe4ff */
[----:B----4-:R-:W-:Y:S02]  /*14d00*/  IADD3.X R2, PT, PT, R47, UR76, RZ, P3, !PT ;  /* 0x0000004c2f027c10 */ /* 0x010fe40009ffe4ff */
[----:B0-----:R-:W-:-:S05]  /*14d10*/  IADD3.X R0, PT, PT, R36, UR76, RZ, P5, !PT ;  /* 0x0000004c24007c10 */ /* 0x001fca000affe4ff */
[----:B------:R0:W-:Y:S04]  /*14d20*/  STL [R1+0x2b34], R0 ;  /* 0x002b340001007387 */ /* 0x0001e80000100800 */
[----:B------:R1:W-:Y:S01]  /*14d30*/  STL [R1+0x2b3c], R3 ;  /* 0x002b3c0301007387 */ /* 0x0003e20000100800 */
[----:B0-----:R-:W-:-:S03]  /*14d40*/  IADD3.X R0, PT, PT, R44, UR76, RZ, P2, !PT ;  /* 0x0000004c2c007c10 */ /* 0x001fc600097fe4ff */
[----:B------:R0:W-:Y:S01]  /*14d50*/  STL [R1+0x2b44], R2 ;  /* 0x002b440201007387 */ /* 0x0001e20000100800 */
[----:B-1----:R-:W-:-:S03]  /*14d60*/  IADD3.X R3, PT, PT, R40, UR76, RZ, P1, !PT ;  /* 0x0000004c28037c10 */ /* 0x002fc60008ffe4ff */
[----:B------:R1:W-:Y:S01]  /*14d70*/  STL [R1+0x2b4c], R0 ;  /* 0x002b4c0001007387 */ /* 0x0003e20000100800 */
[----:B0-----:R-:W-:-:S03]  /*14d80*/  IADD3.X R2, PT, PT, R37, UR76, RZ, P0, !PT ;  /* 0x0000004c25027c10 */ /* 0x001fc600087fe4ff */
[----:B------:R0:W-:Y:S01]  /*14d90*/  STL [R1+0x2b54], R3 ;  /* 0x002b540301007387 */ /* 0x0001e20000100800 */
[----:B-1----:R-:W-:-:S03]  /*14da0*/  IADD3.X R0, PT, PT, R34, UR76, RZ, P6, !PT ;  /* 0x0000004c22007c10 */ /* 0x002fc6000b7fe4ff */
[----:B------:R1:W-:Y:S04]  /*14db0*/  STL [R1+0x2b5c], R2 ;  /* 0x002b5c0201007387 */ /* 0x0003e80000100800 */
[----:B------:R4:W-:Y:S01]  /*14dc0*/  STL [R1+0x2b64], R0 ;  /* 0x002b640001007387 */ /* 0x0009e20000100800 */
[----:B0-----:R-:W-:Y:S02]  /*14dd0*/  IADD3 R3, P6, PT, R12, UR6, RZ ;  /* 0x000000060c037c10 */ /* 0x001fe4000ffde0ff */
[----:B-1----:R-:W-:-:S03]  /*14de0*/  IADD3 R2, P5, PT, R10, UR6, RZ ;  /* 0x000000060a027c10 */ /* 0x002fc6000ffbe0ff */
[----:B------:R0:W-:Y:S01]  /*14df0*/  STL [R1+0x2b70], R3 ;  /* 0x002b700301007387 */ /* 0x0001e20000100800 */
[----:B----4-:R-:W-:-:S03]  /*14e00*/  IADD3 R0, P4, PT, R7, UR6, RZ ;  /* 0x0000000607007c10 */ /* 0x010fc6000ff9e0ff */
[----:B------:R1:W-:Y:S01]  /*14e10*/  STL [R1+0x2b78], R2 ;  /* 0x002b780201007387 */ /* 0x0003e20000100800 */
[----:B------:R-:W-:-:S03]  /*14e20*/  USHF.R.S32.HI UR76, URZ, 0x1f, UR6 ;  /* 0x0000001fff4c7899 */ /* 0x000fc60008011406 */
[----:B------:R4:W-:Y:S01]  /*14e30*/  STL [R1+0x2b80], R0 ;  /* 0x002b800001007387 */ /* 0x0009e20000100800 */
[----:B0-----:R-:W-:Y:S02]  /*14e40*/  IADD3 R3, P3, PT, R4, UR6, RZ ;  /* 0x0000000604037c10 */ /* 0x001fe4000ff7e0ff */
[----:B-1----:R-:W-:-:S03]  /*14e50*/  IADD3 R2, P2, PT, R6, UR6, RZ ;  /* 0x0000000606027c10 */ /* 0x002fc6000ff5e0ff */
[----:B------:R0:W-:Y:S01]  /*14e60*/  STL [R1+0x2b88], R3 ;  /* 0x002b880301007387 */ /* 0x0001e20000100800 */
[----:B----4-:R-:W-:-:S03]  /*14e70*/  IADD3 R0, P1, PT, R15, UR6, RZ ;  /* 0x000000060f007c10 */ /* 0x010fc6000ff3e0ff */
[----:B------:R1:W-:Y:S04]  /*14e80*/  STL [R1+0x2b90], R2 ;  /* 0x002b900201007387 */ /* 0x0003e80000100800 */
[----:B------:R4:W-:Y:S01]  /*14e90*/  STL [R1+0x2b98], R0 ;  /* 0x002b980001007387 */ /* 0x0009e20000100800 */
[----:B0-----:R-:W-:Y:S02]  /*14ea0*/  IADD3 R3, P0, PT, R42, UR6, RZ ;  /* 0x000000062a037c10 */ /* 0x001fe4000ff1e0ff */
[----:B-1----:R-:W-:-:S03]  /*14eb0*/  IADD3.X R2, PT, PT, R9, UR76, RZ, P6, !PT ;  /* 0x0000004c09027c10 */ /* 0x002fc6000b7fe4ff */
[----:B------:R0:W-:Y:S01]  /*14ec0*/  STL [R1+0x2ba0], R3 ;  /* 0x002ba00301007387 */ /* 0x0001e20000100800 */
[----:B----4-:R-:W-:-:S03]  /*14ed0*/  IADD3 R0, P6, PT, R43, UR6, RZ ;  /* 0x000000062b007c10 */ /* 0x010fc6000ffde0ff */
[----:B------:R1:W-:Y:S01]  /*14ee0*/  STL [R1+0x2b6c], R2 ;  /* 0x002b6c0201007387 */ /* 0x0003e20000100800 */
[----:B------:R-:W4:Y:S03]  /*14ef0*/  LDCU UR6, c[0x0][0x3a8] ;  /* 0x00007500ff0677ac */ /* 0x000f260008000800 */
[----:B------:R2:W-:Y:S01]  /*14f00*/  STL [R1+0x2ba8], R0 ;  /* 0x002ba80001007387 */ /* 0x0005e20000100800 */
[----:B0-----:R-:W-:Y:S02]  /*14f10*/  IADD3.X R3, PT, PT, R22, UR76, RZ, P4, !PT ;  /* 0x0000004c16037c10 */ /* 0x001fe4000a7fe4ff */
[----:B-1----:R-:W-:Y:S02]  /*14f20*/  IADD3.X R2, PT, PT, R36, UR76, RZ, P5, !PT ;  /* 0x0000004c24027c10 */ /* 0x002fe4000affe4ff */
[----:B--2---:R-:W-:-:S03]  /*14f30*/  IADD3.X R0, PT, PT, R47, UR76, RZ, P3, !PT ;  /* 0x0000004c2f007c10 */ /* 0x004fc60009ffe4ff */
[----:B------:R0:W-:Y:S04]  /*14f40*/  STL [R1+0x2b74], R2 ;  /* 0x002b740201007387 */ /* 0x0001e80000100800 */
        /* <DEDUP_REMOVED lines=8> */
[----:B0-----:R-:W-:Y:S02]  /*14fd0*/  IADD3.X R2, PT, PT, R34, UR76, RZ, P6, !PT ;  /* 0x0000004c22027c10 */ /* 0x001fe4000b7fe4ff */
[----:B-1----:R-:W-:Y:S02]  /*14fe0*/  IADD3 R3, P5, PT, R10, UR7, RZ ;  /* 0x000000070a037c10 */ /* 0x002fe4000ffbe0ff */
[----:B--2---:R-:W-:Y:S01]  /*14ff0*/  IADD3 R0, P6, PT, R12, UR7, RZ ;  /* 0x000000070c007c10 */ /* 0x004fe2000ffde0ff */
[----:B------:R0:W-:Y:S04]  /*15000*/  STL [R1+0x2ba4], R2 ;  /* 0x002ba40201007387 */ /* 0x0001e80000100800 */
[----:B------:R1:W-:Y:S01]  /*15010*/  STL [R1+0x2bb0], R0 ;  /* 0x002bb00001007387 */ /* 0x0003e20000100800 */
[----:B0-----:R-:W-:-:S03]  /*15020*/  IADD3 R2, P4, PT, R7, UR7, RZ ;  /* 0x0000000707027c10 */ /* 0x001fc6000ff9e0ff */
[----:B------:R0:W-:Y:S01]  /*15030*/  STL [R1+0x2bb8], R3 ;  /* 0x002bb80301007387 */ /* 0x0001e20000100800 */
[----:B-1----:R-:W-:-:S03]  /*15040*/  IADD3 R0, P3, PT, R4, UR7, RZ ;  /* 0x0000000704007c10 */ /* 0x002fc6000ff7e0ff */
[----:B------:R1:W-:Y:S01]  /*15050*/  STL [R1+0x2bc0], R2 ;  /* 0x002bc00201007387 */ /* 0x0003e20000100800 */
[----:B------:R-:W-:-:S03]  /*15060*/  USHF.R.S32.HI UR76, URZ, 0x1f, UR7 ;  /* 0x0000001fff4c7899 */ /* 0x000fc60008011407 */
[----:B------:R2:W-:Y:S01]  /*15070*/  STL [R1+0x2bc8], R0 ;  /* 0x002bc80001007387 */ /* 0x0005e20000100800 */
[----:B0-----:R-:W-:Y:S02]  /*15080*/  IADD3 R3, P2, PT, R6, UR7, RZ ;  /* 0x0000000706037c10 */ /* 0x001fe4000ff5e0ff */
[----:B-1----:R-:W-:-:S03]  /*15090*/  IADD3 R2, P1, PT, R15, UR7, RZ ;  /* 0x000000070f027c10 */ /* 0x002fc6000ff3e0ff */
[----:B------:R-:W-:Y:S01]  /*150a0*/  STL [R1+0x2bd0], R3 ;  /* 0x002bd00301007387 */ /* 0x000fe20000100800 */
[----:B--2---:R-:W-:-:S03]  /*150b0*/  IADD3 R0, P0, PT, R42, UR7, RZ ;  /* 0x000000072a007c10 */ /* 0x004fc6000ff1e0ff */
[----:B------:R0:W-:Y:S04]  /*150c0*/  STL [R1+0x2bd8], R2 ;  /* 0x002bd80201007387 */ /* 0x0001e80000100800 */
[----:B------:R1:W-:Y:S01]  /*150d0*/  STL [R1+0x2be0], R0 ;  /* 0x002be00001007387 */ /* 0x0003e20000100800 */
[----:B0-----:R-:W-:Y:S02]  /*150e0*/  IADD3.X R2, PT, PT, R9, UR76, RZ, P6, !PT ;  /* 0x0000004c09027c10 */ /* 0x001fe4000b7fe4ff */
[----:B-1----:R-:W-:-:S03]  /*150f0*/  IADD3 R0, P6, PT, R43, UR7, RZ ;  /* 0x000000072b007c10 */ /* 0x002fc6000ffde0ff */
[----:B------:R-:W-:Y:S01]  /*15100*/  STL [R1+0x2bac], R2 ;  /* 0x002bac0201007387 */ /* 0x000fe20000100800 */
[----:B------:R-:W-:Y:S01]  /*15110*/  IADD3.X R5, PT, PT, R22, UR76, RZ, P4, !PT ;  /* 0x0000004c16057c10 */ /* 0x000fe2000a7fe4ff */
[----:B------:R-:W0:Y:S02]  /*15120*/  LDCU UR7, c[0x0][0x3a8] ;  /* 0x00007500ff0777ac */ /* 0x000e240008000800 */
[----:B------:R1:W-:Y:S01]  /*15130*/  STL [R1+0x2be8], R0 ;  /* 0x002be80001007387 */ /* 0x0003e20000100800 */
[----:B------:R-:W-:Y:S02]  /*15140*/  IADD3.X R3, PT, PT, R47, UR76, RZ, P3, !PT ;  /* 0x0000004c2f037c10 */ /* 0x000fe40009ffe4ff */
[----:B-1----:R-:W-:-:S05]  /*15150*/  IADD3.X R0, PT, PT, R36, UR76, RZ, P5, !PT ;  /* 0x0000004c24007c10 */ /* 0x002fca000affe4ff */
[----:B------:R1:W-:Y:S04]  /*15160*/  STL [R1+0x2bb4], R0 ;  /* 0x002bb40001007387 */ /* 0x0003e80000100800 */
[----:B------:R2:W-:Y:S01]  /*15170*/  STL [R1+0x2bbc], R5 ;  /* 0x002bbc0501007387 */ /* 0x0005e20000100800 */
[----:B-1----:R-:W-:-:S03]  /*15180*/  IADD3.X R0, PT, PT, R44, UR76, RZ, P2, !PT ;  /* 0x0000004c2c007c10 */ /* 0x002fc600097fe4ff */
[----:B------:R1:W-:Y:S01]  /*15190*/  STL [R1+0x2bc4], R3 ;  /* 0x002bc40301007387 */ /* 0x0003e20000100800 */
[----:B--2---:R-:W-:-:S03]  /*151a0*/  IADD3.X R5, PT, PT, R40, UR76, RZ, P1, !PT ;  /* 0x0000004c28057c10 */ /* 0x004fc60008ffe4ff */
[----:B------:R2:W-:Y:S01]  /*151b0*/  STL [R1+0x2bcc], R0 ;  /* 0x002bcc0001007387 */ /* 0x0005e20000100800 */
[----:B-1----:R-:W-:-:S03]  /*151c0*/  IADD3.X R3, PT, PT, R37, UR76, RZ, P0, !PT ;  /* 0x0000004c25037c10 */ /* 0x002fc600087fe4ff */
[----:B------:R1:W-:Y:S01]  /*151d0*/  STL [R1+0x2bd4], R5 ;  /* 0x002bd40501007387 */ /* 0x0003e20000100800 */
[----:B--2---:R-:W-:-:S03]  /*151e0*/  IADD3.X R0, PT, PT, R34, UR76, RZ, P6, !PT ;  /* 0x0000004c22007c10 */ /* 0x004fc6000b7fe4ff */
[----:B------:R2:W-:Y:S04]  /*151f0*/  STL [R1+0x2bdc], R3 ;  /* 0x002bdc0301007387 */ /* 0x0005e80000100800 */
[----:B------:R0:W-:Y:S01]  /*15200*/  STL [R1+0x2be4], R0 ;  /* 0x002be40001007387 */ /* 0x0001e20000100800 */
[----:B-1----:R-:W-:Y:S02]  /*15210*/  IADD3 R5, P6, PT, R12, UR8, RZ ;  /* 0x000000080c057c10 */ /* 0x002fe4000ffde0ff */
[----:B--2---:R-:W-:Y:S02]  /*15220*/  IADD3 R3, P4, PT, R7, UR8, RZ ;  /* 0x0000000807037c10 */ /* 0x004fe4000ff9e0ff */
[----:B0-----:R-:W-:Y:S01]  /*15230*/  IADD3 R0, P5, PT, R10, UR8, RZ ;  /* 0x000000080a007c10 */ /* 0x001fe2000ffbe0ff */
[----:B------:R0:W-:Y:S01]  /*15240*/  STL [R1+0x2bf0], R5 ;  /* 0x002bf00501007387 */ /* 0x0001e20000100800 */
[----:B------:R-:W-:-:S03]  /*15250*/  USHF.R.S32.HI UR76, URZ, 0x1f, UR8 ;  /* 0x0000001fff4c7899 */ /* 0x000fc60008011408 */
[----:B------:R1:W-:Y:S04]  /*15260*/  STL [R1+0x2bf8], R0 ;  /* 0x002bf80001007387 */ /* 0x0003e80000100800 */
        /* <DEDUP_REMOVED lines=12> */
[----:B------:R-:W-:Y:S01]  /*15330*/  IADD3.X R8, PT, PT, R22, UR76, RZ, P4, !PT ;  /* 0x0000004c16087c10 */ /* 0x000fe2000a7fe4ff */
[----:B------:R-:W1:Y:S02]  /*15340*/  LDCU UR8, c[0x0][0x3a8] ;  /* 0x00007500ff0877ac */ /* 0x000e640008000800 */
[----:B------:R2:W-:Y:S01]  /*15350*/  STL [R1+0x2c28], R3 ;  /* 0x002c280301007387 */ /* 0x0005e20000100800 */
[----:B0-----:R-:W-:Y:S02]  /*15360*/  IADD3.X R5, PT, PT, R47, UR76, RZ, P3, !PT ;  /* 0x0000004c2f057c10 */ /* 0x001fe40009ffe4ff */
[----:B--2---:R-:W-:-:S05]  /*15370*/  IADD3.X R3, PT, PT, R36, UR76, RZ, P5, !PT ;  /* 0x0000004c24037c10 */ /* 0x004fca000affe4ff */
[----:B------:R0:W-:Y:S04]  /*15380*/  STL [R1+0x2bf4], R3 ;  /* 0x002bf40301007387 */ /* 0x0001e80000100800 */
[----:B------:R2:W-:Y:S01]  /*15390*/  STL [R1+0x2bfc], R8 ;  /* 0x002bfc0801007387 */ /* 0x0005e20000100800 */
[----:B0-----:R-:W-:-:S03]  /*153a0*/  IADD3.X R3, PT, PT, R44, UR76, RZ, P2, !PT ;  /* 0x0000004c2c037c10 */ /* 0x001fc600097fe4ff */
[----:B------:R0:W-:Y:S01]  /*153b0*/  STL [R1+0x2c04], R5 ;  /* 0x002c040501007387 */ /* 0x0001e20000100800 */
[----:B--2---:R-:W-:-:S03]  /*153c0*/  IADD3.X R8, PT, PT, R40, UR76, RZ, P1, !PT ;  /* 0x0000004c28087c10 */ /* 0x004fc60008ffe4ff */
[----:B------:R2:W-:Y:S01]  /*153d0*/  STL [R1+0x2c0c], R3 ;  /* 0x002c0c0301007387 */ /* 0x0005e20000100800 */
[----:B0-----:R-:W-:-:S03]  /*153e0*/  IADD3.X R5, PT, PT, R37, UR76, RZ, P0, !PT ;  /* 0x0000004c25057c10 */ /* 0x001fc600087fe4ff */
[----:B------:R0:W-:Y:S01]  /*153f0*/  STL [R1+0x2c14], R8 ;  /* 0x002c140801007387 */ /* 0x0001e20000100800 */
[----:B--2---:R-:W-:-:S03]  /*15400*/  IADD3.X R3, PT, PT, R34, UR76, RZ, P6, !PT ;  /* 0x0000004c22037c10 */ /* 0x004fc6000b7fe4ff */
[----:B------:R2:W-:Y:S01]  /*15410*/  STL [R1+0x2c1c], R5 ;  /* 0x002c1c0501007387 */ /* 0x0005e20000100800 */
[----:B------:R-:W-:-:S03]  /*15420*/  LOP3.LUT R2, R14, 0x3, RZ, 0xc0, !PT ;  /* 0x000000030e027812 */ /* 0x000fc600078ec0ff */
[----:B------:R1:W-:Y:S01]  /*15430*/  STL [R1+0x2c24], R3 ;  /* 0x002c240301007387 */ /* 0x0003e20000100800 */
[----:B0-----:R-:W-:Y:S02]  /*15440*/  IADD3 R8, P6, PT, R12, UR9, RZ ;  /* 0x000000090c087c10 */ /* 0x001fe4000ffde0ff */
[----:B--2---:R-:W-:-:S03]  /*15450*/  IADD3 R5, P5, PT, R10, UR9, RZ ;  /* 0x000000090a057c10 */ /* 0x004fc6000ffbe0ff */
[----:B------:R0:W-:Y:S01]  /*15460*/  STL [R1+0x2c30], R8 ;  /* 0x002c300801007387 */ /* 0x0001e20000100800 */
[----:B-1----:R-:W-:-:S03]  /*15470*/  IADD3 R3, P4, PT, R7, UR9, RZ ;  /* 0x0000000907037c10 */ /* 0x002fc6000ff9e0ff */
[----:B------:R1:W-:Y:S01]  /*15480*/  STL [R1+0x2c38], R5 ;  /* 0x002c380501007387 */ /* 0x0003e20000100800 */
[----:B------:R-:W-:Y:S01]  /*15490*/  SHF.R.U32.HI R0, RZ, 0x2, R14 ;  /* 0x00000002ff007819 */ /* 0x000fe2000001160e */
[----:B------:R-:W-:Y:S02]  /*154a0*/  USHF.R.S32.HI UR76, URZ, 0x1f, UR9 ;  /* 0x0000001fff4c7899 */ /* 0x000fe40008011409 */
[----:B------:R2:W-:Y:S01]  /*154b0*/  STL [R1+0x2c40], R3 ;  /* 0x002c400301007387 */ /* 0x0005e20000100800 */
[----:B0-----:R-:W-:Y:S01]  /*154c0*/  IADD3 R8, P3, PT, R4, UR9, RZ ;  /* 0x0000000904087c10 */ /* 0x001fe2000ff7e0ff */
[----:B------:R-:W-:Y:S01]  /*154d0*/  IMAD R2, R2, 0x420, RZ ;  /* 0x0000042002027824 */ /* 0x000fe200078e02ff */
[----:B-1----:R-:W-:-:S03]  /*154e0*/  IADD3 R5, P2, PT, R6, UR9, RZ ;  /* 0x0000000906057c10 */ /* 0x002fc6000ff5e0ff */
[----:B------:R0:W-:Y:S01]  /*154f0*/  STL [R1+0x2c48], R8 ;  /* 0x002c480801007387 */ /* 0x0001e20000100800 */
[----:B------:R-:W-:Y:S02]  /*15500*/  SGXT.U32 R0, R0, 0x3 ;  /* 0x000000030000781a */ /* 0x000fe40000000000 */
[----:B--2---:R-:W-:Y:S01]  /*15510*/  IADD3 R3, P1, PT, R15, UR9, RZ ;  /* 0x000000090f037c10 */ /* 0x004fe2000ff3e0ff */
[----:B------:R1:W-:Y:S01]  /*15520*/  STL [R1+0x2c50], R5 ;  /* 0x002c500501007387 */ /* 0x0003e20000100800 */
[----:B------:R-:W-:-:S03]  /*15530*/  LOP3.LUT R0, R2, R0, RZ, 0xfc, !PT ;  /* 0x0000000002007212 */ /* 0x000fc600078efcff */
[----:B------:R2:W-:Y:S01]  /*15540*/  STL [R1+0x2c58], R3 ;  /* 0x002c580301007387 */ /* 0x0005e20000100800 */
[----:B0-----:R-:W-:Y:S02]  /*15550*/  IADD3 R8, P0, PT, R42, UR9, RZ ;  /* 0x000000092a087c10 */ /* 0x001fe4000ff1e0ff */
[----:B------:R-:W-:Y:S02]  /*15560*/  IADD3.X R2, PT, PT, R36, UR76, RZ, P5, !PT ;  /* 0x0000004c24027c10 */ /* 0x000fe4000affe4ff */
[----:B-1----:R-:W-:Y:S01]  /*15570*/  IADD3.X R5, PT, PT, R9, UR76, RZ, P6, !PT ;  /* 0x0000004c09057c10 */ /* 0x002fe2000b7fe4ff */
[----:B------:R-:W-:Y:S01]  /*15580*/  STL [R1+0x2c60], R8 ;  /* 0x002c600801007387 */ /* 0x000fe20000100800 */
[----:B--2---:R-:W-:-:S03]  /*15590*/  IADD3 R3, P6, PT, R43, UR9, RZ ;  /* 0x000000092b037c10 */ /* 0x004fc6000ffde0ff */
[----:B------:R0:W-:Y:S01]  /*155a0*/  STL [R1+0x2c2c], R5 ;  /* 0x002c2c0501007387 */ /* 0x0001e20000100800 */
[----:B------:R-:W1:Y:S03]  /*155b0*/  LDCU UR9, c[0x0][0x3a8] ;  /* 0x00007500ff0977ac */ /* 0x000e660008000800 */
[----:B------:R2:W-:Y:S04]  /*155c0*/  STL [R1+0x2c68], R3 ;  /* 0x002c680301007387 */ /* 0x0005e80000100800 */
[----:B------:R3:W-:Y:S01]  /*155d0*/  STL [R1+0x2c34], R2 ;  /* 0x002c340201007387 */ /* 0x0007e20000100800 */
[----:B0-----:R-:W-:Y:S02]  /*155e0*/  IADD3.X R5, PT, PT, R22, UR76, RZ, P4, !PT ;  /* 0x0000004c16057c10 */ /* 0x001fe4000a7fe4ff */
[----:B--2---:R-:W-:-:S03]  /*155f0*/  IADD3.X R3, PT, PT, R47, UR76, RZ, P3, !PT ;  /* 0x0000004c2f037c10 */ /* 0x004fc60009ffe4ff */
[----:B------:R0:W-:Y:S01]  /*15600*/  STL [R1+0x2c3c], R5 ;  /* 0x002c3c0501007387 */ /* 0x0001e20000100800 */
[----:B---3--:R-:W-:-:S03]  /*15610*/  IADD3.X R2, PT, PT, R44, UR76, RZ, P2, !PT ;  /* 0x0000004c2c027c10 */ /* 0x008fc600097fe4ff */
        /* <DEDUP_REMOVED lines=8> */
[----:B0-----:R-:W-:Y:S02]  /*156a0*/  IADD3 R5, P6, PT, R12, UR10, RZ ;  /* 0x0000000a0c057c10 */ /* 0x001fe4000ffde0ff */
[----:B--2---:R-:W-:Y:S02]  /*156b0*/  IADD3 R3, P4, PT, R7, UR10, RZ ;  /* 0x0000000a07037c10 */ /* 0x004fe4000ff9e0ff */
[----:B---3--:R-:W-:Y:S01]  /*156c0*/  IADD3 R2, P5, PT, R10, UR10, RZ ;  /* 0x0000000a0a027c10 */ /* 0x008fe2000ffbe0ff */
[----:B------:R0:W-:Y:S01]  /*156d0*/  STL [R1+0x2c70], R5 ;  /* 0x002c700501007387 */ /* 0x0001e20000100800 */
[----:B------:R-:W-:-:S03]  /*156e0*/  USHF.R.S32.HI UR76, URZ, 0x1f, UR10 ;  /* 0x0000001fff4c7899 */ /* 0x000fc6000801140a */
[----:B------:R2:W-:Y:S04]  /*156f0*/  STL [R1+0x2c78], R2 ;  /* 0x002c780201007387 */ /* 0x0005e80000100800 */
[----:B------:R3:W-:Y:S01]  /*15700*/  STL [R1+0x2c80], R3 ;  /* 0x002c800301007387 */ /* 0x0007e20000100800 */
[----:B0-----:R-:W-:Y:S02]  /*15710*/  IADD3 R5, P3, PT, R4, UR10, RZ ;  /* 0x0000000a04057c10 */ /* 0x001fe4000ff7e0ff */
[----:B--2---:R-:W-:-:S03]  /*15720*/  IADD3 R2, P2, PT, R6, UR10, RZ ;  /* 0x0000000a06027c10 */ /* 0x004fc6000ff5e0ff */
[----:B------:R0:W-:Y:S01]  /*15730*/  STL [R1+0x2c88], R5 ;  /* 0x002c880501007387 */ /* 0x0001e20000100800 */
[----:B---3--:R-:W-:-:S03]  /*15740*/  IADD3 R3, P1, PT, R15, UR10, RZ ;  /* 0x0000000a0f037c10 */ /* 0x008fc6000ff3e0ff */
[----:B------:R2:W-:Y:S04]  /*15750*/  STL [R1+0x2c90], R2 ;  /* 0x002c900201007387 */ /* 0x0005e80000100800 */
[----:B------:R3:W-:Y:S01]  /*15760*/  STL [R1+0x2c98], R3 ;  /* 0x002c980301007387 */ /* 0x0007e20000100800 */
[----:B0-----:R-:W-:Y:S02]  /*15770*/  IADD3 R5, P0, PT, R42, UR10, RZ ;  /* 0x0000000a2a057c10 */ /* 0x001fe4000ff1e0ff */
[----:B--2---:R-:W-:-:S03]  /*15780*/  IADD3.X R2, PT, PT, R9, UR76, RZ, P6, !PT ;  /* 0x0000004c09027c10 */ /* 0x004fc6000b7fe4ff */
[----:B------:R0:W-:Y:S01]  /*15790*/  STL [R1+0x2ca0], R5 ;  /* 0x002ca00501007387 */ /* 0x0001e20000100800 */
[----:B---3--:R-:W-:-:S03]  /*157a0*/  IADD3 R3, P6, PT, R43, UR10, RZ ;  /* 0x0000000a2b037c10 */ /* 0x008fc6000ffde0ff */
[----:B------:R-:W-:Y:S01]  /*157b0*/  STL [R1+0x2c6c], R2 ;  /* 0x002c6c0201007387 */ /* 0x000fe20000100800 */
[----:B------:R-:W-:Y:S01]  /*157c0*/  IADD3.X R8, PT, PT, R22, UR76, RZ, P4, !PT ;  /* 0x0000004c16087c10 */ /* 0x000fe2000a7fe4ff */
[----:B------:R-:W2:Y:S02]  /*157d0*/  LDCU UR10, c[0x0][0x3a8] ;  /* 0x00007500ff0a77ac */ /* 0x000ea40008000800 */
[----:B------:R3:W-:Y:S01]  /*157e0*/  STL [R1+0x2ca8], R3 ;  /* 0x002ca80301007387 */ /* 0x0007e20000100800 */
[----:B0-----:R-:W-:Y:S02]  /*157f0*/  IADD3.X R5, PT, PT, R47, UR76, RZ, P3, !PT ;  /* 0x0000004c2f057c10 */ /* 0x001fe40009ffe4ff */
[----:B---3--:R-:W-:-:S05]  /*15800*/  IADD3.X R3, PT, PT, R36, UR76, RZ, P5, !PT ;  /* 0x0000004c24037c10 */ /* 0x008fca000affe4ff */
[----:B------:R0:W-:Y:S04]  /*15810*/  STL [R1+0x2c74], R3 ;  /* 0x002c740301007387 */ /* 0x0001e80000100800 */
[----:B------:R3:W-:Y:S01]  /*15820*/  STL [R1+0x2c7c], R8 ;  /* 0x002c7c0801007387 */ /* 0x0007e20000100800 */
[----:B0-----:R-:W-:-:S03]  /*15830*/  IADD3.X R3, PT, PT, R44, UR76, RZ, P2, !PT ;  /* 0x0000004c2c037c10 */ /* 0x001fc600097fe4ff */
[----:B------:R0:W-:Y:S01]  /*15840*/  STL [R1+0x2c84], R5 ;  /* 0x002c840501007387 */ /* 0x0001e20000100800 */
[----:B---3--:R-:W-:-:S03]  /*15850*/  IADD3.X R8, PT, PT, R40, UR76, RZ, P1, !PT ;  /* 0x0000004c28087c10 */ /* 0x008fc60008ffe4ff */
[----:B------:R3:W-:Y:S01]  /*15860*/  STL [R1+0x2c8c], R3 ;  /* 0x002c8c0301007387 */ /* 0x0007e20000100800 */
[----:B0-----:R-:W-:-:S03]  /*15870*/  IADD3.X R5, PT, PT, R37, UR76, RZ, P0, !PT ;  /* 0x0000004c25057c10 */ /* 0x001fc600087fe4ff */
[----:B------:R0:W-:Y:S01]  /*15880*/  STL [R1+0x2c94], R8 ;  /* 0x002c940801007387 */ /* 0x0001e20000100800 */
[----:B---3--:R-:W-:-:S03]  /*15890*/  IADD3.X R3, PT, PT, R34, UR76, RZ, P6, !PT ;  /* 0x0000004c22037c10 */ /* 0x008fc6000b7fe4ff */
[----:B------:R3:W-:Y:S04]  /*158a0*/  STL [R1+0x2c9c], R5 ;  /* 0x002c9c0501007387 */ /* 0x0007e80000100800 */
[----:B------:R1:W-:Y:S01]  /*158b0*/  STL [R1+0x2ca4], R3 ;  /* 0x002ca40301007387 */ /* 0x0003e20000100800 */
[----:B0-----:R-:W-:Y:S02]  /*158c0*/  IADD3 R8, P6, PT, R12, UR11, RZ ;  /* 0x0000000b0c087c10 */ /* 0x001fe4000ffde0ff */
[----:B---3--:R-:W-:Y:S02]  /*158d0*/  IADD3 R5, P4, PT, R7, UR11, RZ ;  /* 0x0000000b07057c10 */ /* 0x008fe4000ff9e0ff */
[----:B-1----:R-:W-:Y:S01]  /*158e0*/  IADD3 R3, P5, PT, R10, UR11, RZ ;  /* 0x0000000b0a037c10 */ /* 0x002fe2000ffbe0ff */
[----:B------:R0:W-:Y:S01]  /*158f0*/  STL [R1+0x2cb0], R8 ;  /* 0x002cb00801007387 */ /* 0x0001e20000100800 */
[----:B------:R-:W-:-:S03]  /*15900*/  USHF.R.S32.HI UR76, URZ, 0x1f, UR11 ;  /* 0x0000001fff4c7899 */ /* 0x000fc6000801140b */
[----:B------:R1:W-:Y:S04]  /*15910*/  STL [R1+0x2cb8], R3 ;  /* 0x002cb80301007387 */ /* 0x0003e80000100800 */
[----:B------:R3:W-:Y:S01]  /*15920*/  STL [R1+0x2cc0], R5 ;  /* 0x002cc00501007387 */ /* 0x0007e20000100800 */
[----:B0-----:R-:W-:Y:S02]  /*15930*/  IADD3 R8, P3, PT, R4, UR11, RZ ;  /* 0x0000000b04087c10 */ /* 0x001fe4000ff7e0ff */
[----:B-1----:R-:W-:-:S03]  /*15940*/  IADD3 R3, P2, PT, R6, UR11, RZ ;  /* 0x0000000b06037c10 */ /* 0x002fc6000ff5e0ff */
[----:B------:R0:W-:Y:S01]  /*15950*/  STL [R1+0x2cc8], R8 ;  /* 0x002cc80801007387 */ /* 0x0001e20000100800 */
[----:B---3--:R-:W-:-:S03]  /*15960*/  IADD3 R5, P1, PT, R15, UR11, RZ ;  /* 0x0000000b0f057c10 */ /* 0x008fc6000ff3e0ff */
[----:B------:R1:W-:Y:S04]  /*15970*/  STL [R1+0x2cd0], R3 ;  /* 0x002cd00301007387 */ /* 0x0003e80000100800 */
[----:B------:R3:W-:Y:S01]  /*15980*/  STL [R1+0x2cd8], R5 ;  /* 0x002cd80501007387 */ /* 0x0007e20000100800 */
[----:B0-----:R-:W-:Y:S02]  /*15990*/  IADD3 R8, P0, PT, R42, UR11, RZ ;  /* 0x0000000b2a087c10 */ /* 0x001fe4000ff1e0ff */
[----:B-1----:R-:W-:-:S03]  /*159a0*/  IADD3.X R3, PT, PT, R9, UR76, RZ, P6, !PT ;  /* 0x0000004c09037c10 */ /* 0x002fc6000b7fe4ff */
[----:B------:R0:W-:Y:S01]  /*159b0*/  STL [R1+0x2ce0], R8 ;  /* 0x002ce00801007387 */ /* 0x0001e20000100800 */
[----:B---3--:R-:W-:-:S03]  /*159c0*/  IADD3 R5, P6, PT, R43, UR11, RZ ;  /* 0x0000000b2b057c10 */ /* 0x008fc6000ffde0ff */
[----:B------:R-:W-:Y:S01]  /*159d0*/  STL [R1+0x2cac], R3 ;  /* 0x002cac0301007387 */ /* 0x000fe20000100800 */
[----:B------:R-:W-:Y:S01]  /*159e0*/  IADD3.X R11, PT, PT, R22, UR76, RZ, P4, !PT ;  /* 0x0000004c160b7c10 */ /* 0x000fe2000a7fe4ff */
[----:B------:R-:W1:Y:S02]  /*159f0*/  LDCU UR11, c[0x0][0x3a8] ;  /* 0x00007500ff0b77ac */ /* 0x000e640008000800 */
        /* <DEDUP_REMOVED lines=15> */
[----:B---3--:R-:W-:-:S03]  /*15af0*/  IADD3 R8, P5, PT, R10, UR12, RZ ;  /* 0x0000000c0a087c10 */ /* 0x008fc6000ffbe0ff */
[----:B------:R0:W-:Y:S01]  /*15b00*/  STL [R1+0x2cf0], R11 ;  /* 0x002cf00b01007387 */ /* 0x0001e20000100800 */
[----:B-1----:R-:W-:-:S03]  /*15b10*/  IADD3 R5, P4, PT, R7, UR12, RZ ;  /* 0x0000000c07057c10 */ /* 0x002fc6000ff9e0ff */
[----:B------:R1:W-:Y:S01]  /*15b20*/  STL [R1+0x2cf8], R8 ;  /* 0x002cf80801007387 */ /* 0x0003e20000100800 */
[----:B------:R-:W-:-:S03]  /*15b30*/  USHF.R.S32.HI UR76, URZ, 0x1f, UR12 ;  /* 0x0000001fff4c7899 */ /* 0x000fc6000801140c */
[----:B------:R3:W-:Y:S01]  /*15b40*/  STL [R1+0x2d00], R5 ;  /* 0x002d000501007387 */ /* 0x0007e20000100800 */
[----:B0-----:R-:W-:Y:S02]  /*15b50*/  IADD3 R11, P3, PT, R4, UR12, RZ ;  /* 0x0000000c040b7c10 */ /* 0x001fe4000ff7e0ff */
[----:B-1----:R-:W-:-:S03]  /*15b60*/  IADD3 R8, P2, PT, R6, UR12, RZ ;  /* 0x0000000c06087c10 */ /* 0x002fc6000ff5e0ff */
[----:B------:R0:W-:Y:S01]  /*15b70*/  STL [R1+0x2d08], R11 ;  /* 0x002d080b01007387 */ /* 0x0001e20000100800 */
[C---:B------:R-:W-:Y:S02]  /*15b80*/  LOP3.LUT R2, R14.reuse, 0x7, RZ, 0xc0, !PT ;  /* 0x000000070e027812 */ /* 0x040fe400078ec0ff */
[----:B---3--:R-:W-:Y:S01]  /*15b90*/  IADD3 R5, P1, PT, R15, UR12, RZ ;  /* 0x0000000c0f057c10 */ /* 0x008fe2000ff3e0ff */
[----:B------:R1:W-:Y:S01]  /*15ba0*/  STL [R1+0x2d10], R8 ;  /* 0x002d100801007387 */ /* 0x0003e20000100800 */
[----:B------:R-:W-:-:S03]  /*15bb0*/  IMAD.SHL.U32 R3, R14, 0x2, RZ ;  /* 0x000000020e037824 */ /* 0x000fc600078e00ff */
[----:B------:R3:W-:Y:S01]  /*15bc0*/  STL [R1+0x2d18], R5 ;  /* 0x002d180501007387 */ /* 0x0007e20000100800 */
[----:B0-----:R-:W-:Y:S01]  /*15bd0*/  IADD3 R11, P0, PT, R42, UR12, RZ ;  /* 0x0000000c2a0b7c10 */ /* 0x001fe2000ff1e0ff */
[----:B------:R-:W-:Y:S01]  /*15be0*/  IMAD R2, R2, 0x90, RZ ;  /* 0x0000009002027824 */ /* 0x000fe200078e02ff */
[----:B-1----:R-:W-:-:S03]  /*15bf0*/  IADD3.X R8, PT, PT, R9, UR76, RZ, P6, !PT ;  /* 0x0000004c09087c10 */ /* 0x002fc6000b7fe4ff */
[----:B------:R-:W-:Y:S01]  /*15c00*/  STL [R1+0x2d20], R11 ;  /* 0x002d200b01007387 */ /* 0x000fe20000100800 */
[----:B---3--:R-:W-:-:S03]  /*15c10*/  IADD3 R5, P6, PT, R43, UR12, RZ ;  /* 0x0000000c2b057c10 */ /* 0x008fc6000ffde0ff */
[----:B------:R-:W-:Y:S01]  /*15c20*/  STL [R1+0x2cec], R8 ;  /* 0x002cec0801007387 */ /* 0x000fe20000100800 */
[----:B------:R-:W-:Y:S01]  /*15c30*/  LOP3.LUT R2, R2, 0x30, R3, 0x78, !PT ;  /* 0x0000003002027812 */ /* 0x000fe200078e7803 */
[----:B------:R-:W0:Y:S02]  /*15c40*/  LDCU UR12, c[0x0][0x3a8] ;  /* 0x00007500ff0c77ac */ /* 0x000e240008000800 */
[----:B------:R1:W-:Y:S01]  /*15c50*/  STL [R1+0x2d28], R5 ;  /* 0x002d280501007387 */ /* 0x0003e20000100800 */
[----:B------:R-:W-:Y:S02]  /*15c60*/  IADD3.X R3, PT, PT, R22, UR76, RZ, P4, !PT ;  /* 0x0000004c16037c10 */ /* 0x000fe4000a7fe4ff */
[----:B-1----:R-:W-:-:S05]  /*15c70*/  IADD3.X R5, PT, PT, R36, UR76, RZ, P5, !PT ;  /* 0x0000004c24057c10 */ /* 0x002fca000affe4ff */
[----:B------:R1:W-:Y:S04]  /*15c80*/  STL [R1+0x2cf4], R5 ;  /* 0x002cf40501007387 */ /* 0x0003e80000100800 */
[----:B------:R3:W-:Y:S01]  /*15c90*/  STL [R1+0x2cfc], R3 ;  /* 0x002cfc0301007387 */ /* 0x0007e20000100800 */
[----:B------:R-:W-:Y:S02]  /*15ca0*/  IADD3.X R8, PT, PT, R40, UR76, RZ, P1, !PT ;  /* 0x0000004c28087c10 */ /* 0x000fe40008ffe4ff */
[----:B-1----:R-:W-:Y:S02]  /*15cb0*/  IADD3.X R5, PT, PT, R47, UR76, RZ, P3, !PT ;  /* 0x0000004c2f057c10 */ /* 0x002fe40009ffe4ff */
[----:B---3--:R-:W-:-:S03]  /*15cc0*/  IADD3.X R3, PT, PT, R44, UR76, RZ, P2, !PT ;  /* 0x0000004c2c037c10 */ /* 0x008fc600097fe4ff */
[----:B------:R1:W-:Y:S04]  /*15cd0*/  STL [R1+0x2d04], R5 ;  /* 0x002d040501007387 */ /* 0x0003e80000100800 */
        /* <DEDUP_REMOVED lines=9> */
[----:B0-----:R-:W-:-:S03]  /*15d70*/  IADD3 R3, P4, PT, R7, UR48, RZ ;  /* 0x0000003007037c10 */ /* 0x001fc6000ff9e0ff */
[----:B------:R0:W-:Y:S01]  /*15d80*/  STL [R1+0x2d38], R5 ;  /* 0x002d380501007387 */ /* 0x0001e20000100800 */
[----:B------:R-:W-:-:S03]  /*15d90*/  USHF.R.S32.HI UR76, URZ, 0x1f, UR48 ;  /* 0x0000001fff4c7899 */ /* 0x000fc60008011430 */
[----:B------:R3:W-:Y:S01]  /*15da0*/  STL [R1+0x2d40], R3 ;  /* 0x002d400301007387 */ /* 0x0007e20000100800 */
[----:B-1----:R-:W-:Y:S02]  /*15db0*/  IADD3 R8, P3, PT, R4, UR48, RZ ;  /* 0x0000003004087c10 */ /* 0x002fe4000ff7e0ff */
[----:B0-----:R-:W-:-:S03]  /*15dc0*/  IADD3 R5, P2, PT, R6, UR48, RZ ;  /* 0x0000003006057c10 */ /* 0x001fc6000ff5e0ff */
[----:B------:R0:W-:Y:S01]  /*15dd0*/  STL [R1+0x2d48], R8 ;  /* 0x002d480801007387 */ /* 0x0001e20000100800 */
[----:B---3--:R-:W-:-:S03]  /*15de0*/  IADD3 R3, P1, PT, R15, UR48, RZ ;  /* 0x000000300f037c10 */ /* 0x008fc6000ff3e0ff */
[----:B------:R1:W-:Y:S04]  /*15df0*/  STL [R1+0x2d50], R5 ;  /* 0x002d500501007387 */ /* 0x0003e80000100800 */
[----:B------:R3:W-:Y:S01]  /*15e00*/  STL [R1+0x2d58], R3 ;  /* 0x002d580301007387 */ /* 0x0007e20000100800 */
[----:B0-----:R-:W-:Y:S02]  /*15e10*/  IADD3 R8, P0, PT, R42, UR48, RZ ;  /* 0x000000302a087c10 */ /* 0x001fe4000ff1e0ff */
[----:B-1----:R-:W-:-:S03]  /*15e20*/  IADD3.X R5, PT, PT, R9, UR76, RZ, P6, !PT ;  /* 0x0000004c09057c10 */ /* 0x002fc6000b7fe4ff */
[----:B------:R-:W-:Y:S01]  /*15e30*/  STL [R1+0x2d60], R8 ;  /* 0x002d600801007387 */ /* 0x000fe20000100800 */
[----:B---3--:R-:W-:-:S03]  /*15e40*/  IADD3 R3, P6, PT, R43, UR48, RZ ;  /* 0x000000302b037c10 */ /* 0x008fc6000ffde0ff */
[----:B------:R-:W-:Y:S04]  /*15e50*/  STL [R1+0x2d2c], R5 ;  /* 0x002d2c0501007387 */ /* 0x000fe80000100800 */
[----:B------:R0:W-:Y:S04]  /*15e60*/  STL [R1+0x2d68], R3 ;  /* 0x002d680301007387 */ /* 0x0001e80000100800 */
        /* <DEDUP_REMOVED lines=504> */
[----:B------:R-:W-:Y:S01]  /*17df0*/  STL [R1+0xc2c], RZ ;  /* 0x000c2cff01007387 */ /* 0x000fe20000100800 */
[----:B0-----:R-:W-:-:S03]  /*17e00*/  IADD3.X R3, PT, PT, R36, UR76, RZ, P5, !PT ;  /* 0x0000004c24037c10 */ /* 0x001fc6000affe4ff */
[----:B------:R-:W-:Y:S04]  /*17e10*/  STL [R1+0xc10], RZ ;  /* 0x000c10ff01007387 */ /* 0x000fe80000100800 */
[----:B------:R-:W-:Y:S04]  /*17e20*/  STL [R1+0xc14], RZ ;  /* 0x000c14ff01007387 */ /* 0x000fe80000100800 */
[----:B------:R-:W-:Y:S04]  /*17e30*/  STL [R1+0xc18], RZ ;  /* 0x000c18ff01007387 */ /* 0x000fe80000100800 */
[----:B------:R-:W-:Y:S01]  /*17e40*/  STL [R1+0xc1c], RZ ;  /* 0x000c1cff01007387 */ /* 0x000fe20000100800 */
[----:B------:R-:W-:-:S03]  /*17e50*/  IADD3.X R8, PT, PT, R22, UR76, RZ, P4, !PT ;  /* 0x0000004c16087c10 */ /* 0x000fc6000a7fe4ff */
[----:B------:R-:W-:Y:S01]  /*17e60*/  STL [R1+0xc30], RZ ;  /* 0x000c30ff01007387 */ /* 0x000fe20000100800 */
[----:B------:R-:W-:-:S03]  /*17e70*/  IADD3.X R5, PT, PT, R47, UR76, RZ, P3, !PT ;  /* 0x0000004c2f057c10 */ /* 0x000fc60009ffe4ff */
[----:B------:R-:W-:Y:S04]  /*17e80*/  STL [R1+0xc34], RZ ;  /* 0x000c34ff01007387 */ /* 0x000fe80000100800 */
[----:B------:R-:W-:Y:S04]  /*17e90*/  STL [R1+0xc38], RZ ;  /* 0x000c38ff01007387 */ /* 0x000fe80000100800 */
[----:B------:R-:W-:Y:S04]  /*17ea0*/  STL [R1+0xc3c], RZ ;  /* 0x000c3cff01007387 */ /* 0x000fe80000100800 */
        /* <DEDUP_REMOVED lines=9> */
[----:B------:R1:W-:Y:S01]  /*17f40*/  STL [R1+0x2d5c], R5 ;  /* 0x002d5c0501007387 */ /* 0x0003e20000100800 */
[----:B------:R-:W-:-:S03]  /*17f50*/  USHF.R.S32.HI UR48, URZ, 0x1f, UR49 ;  /* 0x0000001fff307899 */ /* 0x000fc60008011431 */
[----:B------:R3:W-:Y:S01]  /*17f60*/  STL [R1+0x2d64], R3 ;  /* 0x002d640301007387 */ /* 0x0007e20000100800 */
[----:B0-----:R-:W-:Y:S01]  /*17f70*/  IADD3 R8, P6, PT, R12, UR13, RZ ;  /* 0x0000000d0c087c10 */ /* 0x001fe2000ffde0ff */
[----:B------:R-:W-:Y:S01]  /*17f80*/  ULEA.HI UR48, UR48, UR49, URZ, 0x7 ;  /* 0x0000003130307291 */ /* 0x000fe2000f8f38ff */
[----:B-1----:R-:W-:Y:S02]  /*17f90*/  IADD3 R5, P4, PT, R7, UR13, RZ ;  /* 0x0000000d07057c10 */ /* 0x002fe4000ff9e0ff */
[----:B---3--:R-:W-:Y:S01]  /*17fa0*/  IADD3 R3, P5, PT, R10, UR13, RZ ;  /* 0x0000000d0a037c10 */ /* 0x008fe2000ffbe0ff */
[----:B------:R0:W-:Y:S01]  /*17fb0*/  STL [R1+0x2d70], R8 ;  /* 0x002d700801007387 */ /* 0x0001e20000100800 */
[----:B------:R-:W-:-:S03]  /*17fc0*/  USHF.R.S32.HI UR49, URZ, 0x1f, UR13 ;  /* 0x0000001fff317899 */ /* 0x000fc6000801140d */
        /* <DEDUP_REMOVED lines=9> */
[----:B---3--:R-:W-:-:S03]  /*18060*/  IADD3.X R3, PT, PT, R9, UR49, RZ, P6, !PT ;  /* 0x0000003109037c10 */ /* 0x008fc6000b7fe4ff */
[----:B------:R1:W-:Y:S04]  /*18070*/  STL [R1+0x2da0], R8 ;  /* 0x002da00801007387 */ /* 0x0003e80000100800 */
[----:B------:R3:W-:Y:S01]  /*18080*/  STL [R1+0x2d6c], R3 ;  /* 0x002d6c0301007387 */ /* 0x0007e20000100800 */
[----:B0-----:R-:W-:Y:S02]  /*18090*/  IADD3 R5, P6, PT, R43, UR13, RZ ;  /* 0x0000000d2b057c10 */ /* 0x001fe4000ffde0ff */
[----:B-1----:R-:W-:Y:S02]  /*180a0*/  IADD3.X R8, PT, PT, R22, UR49, RZ, P4, !PT ;  /* 0x0000003116087c10 */ /* 0x002fe4000a7fe4ff */
[----:B---3--:R-:W-:Y:S01]  /*180b0*/  IADD3.X R3, PT, PT, R36, UR49, RZ, P5, !PT ;  /* 0x0000003124037c10 */ /* 0x008fe2000affe4ff */
[----:B------:R0:W-:Y:S04]  /*180c0*/  STL [R1+0x2da8], R5 ;  /* 0x002da80501007387 */ /* 0x0001e80000100800 */
[----:B------:R1:W-:Y:S01]  /*180d0*/  STL [R1+0x2d74], R3 ;  /* 0x002d740301007387 */ /* 0x0003e20000100800 */
[----:B0-----:R-:W-:-:S03]  /*180e0*/  IADD3.X R5, PT, PT, R47, UR49, RZ, P3, !PT ;  /* 0x000000312f057c10 */ /* 0x001fc60009ffe4ff */
[----:B------:R0:W-:Y:S01]  /*180f0*/  STL [R1+0x2d7c], R8 ;  /* 0x002d7c0801007387 */ /* 0x0001e20000100800 */
[----:B-1----:R-:W-:-:S03]  /*18100*/  IADD3.X R3, PT, PT, R44, UR49, RZ, P2, !PT ;  /* 0x000000312c037c10 */ /* 0x002fc600097fe4ff */
[----:B------:R1:W-:Y:S04]  /*18110*/  STL [R1+0x2d84], R5 ;  /* 0x002d840501007387 */ /* 0x0003e80000100800 */
[----:B------:R3:W-:Y:S01]  /*18120*/  STL [R1+0x2d8c], R3 ;  /* 0x002d8c0301007387 */ /* 0x0007e20000100800 */
[----:B0-----:R-:W-:Y:S02]  /*18130*/  IADD3.X R8, PT, PT, R40, UR49, RZ, P1, !PT ;  /* 0x0000003128087c10 */ /* 0x001fe40008ffe4ff */
[----:B-1----:R-:W-:-:S03]  /*18140*/  IADD3.X R5, PT, PT, R37, UR49, RZ, P0, !PT ;  /* 0x0000003125057c10 */ /* 0x002fc600087fe4ff */
[----:B------:R0:W-:Y:S01]  /*18150*/  STL [R1+0x2d94], R8 ;  /* 0x002d940801007387 */ /* 0x0001e20000100800 */
[----:B---3--:R-:W-:-:S03]  /*18160*/  IADD3.X R3, PT, PT, R34, UR49, RZ, P6, !PT ;  /* 0x0000003122037c10 */ /* 0x008fc6000b7fe4ff */
[----:B------:R1:W-:Y:S04]  /*18170*/  STL [R1+0x2d9c], R5 ;  /* 0x002d9c0501007387 */ /* 0x0003e80000100800 */
[----:B------:R3:W-:Y:S01]  /*18180*/  STL [R1+0x2da4], R3 ;  /* 0x002da40301007387 */ /* 0x0007e20000100800 */
[----:B0-----:R-:W-:Y:S01]  /*18190*/  IADD3 R8, P6, PT, R12, UR53, RZ ;  /* 0x000000350c087c10 */ /* 0x001fe2000ffde0ff */
[----:B------:R-:W-:Y:S02]  /*181a0*/  USHF.R.S32.HI UR76, URZ, 0x1f, UR53 ;  /* 0x0000001fff4c7899 */ /* 0x000fe40008011435 */
[----:B-1----:R-:W-:Y:S02]  /*181b0*/  IADD3 R5, P4, PT, R7, UR53, RZ ;  /* 0x0000003507057c10 */ /* 0x002fe4000ff9e0ff */
[----:B---3--:R-:W-:Y:S01]  /*181c0*/  IADD3 R3, P5, PT, R10, UR53, RZ ;  /* 0x000000350a037c10 */ /* 0x008fe2000ffbe0ff */
        /* <DEDUP_REMOVED lines=887> */
[----:B0-----:R-:W-:Y:S02]  /*1b940*/  IADD3 R8, P0, PT, R12, UR72, RZ ;  /* 0x000000480c087c10 */ /* 0x001fe4000ff1e0ff */
[----:B-1----:R-:W-:-:S03]  /*1b950*/  IADD3 R5, P6, PT, R10, UR72, RZ ;  /* 0x000000480a057c10 */ /* 0x002fc6000ffde0ff */
[----:B------:R0:W-:Y:S01]  /*1b960*/  STL [R1+0x3498], R8 ;  /* 0x0034980801007387 */ /* 0x0001e20000100800 */
[----:B---3--:R-:W-:-:S03]  /*1b970*/  IADD3 R3, P5, PT, R7, UR72, RZ ;  /* 0x0000004807037c10 */ /* 0x008fc6000ffbe0ff */
[----:B------:R1:W-:Y:S01]  /*1b980*/  STL [R1+0x34a0], R5 ;  /* 0x0034a00501007387 */ /* 0x0003e20000100800 */
[----:B------:R-:W-:-:S03]  /*1b990*/  USHF.R.S32.HI UR65, URZ, 0x1f, UR72 ;  /* 0x0000001fff417899 */ /* 0x000fc60008011448 */
        /* <DEDUP_REMOVED lines=12> */
[----:B------:R0:W-:Y:S02]  /*1ba60*/  STL [R1+0x34d0], R3 ;  /* 0x0034d00301007387 */ /* 0x0001e40000100800 */
[----:B0-----:R-:W-:Y:S02]  /*1ba70*/  LOP3.LUT R3, R0, 0x20, RZ, 0x3c, !PT ;  /* 0x0000002000037812 */ /* 0x001fe400078e3cff */
[----:B------:R-:W-:Y:S02]  /*1ba80*/  LOP3.LUT R3, R2, 0x40, RZ, 0x3c, !PT ;  /* 0x0000004002037812 */ /* 0x000fe400078e3cff */
[----:B------:R-:W-:-:S02]  /*1ba90*/  IADD3.X R2, PT, PT, R36, UR65, RZ, P6, !PT ;  /* 0x0000004124027c10 */ /* 0x000fc4000b7fe4ff */
[----:B------:R-:W-:Y:S02]  /*1baa0*/  LOP3.LUT R5, R0, 0x60, RZ, 0x3c, !PT ;  /* 0x0000006000057812 */ /* 0x000fe400078e3cff */
[----:B------:R-:W-:Y:S01]  /*1bab0*/  IADD3 R5, P6, PT, R12, UR73, RZ ;  /* 0x000000490c057c10 */ /* 0x000fe2000ffde0ff */
[----:B------:R0:W-:Y:S01]  /*1bac0*/  STL [R1+0x349c], R2 ;  /* 0x00349c0201007387 */ /* 0x0001e20000100800 */
[----:B------:R-:W-:-:S03]  /*1bad0*/  IADD3.X R3, PT, PT, R22, UR65, RZ, P5, !PT ;  /* 0x0000004116037c10 */ /* 0x000fc6000affe4ff */
[----:B------:R1:W-:Y:S01]  /*1bae0*/  STL [R1+0x34d8], R5 ;  /* 0x0034d80501007387 */ /* 0x0003e20000100800 */
[----:B0-----:R-:W-:-:S03]  /*1baf0*/  IADD3 R2, P5, PT, R10, UR73, RZ ;  /* 0x000000490a027c10 */ /* 0x001fc6000ffbe0ff */
[----:B------:R0:W-:Y:S01]  /*1bb00*/  STL [R1+0x34a4], R3 ;  /* 0x0034a40301007387 */ /* 0x0001e20000100800 */
[----:B-1----:R-:W-:-:S03]  /*1bb10*/  IADD3.X R5, PT, PT, R47, UR65, RZ, P4, !PT ;  /* 0x000000412f057c10 */ /* 0x002fc6000a7fe4ff */
[----:B------:R1:W-:Y:S01]  /*1bb20*/  STL [R1+0x34e0], R2 ;  /* 0x0034e00201007387 */ /* 0x0003e20000100800 */
[----:B0-----:R-:W-:-:S03]  /*1bb30*/  IADD3 R3, P4, PT, R7, UR73, RZ ;  /* 0x0000004907037c10 */ /* 0x001fc6000ff9e0ff */
[----:B------:R0:W-:Y:S01]  /*1bb40*/  STL [R1+0x34ac], R5 ;  /* 0x0034ac0501007387 */ /* 0x0001e20000100800 */
[----:B-1----:R-:W-:-:S03]  /*1bb50*/  IADD3.X R2, PT, PT, R44, UR65, RZ, P3, !PT ;  /* 0x000000412c027c10 */ /* 0x002fc60009ffe4ff */
[----:B------:R1:W-:Y:S04]  /*1bb60*/  STL [R1+0x34e8], R3 ;  /* 0x0034e80301007387 */ /* 0x0003e80000100800 */
[----:B------:R3:W-:Y:S01]  /*1bb70*/  STL [R1+0x34b4], R2 ;  /* 0x0034b40201007387 */ /* 0x0007e20000100800 */
[----:B0-----:R-:W-:Y:S02]  /*1bb80*/  IADD3 R5, P3, PT, R4, UR73, RZ ;  /* 0x0000004904057c10 */ /* 0x001fe4000ff7e0ff */
[----:B-1----:R-:W-:-:S03]  /*1bb90*/  IADD3.X R3, PT, PT, R40, UR65, RZ, P2, !PT ;  /* 0x0000004128037c10 */ /* 0x002fc600097fe4ff */
[----:B------:R0:W-:Y:S01]  /*1bba0*/  STL [R1+0x34f0], R5 ;  /* 0x0034f00501007387 */ /* 0x0001e20000100800 */
[----:B---3--:R-:W-:-:S03]  /*1bbb0*/  IADD3 R2, P2, PT, R6, UR73, RZ ;  /* 0x0000004906027c10 */ /* 0x008fc6000ff5e0ff */
[----:B------:R1:W-:Y:S01]  /*1bbc0*/  STL [R1+0x34bc], R3 ;  /* 0x0034bc0301007387 */ /* 0x0003e20000100800 */
[----:B------:R-:W-:-:S03]  /*1bbd0*/  USHF.R.S32.HI UR20, URZ, 0x1f, UR73 ;  /* 0x0000001fff147899 */ /* 0x000fc60008011449 */
[----:B------:R3:W-:Y:S01]  /*1bbe0*/  STL [R1+0x34f8], R2 ;  /* 0x0034f80201007387 */ /* 0x0007e20000100800 */
[----:B0-----:R-:W-:Y:S02]  /*1bbf0*/  IADD3.X R5, PT, PT, R37, UR65, RZ, P1, !PT ;  /* 0x0000004125057c10 */ /* 0x001fe40008ffe4ff */
[----:B-1----:R-:W-:-:S03]  /*1bc00*/  IADD3 R3, P1, PT, R15, UR73, RZ ;  /* 0x000000490f037c10 */ /* 0x002fc6000ff3e0ff */
[----:B------:R0:W-:Y:S01]  /*1bc10*/  STL [R1+0x34c4], R5 ;  /* 0x0034c40501007387 */ /* 0x0001e20000100800 */
[----:B---3--:R-:W-:-:S03]  /*1bc20*/  IADD3.X R2, PT, PT, R34, UR65, RZ, P0, !PT ;  /* 0x0000004122027c10 */ /* 0x008fc600087fe4ff */
[----:B------:R1:W-:Y:S04]  /*1bc30*/  STL [R1+0x3500], R3 ;  /* 0x0035000301007387 */ /* 0x0003e80000100800 */
[----:B------:R3:W-:Y:S01]  /*1bc40*/  STL [R1+0x34cc], R2 ;  /* 0x0034cc0201007387 */ /* 0x0007e20000100800 */
[----:B0-----:R-:W-:Y:S02]  /*1bc50*/  IADD3 R5, P0, PT, R42, UR73, RZ ;  /* 0x000000492a057c10 */ /* 0x001fe4000ff1e0ff */
[----:B-1----:R-:W-:-:S03]  /*1bc60*/  IADD3.X R3, PT, PT, R9, UR20, RZ, P6, !PT ;  /* 0x0000001409037c10 */ /* 0x002fc6000b7fe4ff */
[----:B------:R0:W-:Y:S01]  /*1bc70*/  STL [R1+0x3508], R5 ;  /* 0x0035080501007387 */ /* 0x0001e20000100800 */
[----:B---3--:R-:W-:-:S03]  /*1bc80*/  IADD3 R2, P6, PT, R43, UR73, RZ ;  /* 0x000000492b027c10 */ /* 0x008fc6000ffde0ff */
[----:B------:R1:W-:Y:S04]  /*1bc90*/  STL [R1+0x34d4], R3 ;  /* 0x0034d40301007387 */ /* 0x0003e80000100800 */
        /* <DEDUP_REMOVED lines=17> */
[----:B------:R1:W-:Y:S01]  /*1bdb0*/  STL [R1+0x3530], R3 ;  /* 0x0035300301007387 */ /* 0x0003e20000100800 */
[----:B------:R-:W-:-:S03]  /*1bdc0*/  USHF.R.S32.HI UR13, URZ, 0x1f, UR75 ;  /* 0x0000001fff0d7899 */ /* 0x000fc6000801144b */
        /* <DEDUP_REMOVED lines=34> */
[----:B---3--:R-:W-:Y:S01]  /*1bff0*/  IADD3.X R2, PT, PT, R37, UR13, RZ, P6, !PT ;  /* 0x0000000d25027c10 */ /* 0x008fe2000b7fe4ff */
[----:B------:R-:W-:Y:S02]  /*1c000*/  USHF.R.S32.HI UR21, URZ, 0x1f, UR14 ;  /* 0x0000001fff157899 */ /* 0x000fe4000801140e */
        /* <DEDUP_REMOVED lines=843> */
[----:B-----5:R-:W-:Y:S02]  /*1f4c0*/  IADD3 R5, P5, PT, R10, UR5, RZ ;  /* 0x000000050a057c10 */ /* 0x020fe4000ffbe0ff */
[----:B0-----:R-:W-:-:S03]  /*1f4d0*/  IADD3.X R3, PT, PT, R47, UR76, RZ, P4, !PT ;  /* 0x0000004c2f037c10 */ /* 0x001fc6000a7fe4ff */
[----:B------:R0:W-:Y:S01]  /*1f4e0*/  STL [R1+0x3be0], R5 ;  /* 0x003be00501007387 */ /* 0x0001e20000100800 */
[----:B----4-:R-:W-:-:S03]  /*1f4f0*/  IADD3 R2, P4, PT, R7, UR6, RZ ;  /* 0x0000000607027c10 */ /* 0x010fc6000ff9e0ff */
        /* <DEDUP_REMOVED lines=13> */
[----:B------:R2:W-:Y:S01]  /*1f5d0*/  STL [R1+0x3bc4], R3 ;  /* 0x003bc40301007387 */ /* 0x0005e20000100800 */
[----:B------:R-:W-:-:S03]  /*1f5e0*/  UIMAD UR12, UR12, 0x23, URZ ;  /* 0x000000230c0c78a4 */ /* 0x000fc6000f8e02ff */
[----:B------:R1:W-:Y:S01]  /*1f5f0*/  STL [R1+0x3c00], R2 ;  /* 0x003c000201007387 */ /* 0x0003e20000100800 */
[----:B0-----:R-:W-:Y:S02]  /*1f600*/  IADD3.X R5, PT, PT, R34, UR76, RZ, P0, !PT ;  /* 0x0000004c22057c10 */ /* 0x001fe400087fe4ff */
[----:B--2---:R-:W-:-:S03]  /*1f610*/  IADD3 R3, P0, PT, R42, UR10, RZ ;  /* 0x0000000a2a037c10 */ /* 0x004fc6000ff1e0ff */
[----:B------:R0:W-:Y:S01]  /*1f620*/  STL [R1+0x3bcc], R5 ;  /* 0x003bcc0501007387 */ /* 0x0001e20000100800 */
[----:B-1----:R-:W-:-:S03]  /*1f630*/  IADD3.X R2, PT, PT, R9, UR46, RZ, P6, !PT ;  /* 0x0000002e09027c10 */ /* 0x002fc6000b7fe4ff */
[----:B------:R1:W-:Y:S04]  /*1f640*/  STL [R1+0x3c08], R3 ;  /* 0x003c080301007387 */ /* 0x0003e80000100800 */
[----:B------:R2:W-:Y:S01]  /*1f650*/  STL [R1+0x3bd4], R2 ;  /* 0x003bd40201007387 */ /* 0x0005e20000100800 */
[----:B0-----:R-:W-:Y:S02]  /*1f660*/  IADD3 R5, P6, PT, R43, UR11, RZ ;  /* 0x0000000b2b057c10 */ /* 0x001fe4000ffde0ff */
[----:B-1----:R-:W-:-:S03]  /*1f670*/  IADD3.X R3, PT, PT, R36, UR46, RZ, P5, !PT ;  /* 0x0000002e24037c10 */ /* 0x002fc6000affe4ff */
[----:B------:R0:W-:Y:S01]  /*1f680*/  STL [R1+0x3c10], R5 ;  /* 0x003c100501007387 */ /* 0x0001e20000100800 */
[----:B--2---:R-:W-:-:S03]  /*1f690*/  IADD3 R2, P5, PT, R12, UR12, RZ ;  /* 0x0000000c0c027c10 */ /* 0x004fc6000ffbe0ff */
[----:B------:R1:W-:Y:S04]  /*1f6a0*/  STL [R1+0x3bdc], R3 ;  /* 0x003bdc0301007387 */ /* 0x0003e80000100800 */
[----:B------:R2:W-:Y:S01]  /*1f6b0*/  STL [R1+0x3370], R2 ;  /* 0x0033700201007387 */ /* 0x0005e20000100800 */
[----:B0-----:R-:W-:Y:S02]  /*1f6c0*/  IADD3.X R5, PT, PT, R22, UR46, RZ, P4, !PT ;  /* 0x0000002e16057c10 */ /* 0x001fe4000a7fe4ff */
[----:B-1----:R-:W-:-:S03]  /*1f6d0*/  IADD3 R3, P4, PT, R10, UR12, RZ ;  /* 0x0000000c0a037c10 */ /* 0x002fc6000ff9e0ff */
[----:B------:R0:W-:Y:S01]  /*1f6e0*/  STL [R1+0x3be4], R5 ;  /* 0x003be40501007387 */ /* 0x0001e20000100800 */
[----:B--2---:R-:W-:-:S03]  /*1f6f0*/  IADD3.X R2, PT, PT, R47, UR46, RZ, P3, !PT ;  /* 0x0000002e2f027c10 */ /* 0x004fc60009ffe4ff */
[----:B------:R1:W-:Y:S04]  /*1f700*/  STL [R1+0x3378], R3 ;  /* 0x0033780301007387 */ /* 0x0003e80000100800 */
[----:B------:R2:W-:Y:S01]  /*1f710*/  STL [R1+0x3bec], R2 ;  /* 0x003bec0201007387 */ /* 0x0005e20000100800 */
[----:B0-----:R-:W-:Y:S02]  /*1f720*/  IADD3 R5, P3, PT, R7, UR12, RZ ;  /* 0x0000000c07057c10 */ /* 0x001fe4000ff7e0ff */
[----:B-1----:R-:W-:-:S03]  /*1f730*/  IADD3.X R3, PT, PT, R44, UR46, RZ, P2, !PT ;  /* 0x0000002e2c037c10 */ /* 0x002fc600097fe4ff */
[----:B------:R-:W-:Y:S01]  /*1f740*/  STL [R1+0x3380], R5 ;  /* 0x0033800501007387 */ /* 0x000fe20000100800 */
[----:B--2---:R-:W-:-:S03]  /*1f750*/  IADD3 R2, P2, PT, R4, UR12, RZ ;  /* 0x0000000c04027c10 */ /* 0x004fc6000ff5e0ff */
[----:B------:R0:W-:Y:S01]  /*1f760*/  STL [R1+0x3bf4], R3 ;  /* 0x003bf40301007387 */ /* 0x0001e20000100800 */
[----:B------:R-:W-:-:S03]  /*1f770*/  IADD3.X R4, PT, PT, R40, UR46, RZ, P1, !PT ;  /* 0x0000002e28047c10 */ /* 0x000fc60008ffe4ff */
[----:B------:R1:W-:Y:S01]  /*1f780*/  STL [R1+0x3388], R2 ;  /* 0x0033880201007387 */ /* 0x0003e20000100800 */
[----:B------:R-:W-:Y:S02]  /*1f790*/  USHF.R.S32.HI UR77, URZ, 0x1f, UR12 ;  /* 0x0000001fff4d7899 */ /* 0x000fe4000801140c */
[----:B0-----:R-:W-:Y:S01]  /*1f7a0*/  IADD3 R3, P1, PT, R6, UR12, RZ ;  /* 0x0000000c06037c10 */ /* 0x001fe2000ff3e0ff */
        /* <DEDUP_REMOVED lines=23> */
[----:B-1----:R-:W-:Y:S02]  /*1f920*/  IADD3.X R3, PT, PT, R37, UR77, RZ, P6, !PT ;  /* 0x0000004d25037c10 */ /* 0x002fe4000b7fe4ff */
[----:B--2---:R-:W-:Y:S01]  /*1f930*/  IADD3.X R2, PT, PT, R34, UR77, RZ, P5, !PT ;  /* 0x0000004d22027c10 */ /* 0x004fe2000affe4ff */
[----:B------:R0:W-:Y:S04]  /*1f940*/  STL [R1+0x3c14], R4 ;  /* 0x003c140401007387 */ /* 0x0001e80000100800 */
[----:B------:R0:W-:Y:S04]  /*1f950*/  STL [R1+0x3c24], R2 ;  /* 0x003c240201007387 */ /* 0x0001e80000100800 */
[----:B------:R0:W-:Y:S01]  /*1f960*/  STL [R1+0x3c1c], R3 ;  /* 0x003c1c0301007387 */ /* 0x0001e20000100800 */
[----:B------:R-:W-:Y:S01]  /*1f970*/  USHF.L.U32 UR50, UR50, 0x7, URZ ;  /* 0x0000000732327899 */ /* 0x000fe200080006ff */
[----:B------:R-:W-:Y:S01]  /*1f980*/  LOP3.LUT R8, R0, 0x40, RZ, 0x3c, !PT ;  /* 0x0000004000087812 */ /* 0x000fe200078e3cff */
[----:B------:R-:W-:-:S02]  /*1f990*/  USHF.R.S32.HI UR48, URZ, 0x7, UR48 ;  /* 0x00000007ff307899 */ /* 0x000fc40008011430 */
[----:B------:R-:W-:-:S12]  /*1f9a0*/  USHF.R.S32.HI UR72, URZ, 0x1f, UR50 ;  /* 0x0000001fff487899 */ /* 0x000fd80008011432 */
.L_x_1:
[----:B------:R-:W2:Y:S01]  /*1f9b0*/  LDL R5, [R1+0x1134] ;  /* 0x0011340001057983 */ /* 0x000ea20000100800 */
[----:B0-----:R-:W0:Y:S03]  /*1f9c0*/  LDC R2, c[0x0][0x3a0] ;  /* 0x0000e800ff027b82 */ /* 0x001e260000000800 */
[----:B--2---:R1:W-:Y:S04]  /*1f9d0*/  STL [R1+0x539c], R5 ;  /* 0x00539c0501007387 */ /* 0x0043e80000100800 */
[----:B------:R-:W2:Y:S04]  /*1f9e0*/  LDL R4, [R1+0x1138] ;  /* 0x0011380001047983 */ /* 0x000ea80000100800 */
[----:B-1----:R-:W0:Y:S04]  /*1f9f0*/  LDL R5, [R1+0x1914] ;  /* 0x0019140001057983 */ /* 0x002e280000100800 */
[----:B------:R-:W-:Y:S04]  /*1fa00*/  STL [R1+0x45cc], R29 ;  /* 0x0045cc1d01007387 */ /* 0x000fe80000100800 */
        /* <DEDUP_REMOVED lines=884> */
[----:B------:R1:W-:Y:S04]  /*23150*/  STL [R1+0x5398], R30 ;  /* 0x0053981e01007387 */ /* 0x0003e80000100800 */
        /* <DEDUP_REMOVED lines=50> */
[----:B------:R-:W-:Y:S01]  /*23480*/  STL [R1+0x44f8], R55 ;  /* 0x0044f83701007387 */ /* 0x000fe20000100800 */
[----:B0-----:R-:W-:-:S03]  /*23490*/  IMAD R2, R5, -0x80, R2 ;  /* 0xffffff8005027824 */ /* 0x001fc600078e0202 */
[----:B------:R-:W-:Y:S04]  /*234a0*/  STL [R1+0x44f4], R57 ;  /* 0x0044f43901007387 */ /* 0x000fe80000100800 */
[----:B------:R-:W-:Y:S04]  /*234b0*/  STL [R1+0x44f0], R59 ;  /* 0x0044f03b01007387 */ /* 0x000fe80000100800 */
[----:B------:R-:W-:Y:S04]  /*234c0*/  STL [R1+0x44ec], R61 ;  /* 0x0044ec3d01007387 */ /* 0x000fe80000100800 */
[----:B-----5:R-:W-:Y:S04]  /*234d0*/  STL [R1+0x442c], R0 ;  /* 0x00442c0001007387 */ /* 0x020fe80000100800 */
[----:B------:R-:W2:Y:S01]  /*234e0*/  LDL.LU R5, [R1+0x539c] ;  /* 0x00539c0001057983 */ /* 0x000ea20000300800 */
[----:B------:R-:W-:-:S02]  /*234f0*/  ISETP.GT.AND P0, PT, R2, RZ, PT ;  /* 0x000000ff0200720c */ /* 0x000fc40003f04270 */
[----:B-1----:R-:W-:-:S11]  /*23500*/  PRMT R30, RZ, 0x7610, R30 ;  /* 0x00007610ff1e7816 */ /* 0x002fd6000000001e */
[----:B--2---:R-:W2:Y:S04]  /*23510*/  @P0 LDG.E.U8 R30, desc[UR36][R4.64] ;  /* 0x00000024041e0981 */ /* 0x004ea8000c1e1100 */
[----:B--2---:R0:W-:Y:S04]  /*23520*/  STL [R1+0x1784], R30 ;  /* 0x0017841e01007387 */ /* 0x0041e80000100800 */
[----:B0-----:R-:W2:Y:S04]  /*23530*/  LDL.LU R30, [R1+0x5398] ;  /* 0x00539800011e7983 */ /* 0x001ea80000300800 */
[----:B------:R-:W3:Y:S04]  /*23540*/  LDL R4, [R1+0x113c] ;  /* 0x00113c0001047983 */ /* 0x000ee80000100800 */
[----:B------:R-:W3:Y:S01]  /*23550*/  LDL R5, [R1+0x1140] ;  /* 0x0011400001057983 */ /* 0x000ee20000100800 */
[----:B------:R-:W-:-:S02]  /*23560*/  PRMT R29, RZ, 0x7610, R29 ;  /* 0x00007610ff1d7816 */ /* 0x000fc4000000001d */
[----:B---3--:R-:W-:-:S04]  /*23570*/  @P0 LOP3.LUT R5, R5, R4, RZ, 0x3c, !PT ;  /* 0x0000000405050212 */ /* 0x008fc800078e3cff */
[----:B------:R-:W-:-:S04]  /*23580*/  @P0 LOP3.LUT R4, R5, R4, RZ, 0x3c, !PT ;  /* 0x0000000405040212 */ /* 0x000fc800078e3cff */
[----:B------:R-:W-:-:S05]  /*23590*/  @P0 LOP3.LUT R5, R5, R4, RZ, 0x3c, !PT ;  /* 0x0000000405050212 */ /* 0x000fca00078e3cff */
[----:B------:R-:W3:Y:S04]  /*235a0*/  @P0 LDG.E.U8 R29, desc[UR36][R4.64] ;  /* 0x00000024041d0981 */ /* 0x000ee8000c1e1100 */
[----:B---3--:R0:W-:Y:S04]  /*235b0*/  STL [R1+0x1780], R29 ;  /* 0x0017801d01007387 */ /* 0x0081e80000100800 */
[----:B0-----:R-:W3:Y:S04]  /*235c0*/  LDL.LU R29, [R1+0x5394] ;  /* 0x00539400011d7983 */ /* 0x001ee80000300800 */
[----:B------:R-:W4:Y:S04]  /*235d0*/  LDL R4, [R1+0x1144] ;  /* 0x0011440001047983 */ /* 0x000f280000100800 */
[----:B------:R-:W4:Y:S01]  /*235e0*/  LDL R5, [R1+0x1148] ;  /* 0x0011480001057983 */ /* 0x000f220000100800 */
[----:B------:R-:W-:-:S02]  /*235f0*/  PRMT R31, RZ, 0x7610, R31 ;  /* 0x00007610ff1f7816 */ /* 0x000fc4000000001f */
[----:B----4-:R-:W-:-:S04]  /*23600*/  @P0 LOP3.LUT R5, R5, R4, RZ, 0x3c, !PT ;  /* 0x0000000405050212 */ /* 0x010fc800078e3cff */
[----:B------:R-:W-:-:S04]  /*23610*/  @P0 LOP3.LUT R4, R5, R4, RZ, 0x3c, !PT ;  /* 0x0000000405040212 */ /* 0x000fc800078e3cff */
[----:B------:R-:W-:-:S05]  /*23620*/  @P0 LOP3.LUT R5, R5, R4, RZ, 0x3c, !PT ;  /* 0x0000000405050212 */ /* 0x000fca00078e3cff */
[----:B------:R-:W4:Y:S04]  /*23630*/  @P0 LDG.E.U8 R31, desc[UR36][R4.64] ;  /* 0x00000024041f0981 */ /* 0x000f28000c1e1100 */
[----:B----4-:R0:W-:Y:S04]  /*23640*/  STL [R1+0x177c], R31 ;  /* 0x00177c1f01007387 */ /* 0x0101e80000100800 */
[----:B0-----:R-:W4:Y:S04]  /*23650*/  LDL.LU R31, [R1+0x5390] ;  /* 0x00539000011f7983 */ /* 0x001f280000300800 */
[----:B------:R-:W2:Y:S04]  /*23660*/  LDL R4, [R1+0x114c] ;  /* 0x00114c0001047983 */ /* 0x000ea80000100800 */
[----:B------:R-:W2:Y:S01]  /*23670*/  LDL R5, [R1+0x1150] ;  /* 0x0011500001057983 */ /* 0x000ea20000100800 */
[----:B---3--:R-:W-:-:S02]  /*23680*/  PRMT R29, RZ, 0x7610, R29 ;  /* 0x00007610ff1d7816 */ /* 0x008fc4000000001d */
[----:B--2---:R-:W-:-:S04]  /*23690*/  @P0 LOP3.LUT R5, R5, R4, RZ, 0x3c, !PT ;  /* 0x0000000405050212 */ /* 0x004fc800078e3cff */
[----:B------:R-:W-:-:S04]  /*236a0*/  @P0 LOP3.LUT R4, R5, R4, RZ, 0x3c, !PT ;  /* 0x0000000405040212 */ /* 0x000fc800078e3cff */
[----:B------:R-:W-:-:S05]  /*236b0*/  @P0 LOP3.LUT R5, R5, R4, RZ, 0x3c, !PT ;  /* 0x0000000405050212 */ /* 0x000fca00078e3cff */
[----:B------:R-:W2:Y:S04]  /*236c0*/  @P0 LDG.E.U8 R29, desc[UR36][R4.64] ;  /* 0x00000024041d0981 */ /* 0x000ea8000c1e1100 */
[----:B--2---:R0:W-:Y:S04]  /*236d0*/  STL [R1+0x1778], R29 ;  /* 0x0017781d01007387 */ /* 0x0041e80000100800 */
[----:B0-----:R-:W2:Y:S04]  /*236e0*/  LDL.LU R29, [R1+0x538c] ;  /* 0x00538c00011d7983 */ /* 0x001ea80000300800 */
[----:B------:R-:W3:Y:S04]  /*236f0*/  LDL R4, [R1+0x1154] ;  /* 0x0011540001047983 */ /* 0x000ee80000100800 */
[----:B------:R-:W3:Y:S01]  /*23700*/  LDL R5, [R1+0x1158] ;  /* 0x0011580001057983 */ /* 0x000ee20000100800 */
[----:B----4-:R-:W-:-:S02]  /*23710*/  PRMT R31, RZ, 0x7610, R31 ;  /* 0x00007610ff1f7816 */ /* 0x010fc4000000001f */
        /* <DEDUP_REMOVED lines=8> */
[----:B--2---:R-:W-:-:S02]  /*237a0*/  PRMT R29, RZ, 0x7610, R29 ;  /* 0x00007610ff1d7816 */ /* 0x004fc4000000001d */
[----:B----4-:R-:W-:-:S04]  /*237b0*/  @P0 LOP3.LUT R5, R5, R4, RZ, 0x3c, !PT ;  /* 0x0000000405050212 */ /* 0x010fc800078e3cff */
[----:B------:R-:W-:-:S04]  /*237c0*/  @P0 LOP3.LUT R4, R5, R4, RZ, 0x3c, !PT ;  /* 0x0000000405040212 */ /* 0x000fc800078e3cff */
[----:B------:R-:W-:-:S05]  /*237d0*/  @P0 LOP3.LUT R5, R5, R4, RZ, 0x3c, !PT ;  /* 0x0000000405050212 */ /* 0x000fca00078e3cff */
[----:B------:R-:W2:Y:S04]  /*237e0*/  @P0 LDG.E.U8 R29, desc[UR36][R4.64] ;  /* 0x00000024041d0981 */ /* 0x000ea8000c1e1100 */
[----:B--2---:R0:W-:Y:S04]  /*237f0*/  STL [R1+0x1770], R29 ;  /* 0x0017701d01007387 */ /* 0x0041e80000100800 */
[----:B0-----:R-:W2:Y:S04]  /*23800*/  LDL.LU R29, [R1+0x5384] ;  /* 0x00538400011d7983 */ /* 0x001ea80000300800 */
[----:B------:R-:W4:Y:S04]  /*23810*/  LDL R4, [R1+0x1164] ;  /* 0x0011640001047983 */ /* 0x000f280000100800 */
[----:B------:R-:W4:Y:S01]  /*23820*/  LDL R5, [R1+0x1168] ;  /* 0x0011680001057983 */ /* 0x000f220000100800 */
[----:B---3--:R-:W-:-:S02]  /*23830*/  PRMT R31, RZ, 0x7610, R31 ;  /* 0x00007610ff1f7816 */ /* 0x008fc4000000001f */
[----:B----4-:R-:W-:-:S04]  /*23840*/  @P0 LOP3.LUT R5, R5, R4, RZ, 0x3c, !PT ;  /* 0x0000000405050212 */ /* 0x010fc800078e3cff */
        /* <DEDUP_REMOVED lines=11> */
[----:B------:R-:W2:Y:S01]  /*23900*/  @P0 LDG.E.U8 R29, desc[UR36][R4.64] ;  /* 0x00000024041d0981 */ /* 0x000ea2000c1e1100 */
[----:B------:R-:W-:-:S03]  /*23910*/  ISETP.GT.AND P1, PT, R2, 0x1, PT ;  /* 0x000000010200780c */ /* 0x000fc60003f24270 */
        /* <DEDUP_REMOVED lines=8015> */
[----:B------:R-:W-:-:S02]  /*42e10*/  PRMT R28, RZ, 0x7610, R28 ;  /* 0x00007610ff1c7816 */ /* 0x000fc4000000001c */
[----:B--2---:R-:W-:-:S04]  /*42e20*/  @P0 LOP3.LUT R5, R5, R4, RZ, 0x3c, !PT ;  /* 0x0000000405050212 */ /* 0x004fc800078e3cff */
[----:B------:R-:W-:-:S04]  /*42e30*/  @P0 LOP3.LUT R4, R5, R4, RZ, 0x3c, !PT ;  /* 0x0000000405040212 */ /* 0x000fc800078e3cff */
[----:B------:R-:W-:-:S05]  /*42e40*/  @P0 LOP3.LUT R5, R5, R4, RZ, 0x3c, !PT ;  /* 0x0000000405050212 */ /* 0x000fca00078e3cff */
[----:B------:R-:W2:Y:S04]  /*42e50*/  @P0 LDG.E.U8 R28, desc[UR36][R4.64] ;  /* 0x00000024041c0981 */ /* 0x000ea8000c1e1100 */
[----:B--2---:R0:W-:Y:S04]  /*42e60*/  STL [R1+0x140], R28 ;  /* 0x0001401c01007387 */ /* 0x0041e80000100800 */
[----:B0-----:R-:W2:Y:S04]  /*42e70*/  LDL.LU R28, [R1+0x45c0] ;  /* 0x0045c000011c7983 */ /* 0x001ea80000300800 */
[----:B------:R-:W2:Y:S04]  /*42e80*/  LDL R4, [R1+0x20ac] ;  /* 0x0020ac0001047983 */ /* 0x000ea80000100800 */
[----:B------:R-:W2:Y:S01]  /*42e90*/  LDL R5, [R1+0x20b0] ;  /* 0x0020b00001057983 */ /* 0x000ea20000100800 */
[----:B------:R-:W-:-:S02]  /*42ea0*/  PRMT R27, RZ, 0x7610, R27 ;  /* 0x00007610ff1b7816 */ /* 0x000fc4000000001b */
[----:B--2---:R-:W-:-:S04]  /*42eb0*/  @P0 LOP3.LUT R5, R5, R4, RZ, 0x3c, !PT ;  /* 0x0000000405050212 */ /* 0x004fc800078e3cff */
[----:B------:R-:W-:-:S04]  /*42ec0*/  @P0 LOP3.LUT R4, R5, R4, RZ, 0x3c, !PT ;  /* 0x0000000405040212 */ /* 0x000fc800078e3cff */
[----:B------:R-:W-:-:S05]  /*42ed0*/  @P0 LOP3.LUT R5, R5, R4, RZ, 0x3c, !PT ;  /* 0x0000000405050212 */ /* 0x000fca00078e3cff */
[----:B------:R-:W2:Y:S01]  /*42ee0*/  @P0 LDG.E.U8 R27, desc[UR36][R4.64] ;  /* 0x00000024041b0981 */ /* 0x000ea2000c1e1100 */
[----:B------:R-:W-:-:S03]  /*42ef0*/  ISETP.GT.AND P1, PT, R2, 0x6f, PT ;  /* 0x0000006f0200780c */ /* 0x000fc60003f24270 */
        /* <DEDUP_REMOVED lines=455> */
[----:B------:R0:W2:Y:S04]  /*44b70*/  @P1 LDG.E.U8 R29, desc[UR36][R4.64] ;  /* 0x00000024041d1981 */ /* 0x0000a8000c1e1100 */
[----:B------:R-:W0:Y:S04]  /*44b80*/  LDL R4, [R1+0x1f14] ;  /* 0x001f140001047983 */ /* 0x000e280000100800 */
[----:B------:R-:W0:Y:S01]  /*44b90*/  LDL R5, [R1+0x1f18] ;  /* 0x001f180001057983 */ /* 0x000e220000100800 */
[----:B------:R-:W-:Y:S02]  /*44ba0*/  PRMT R57, RZ, 0x7610, R57 ;  /* 0x00007610ff397816 */ /* 0x000fe40000000039 */
[----:B0-----:R-:W-:-:S04]  /*44bb0*/  @P1 LOP3.LUT R5, R5, R4, RZ, 0x3c, !PT ;  /* 0x0000000405051212 */ /* 0x001fc800078e3cff */
[----:B------:R-:W-:-:S04]  /*44bc0*/  @P1 LOP3.LUT R4, R5, R4, RZ, 0x3c, !PT ;  /* 0x0000000405041212 */ /* 0x000fc800078e3cff */
[----:B------:R-:W-:-:S05]  /*44bd0*/  @P1 LOP3.LUT R5, R5, R4, RZ, 0x3c, !PT ;  /* 0x0000000405051212 */ /* 0x000fca00078e3cff */
[----:B------:R-:W3:Y:S04]  /*44be0*/  @P1 LDG.E.U8 R57, desc[UR36][R4.64] ;  /* 0x0000002404391981 */ /* 0x000ee8000c1e1100 */
[----:B--2---:R0:W-:Y:S04]  /*44bf0*/  STL [R1+0x74], R29 ;  /* 0x0000741d01007387 */ /* 0x0041e80000100800 */
[----:B0-----:R-:W2:Y:S04]  /*44c00*/  LDL R29, [R1+0x1ef8] ;  /* 0x001ef800011d7983 */ /* 0x001ea80000100800 */
[----:B---3--:R0:W-:Y:S04]  /*44c10*/  STL [R1+0x70], R57 ;  /* 0x0000703901007387 */ /* 0x0081e80000100800 */
[----:B0-----:R-:W3:Y:S04]  /*44c20*/  LDL.LU R57, [R1+0x44f4] ;  /* 0x0044f40001397983 */ /* 0x001ee80000300800 */
        /* <DEDUP_REMOVED lines=9> */
[----:B----4-:R-:W-:Y:S02]  /*44cc0*/  PRMT R30, RZ, 0x7610, R30 ;  /* 0x00007610ff1e7816 */ /* 0x010fe4000000001e */
[----:B0-----:R-:W-:-:S04]  /*44cd0*/  @P1 LOP3.LUT R5, R5, R4, RZ, 0x3c, !PT ;  /* 0x0000000405051212 */ /* 0x001fc800078e3cff */
[----:B------:R-:W-:-:S04]  /*44ce0*/  @P1 LOP3.LUT R4, R5, R4, RZ, 0x3c, !PT ;  /* 0x0000000405041212 */ /* 0x000fc800078e3cff */
[----:B------:R-:W-:Y:S01]  /*44cf0*/  @P1 LOP3.LUT R5, R5, R4, RZ, 0x3c, !PT ;  /* 0x0000000405051212 */ /* 0x000fe200078e3cff */
[----:B--2---:R0:W-:Y:S04]  /*44d00*/  STL [R1+0x6c], R31 ;  /* 0x00006c1f01007387 */ /* 0x0041e80000100800 */
[----:B------:R1:W2:Y:S01]  /*44d10*/  @P1 LDG.E.U8 R30, desc[UR36][R4.64] ;  /* 0x00000024041e1981 */ /* 0x0002a2000c1e1100 */
[----:B------:R-:W-:-:S03]  /*44d20*/  PRMT R59, RZ, 0x7610, R59 ;  /* 0x00007610ff3b7816 */ /* 0x000fc6000000003b */
[----:B0-----:R-:W4:Y:S04]  /*44d30*/  LDL R31, [R1+0x1ee8] ;  /* 0x001ee800011f7983 */ /* 0x001f280000100800 */
[----:B------:R-:W1:Y:S04]  /*44d40*/  LDL R4, [R1+0x1efc] ;  /* 0x001efc0001047983 */ /* 0x000e680000100800 */
[----:B------:R-:W1:Y:S02]  /*44d50*/  LDL R5, [R1+0x1f00] ;  /* 0x001f000001057983 */ /* 0x000e640000100800 */
[----:B-1----:R-:W-:-:S04]  /*44d60*/  @P1 LOP3.LUT R5, R5, R4, RZ, 0x3c, !PT ;  /* 0x0000000405051212 */ /* 0x002fc800078e3cff */
[----:B------:R-:W-:-:S04]  /*44d70*/  @P1 LOP3.LUT R4, R5, R4, RZ, 0x3c, !PT ;  /* 0x0000000405041212 */ /* 0x000fc800078e3cff */
[----:B------:R-:W-:-:S05]  /*44d80*/  @P1 LOP3.LUT R5, R5, R4, RZ, 0x3c, !PT ;  /* 0x0000000405051212 */ /* 0x000fca00078e3cff */
[----:B------:R-:W3:Y:S04]  /*44d90*/  @P1 LDG.E.U8 R59, desc[UR36][R4.64] ;  /* 0x00000024043b1981 */ /* 0x000ee8000c1e1100 */
[----:B--2---:R0:W-:Y:S04]  /*44da0*/  STL [R1+0x68], R30 ;  /* 0x0000681e01007387 */ /* 0x0041e80000100800 */
[----:B0-----:R-:W2:Y:S04]  /*44db0*/  LDL R30, [R1+0x1ee0] ;  /* 0x001ee000011e7983 */ /* 0x001ea80000100800 */
[----:B---3--:R0:W-:Y:S04]  /*44dc0*/  STL [R1+0x64], R59 ;  /* 0x0000643b01007387 */ /* 0x0081e80000100800 */
[----:B0-----:R-:W3:Y:S04]  /*44dd0*/  LDL.LU R59, [R1+0x44f0] ;  /* 0x0044f000013b7983 */ /* 0x001ee80000300800 */
[----:B------:R-:W2:Y:S01]  /*44de0*/  LDL R5, [R1+0x1ef4] ;  /* 0x001ef40001057983 */ /* 0x000ea20000100800 */
[----:B------:R-:W-:Y:S01]  /*44df0*/  PRMT R61, RZ, 0x7610, R61 ;  /* 0x00007610ff3d7816 */ /* 0x000fe2000000003d */
[----:B------:R-:W-:-:S02]  /*44e00*/  @P1 IMAD.MOV.U32 R4, RZ, RZ, R29 ;  /* 0x000000ffff041224 */ /* 0x000fc400078e001d */
[----:B------:R-:W3:Y:S04]  /*44e10*/  LDL R29, [R1+0x1ed8] ;  /* 0x001ed800011d7983 */ /* 0x000ee80000100800 */
[----:B--2---:R-:W2:Y:S04]  /*44e20*/  @P1 LDG.E.U8 R61, desc[UR36][R4.64] ;  /* 0x00000024043d1981 */ /* 0x004ea8000c1e1100 */
[----:B--2---:R0:W-:Y:S04]  /*44e30*/  STL [R1+0x60], R61 ;  /* 0x0000603d01007387 */ /* 0x0041e80000100800 */
[----:B0-----:R-:W2:Y:S04]  /*44e40*/  LDL.LU R61, [R1+0x44ec] ;  /* 0x0044ec00013d7983 */ /* 0x001ea80000300800 */
[----:B------:R-:W2:Y:S04]  /*44e50*/  LDL R4, [R1+0x1eec] ;  /* 0x001eec0001047983 */ /* 0x000ea80000100800 */
[----:B------:R-:W2:Y:S01]  /*44e60*/  LDL R5, [R1+0x1ef0] ;  /* 0x001ef00001057983 */ /* 0x000ea20000100800 */
[----:B------:R-:W-:-:S02]  /*44e70*/  PRMT R28, RZ, 0x7610, R28 ;  /* 0x00007610ff1c7816 */ /* 0x000fc4000000001c */
[----:B------:R-:W-:Y:S02]  /*44e80*/  ISETP.GT.AND P0, PT, R2, 0x76, PT ;  /* 0x000000760200780c */ /* 0x000fe40003f04270 */
[----:B--2---:R-:W-:-:S04]  /*44e90*/  @P1 LOP3.LUT R5, R5, R4, RZ, 0x3c, !PT ;  /* 0x0000000405051212 */ /* 0x004fc800078e3cff */
[----:B------:R-:W-:-:S04]  /*44ea0*/  @P1 LOP3.LUT R4, R5, R4, RZ, 0x3c, !PT ;  /* 0x0000000405041212 */ /* 0x000fc800078e3cff */
[----:B------:R-:W-:-:S05]  /*44eb0*/  @P1 LOP3.LUT R5, R5, R4, RZ, 0x3c, !PT ;  /* 0x0000000405051212 */ /* 0x000fca00078e3cff */
[----:B------:R4:W2:Y:S04]  /*44ec0*/  @P1 LDG.E.U8 R28, desc[UR36][R4.64] ;  /* 0x00000024041c1981 */ /* 0x0008a8000c1e1100 */
[----:B------:R-:W3:Y:S01]  /*44ed0*/  LDL R5, [R1+0x1ee4] ;  /* 0x001ee40001057983 */ /* 0x000ee20000100800 */
[----:B------:R-:W-:Y:S01]  /*44ee0*/  PRMT R27, RZ, 0x7610, R27 ;  /* 0x00007610ff1b7816 */ /* 0x000fe2000000001b */
[----:B----4-:R-:W-:Y:S02]  /*44ef0*/  @P0 IMAD.MOV.U32 R4, RZ, RZ, R31 ;  /* 0x000000ffff040224 */ /* 0x010fe400078e001f */
[----:B--2---:R0:W-:Y:S01]  /*44f00*/  STL [R1+0x5c], R28 ;  /* 0x00005c1c01007387 */ /* 0x0041e20000100800 */
[----:B------:R-:W-:-:S03]  /*44f10*/  PRMT R26, RZ, 0x7610, R26 ;  /* 0x00007610ff1a7816 */ /* 0x000fc6000000001a */
[----:B------:R-:W2:Y:S04]  /*44f20*/  LDL R31, [R1+0x1ec4] ;  /* 0x001ec400011f7983 */ /* 0x000ea80000100800 */
[----:B---3--:R1:W3:Y:S04]  /*44f30*/  @P0 LDG.E.U8 R27, desc[UR36][R4.64] ;  /* 0x00000024041b0981 */ /* 0x0082e8000c1e1100 */
[----:B0-----:R-:W4:Y:S04]  /*44f40*/  LDL R28, [R1+0x1ed0] ;  /* 0x001ed000011c7983 */ /* 0x001f280000100800 */
[----:B------:R-:W2:Y:S01]  /*44f50*/  LDL R5, [R1+0x1edc] ;  /* 0x001edc0001057983 */ /* 0x000ea20000100800 */
[----:B-1----:R-:W-:-:S03]  /*44f60*/  @P0 IMAD.MOV.U32 R4, RZ, RZ, R30 ;  /* 0x000000ffff040224 */ /* 0x002fc600078e001e */
[----:B---3--:R0:W-:Y:S01]  /*44f70*/  STL [R1+0x58], R27 ;  /* 0x0000581b01007387 */ /* 0x0081e20000100800 */
[----:B------:R-:W-:-:S03]  /*44f80*/  PRMT R6, RZ, 0x7610, R6 ;  /* 0x00007610ff067816 */ /* 0x000fc60000000006 */
[----:B------:R-:W3:Y:S04]  /*44f90*/  LDL R30, [R1+0x1ebc] ;  /* 0x001ebc00011e7983 */ /* 0x000ee80000100800 */
[----:B--2---:R1:W2:Y:S04]  /*44fa0*/  @P0 LDG.E.U8 R26, desc[UR36][R4.64] ;  /* 0x00000024041a0981 */ /* 0x0042a8000c1e1100 */
[----:B0-----:R-:W3:Y:S04]  /*44fb0*/  LDL R27, [R1+0x1ec8] ;  /* 0x001ec800011b7983 */ /* 0x001ee80000100800 */
[----:B------:R-:W3:Y:S01]  /*44fc0*/  LDL R5, [R1+0x1ed4] ;  /* 0x001ed40001057983 */ /* 0x000ee20000100800 */
[----:B-1----:R-:W-:-:S03]  /*44fd0*/  @P0 IMAD.MOV.U32 R4, RZ, RZ, R29 ;  /* 0x000000ffff040224 */ /* 0x002fc600078e001d */
[----:B--2---:R0:W-:Y:S01]  /*44fe0*/  STL [R1+0x54], R26 ;  /* 0x0000541a01007387 */ /* 0x0041e20000100800 */
[----:B------:R-:W-:Y:S02]  /*44ff0*/  PRMT R13, RZ, 0x7610, R13 ;  /* 0x00007610ff0d7816 */ /* 0x000fe4000000000d */
[----:B------:R-:W-:Y:S02]  /*45000*/  PRMT R9, RZ, 0x7610, R9 ;  /* 0x00007610ff097816 */ /* 0x000fe40000000009 */
[----:B------:R-:W-:Y:S01]  /*45010*/  PRMT R10, RZ, 0x7610, R10 ;  /* 0x00007610ff0a7816 */ /* 0x000fe2000000000a */
[----:B------:R-:W2:Y:S04]  /*45020*/  LDL R29, [R1+0x1eb4] ;  /* 0x001eb400011d7983 */ /* 0x000ea80000100800 */
[----:B---3--:R4:W3:Y:S04]  /*45030*/  @P0 LDG.E.U8 R6, desc[UR36][R4.64] ;  /* 0x0000002404060981 */ /* 0x0088e8000c1e1100 */
[----:B0-----:R-:W2:Y:S04]  /*45040*/  LDL R26, [R1+0x1ec0] ;  /* 0x001ec000011a7983 */ /* 0x001ea80000100800 */
[----:B------:R-:W2:Y:S01]  /*45050*/  LDL R5, [R1+0x1ecc] ;  /* 0x001ecc0001057983 */ /* 0x000ea20000100800 */
[----:B----4-:R-:W-:-:S05]  /*45060*/  @P0 IMAD.MOV.U32 R4, RZ, RZ, R28 ;  /* 0x000000ffff040224 */ /* 0x010fca00078e001c */
[----:B--2---:R0:W2:Y:S02]  /*45070*/  @P0 LDG.E.U8 R13, desc[UR36][R4.64] ;  /* 0x00000024040d0981 */ /* 0x0040a4000c1e1100 */
[----:B0-----:R-:W-:Y:S02]  /*45080*/  @P0 IMAD.MOV.U32 R4, RZ, RZ, R27 ;  /* 0x000000ffff040224 */ /* 0x001fe400078e001b */
[----:B------:R-:W-:-:S05]  /*45090*/  @P0 IMAD.MOV.U32 R5, RZ, RZ, R31 ;  /* 0x000000ffff050224 */ /* 0x000fca00078e001f */
[----:B------:R0:W4:Y:S02]  /*450a0*/  @P0 LDG.E.U8 R9, desc[UR36][R4.64] ;  /* 0x0000002404090981 */ /* 0x000124000c1e1100 */
[----:B0-----:R-:W-:Y:S02]  /*450b0*/  @P0 IMAD.MOV.U32 R4, RZ, RZ, R26 ;  /* 0x000000ffff040224 */ /* 0x001fe400078e001a */
[----:B------:R-:W-:-:S05]  /*450c0*/  @P0 IMAD.MOV.U32 R5, RZ, RZ, R30 ;  /* 0x000000ffff050224 */ /* 0x000fca00078e001e */
[----:B------:R-:W4:Y:S04]  /*450d0*/  @P0 LDG.E.U8 R10, desc[UR36][R4.64] ;  /* 0x00000024040a0981 */ /* 0x000f28000c1e1100 */
[----:B---3--:R0:W-:Y:S04]  /*450e0*/  STL [R1+0x50], R6 ;  /* 0x0000500601007387 */ /* 0x0081e80000100800 */
[----:B------:R-:W3:Y:S04]  /*450f0*/  LDL R28, [R1+0x1eac] ;  /* 0x001eac00011c7983 */ /* 0x000ee80000100800 */
[----:B0-----:R-:W3:Y:S04]  /*45100*/  LDL R6, [R1+0x1eb8] ;  /* 0x001eb80001067983 */ /* 0x001ee80000100800 */
[----:B--2---:R0:W-:Y:S04]  /*45110*/  STL [R1+0x4c], R13 ;  /* 0x00004c0d01007387 */ /* 0x0041e80000100800 */
[----:B------:R-:W2:Y:S04]  /*45120*/  LDL R27, [R1+0x1ea4] ;  /* 0x001ea400011b7983 */ /* 0x000ea80000100800 */
[----:B0-----:R-:W2:Y:S04]  /*45130*/  LDL R13, [R1+0x1eb0] ;  /* 0x001eb000010d7983 */ /* 0x001ea80000100800 */
[----:B----4-:R0:W-:Y:S04]  /*45140*/  STL [R1+0x48], R9 ;  /* 0x0000480901007387 */ /* 0x0101e80000100800 */
[----:B------:R-:W4:Y:S04]  /*45150*/  LDL R26, [R1+0x1e9c] ;  /* 0x001e9c00011a7983 */ /* 0x000f280000100800 */
[----:B0-----:R-:W4:Y:S04]  /*45160*/  LDL R9, [R1+0x1ea8] ;  /* 0x001ea80001097983 */ /* 0x001f280000100800 */
[----:B------:R0:W-:Y:S04]  /*45170*/  STL [R1+0x44], R10 ;  /* 0x0000440a01007387 */ /* 0x0001e80000100800 */
[----:B0-----:R-:W4:Y:S01]  /*45180*/  LDL R10, [R1+0x1ea0] ;  /* 0x001ea000010a7983 */ /* 0x001f220000100800 */
[----:B------:R-:W-:-:S02]  /*45190*/  ISETP.GT.AND P1, PT, R2, 0x77, PT ;  /* 0x000000770200780c */ /* 0x000fc40003f24270 */
[----:B------:R-:W-:Y:S01]  /*451a0*/  PRMT R0, RZ, 0x7610, R0 ;  /* 0x00007610ff007816 */ /* 0x000fe20000000000 */
[----:B---3--:R-:W-:Y:S02]  /*451b0*/  @P0 IMAD.MOV.U32 R4, RZ, RZ, R6 ;  /* 0x000000ffff040224 */ /* 0x008fe400078e0006 */
[----:B------:R-:W-:Y:S01]  /*451c0*/  @P0 IMAD.MOV.U32 R5, RZ, RZ, R29 ;  /* 0x000000ffff050224 */ /* 0x000fe200078e001d */
[----:B------:R-:W-:Y:S02]  /*451d0*/  PRMT R7, RZ, 0x7610, R7 ;  /* 0x00007610ff077816 */ /* 0x000fe40000000007 */
[----:B------:R-:W-:Y:S02]  /*451e0*/  PRMT R8, RZ, 0x7610, R8 ;  /* 0x00007610ff087816 */ /* 0x000fe40000000008 */
[----:B------:R-:W-:Y:S01]  /*451f0*/  PRMT R11, RZ, 0x7610, R11 ;  /* 0x00007610ff0b7816 */ /* 0x000fe2000000000b */
[----:B------:R-:W3:Y:S04]  /*45200*/  LDL R6, [R1+0x1e94] ;  /* 0x001e940001067983 */ /* 0x000ee80000100800 */
[----:B------:R0:W3:Y:S02]  /*45210*/  @P0 LDG.E.U8 R0, desc[UR36][R4.64] ;  /* 0x0000002404000981 */ /* 0x0000e4000c1e1100 */
[----:B0-----:R-:W-:-:S02]  /*45220*/  @P0 IMAD.MOV.U32 R5, RZ, RZ, R28 ;  /* 0x000000ffff050224 */ /* 0x001fc400078e001c */
[----:B--2---:R-:W-:-:S05]  /*45230*/  @P0 IMAD.MOV.U32 R4, RZ, RZ, R13 ;  /* 0x000000ffff040224 */ /* 0x004fca00078e000d */
[----:B------:R0:W2:Y:S02]  /*45240*/  @P0 LDG.E.U8 R7, desc[UR36][R4.64] ;  /* 0x0000002404070981 */ /* 0x0000a4000c1e1100 */
[----:B0-----:R-:W-:Y:S02]  /*45250*/  @P1 IMAD.MOV.U32 R5, RZ, RZ, R27 ;  /* 0x000000ffff051224 */ /* 0x001fe400078e001b */
[----:B----4-:R-:W-:-:S05]  /*45260*/  @P1 IMAD.MOV.U32 R4, RZ, RZ, R9 ;  /* 0x000000ffff041224 */ /* 0x010fca00078e0009 */
        /* <DEDUP_REMOVED lines=15> */
[----:B------:R-:W-:Y:S01]  /*45360*/  PRMT R25, RZ, 0x7610, R25 ;  /* 0x00007610ff197816 */ /* 0x000fe20000000019 */
[----:B------:R-:W-:-:S02]  /*45370*/  @P1 IMAD.MOV.U32 R5, RZ, RZ, R6 ;  /* 0x000000ffff051224 */ /* 0x000fc400078e0006 */
[----:B---3--:R-:W-:Y:S01]  /*45380*/  @P1 IMAD.MOV.U32 R4, RZ, RZ, R0 ;  /* 0x000000ffff041224 */ /* 0x008fe200078e0000 */
[----:B------:R-:W3:Y:S04]  /*45390*/  LDL R6, [R1+0x1e74] ;  /* 0x001e740001067983 */ /* 0x000ee80000100800 */
[----:B------:R-:W3:Y:S01]  /*453a0*/  LDL R0, [R1+0x1e78] ;  /* 0x001e780001007983 */ /* 0x000ee20000100800 */
[----:B------:R-:W-:-:S03]  /*453b0*/  PRMT R24, RZ, 0x7610, R24 ;  /* 0x00007610ff187816 */ /* 0x000fc60000000018 */
[----:B------:R0:W3:Y:S01]  /*453c0*/  @P1 LDG.E.U8 R25, desc[UR36][R4.64] ;  /* 0x0000002404191981 */ /* 0x0000e2000c1e1100 */
[----:B------:R-:W-:Y:S01]  /*453d0*/  PRMT R23, RZ, 0x7610, R23 ;  /* 0x00007610ff177816 */ /* 0x000fe20000000017 */
[----:B0-----:R-:W-:Y:S02]  /*453e0*/  @P1 IMAD.MOV.U32 R5, RZ, RZ, R13 ;  /* 0x000000ffff051224 */ /* 0x001fe400078e000d */
[----:B------:R-:W3:Y:S01]  /*453f0*/  LDL R13, [R1+0x1e6c] ;  /* 0x001e6c00010d7983 */ /* 0x000ee20000100800 */
[----:B--2---:R-:W-:-:S03]  /*45400*/  @P1 IMAD.MOV.U32 R4, RZ, RZ, R7 ;  /* 0x000000ffff041224 */ /* 0x004fc600078e0007 */
[----:B------:R-:W2:Y:S04]  /*45410*/  LDL R7, [R1+0x1e70] ;  /* 0x001e700001077983 */ /* 0x000ea80000100800 */
[----:B------:R0:W2:Y:S02]  /*45420*/  @P1 LDG.E.U8 R24, desc[UR36][R4.64] ;  /* 0x0000002404181981 */ /* 0x0000a4000c1e1100 */
[----:B0-----:R-:W-:Y:S02]  /*45430*/  @P1 IMAD.MOV.U32 R5, RZ, RZ, R9 ;  /* 0x000000ffff051224 */ /* 0x001fe400078e0009 */
[----:B------:R-:W2:Y:S01]  /*45440*/  LDL R9, [R1+0x1e64] ;  /* 0x001e640001097983 */ /* 0x000ea20000100800 */
[----:B----4-:R-:W-:-:S03]  /*45450*/  @P1 IMAD.MOV.U32 R4, RZ, RZ, R8 ;  /* 0x000000ffff041224 */ /* 0x010fc600078e0008 */
[----:B------:R-:W4:Y:S04]  /*45460*/  LDL R8, [R1+0x1e68] ;  /* 0x001e680001087983 */ /* 0x000f280000100800 */
[----:B------:R0:W4:Y:S02]  /*45470*/  @P1 LDG.E.U8 R23, desc[UR36][R4.64] ;  /* 0x0000002404171981 */ /* 0x000124000c1e1100 */
[----:B0-----:R-:W-:Y:S02]  /*45480*/  @P1 IMAD.MOV.U32 R4, RZ, RZ, R10 ;  /* 0x000000ffff041224 */ /* 0x001fe400078e000a */
[----:B------:R-:W-:Y:S01]  /*45490*/  @P1 IMAD.MOV.U32 R5, RZ, RZ, R11 ;  /* 0x000000ffff051224 */ /* 0x000fe200078e000b */
[----:B------:R-:W4:Y:S04]  /*454a0*/  LDL R10, [R1+0x1e60] ;  /* 0x001e6000010a7983 */ /* 0x000f280000100800 */
[----:B------:R-:W4:Y:S01]  /*454b0*/  LDL R11, [R1+0x1e5c] ;  /* 0x001e5c00010b7983 */ /* 0x000f220000100800 */
[----:B------:R-:W-:-:S02]  /*454c0*/  PRMT R22, RZ, 0x7610, R22 ;  /* 0x00007610ff167816 */ /* 0x000fc40000000016 */
[----:B------:R-:W-:Y:S02]  /*454d0*/  ISETP.GT.AND P0, PT, R2, 0x78, PT ;  /* 0x000000780200780c */ /* 0x000fe40003f04270 */
[----:B------:R-:W-:Y:S02]  /*454e0*/  PRMT R21, RZ, 0x7610, R21 ;  /* 0x00007610ff157816 */ /* 0x000fe40000000015 */
[----:B------:R3:W4:Y:S01]  /*454f0*/  @P1 LDG.E.U8 R22, desc[UR36][R4.64] ;  /* 0x0000002404161981 */ /* 0x000722000c1e1100 */
[----:B------:R-:W-:Y:S01]  /*45500*/  PRMT R20, RZ, 0x7610, R20 ;  /* 0x00007610ff147816 */ /* 0x000fe20000000014 */
[----:B---3--:R-:W-:Y:S02]  /*45510*/  @P1 IMAD.MOV.U32 R4, RZ, RZ, R0 ;  /* 0x000000ffff041224 */ /* 0x008fe400078e0000 */
[----:B------:R-:W-:Y:S01]  /*45520*/  @P1 IMAD.MOV.U32 R5, RZ, RZ, R6 ;  /* 0x000000ffff051224 */ /* 0x000fe200078e0006 */
[----:B------:R-:W3:Y:S04]  /*45530*/  LDL R0, [R1+0x1e58] ;  /* 0x001e580001007983 */ /* 0x000ee80000100800 */
[----:B------:R-:W3:Y:S04]  /*45540*/  LDL R6, [R1+0x1e54] ;  /* 0x001e540001067983 */ /* 0x000ee80000100800 */
[----:B------:R0:W3:Y:S01]  /*45550*/  @P1 LDG.E.U8 R21, desc[UR36][R4.64] ;  /* 0x0000002404151981 */ /* 0x0000e2000c1e1100 */
[----:B------:R-:W-:Y:S01]  /*45560*/  PRMT R19, RZ, 0x7610, R19 ;  /* 0x00007610ff137816 */ /* 0x000fe20000000013 */
[----:B0-----:R-:W-:-:S02]  /*45570*/  @P1 IMAD.MOV.U32 R5, RZ, RZ, R13 ;  /* 0x000000ffff051224 */ /* 0x001fc400078e000d */
[----:B------:R-:W3:Y:S01]  /*45580*/  LDL R13, [R1+0x1e4c] ;  /* 0x001e4c00010d7983 */ /* 0x000ee20000100800 */
[----:B--2---:R-:W-:-:S03]  /*45590*/  @P1 IMAD.MOV.U32 R4, RZ, RZ, R7 ;  /* 0x000000ffff041224 */ /* 0x004fc600078e0007 */
[----:B------:R-:W2:Y:S04]  /*455a0*/  LDL R7, [R1+0x1e50] ;  /* 0x001e500001077983 */ /* 0x000ea80000100800 */
[----:B------:R0:W2:Y:S02]  /*455b0*/  @P1 LDG.E.U8 R20, desc[UR36][R4.64] ;  /* 0x0000002404141981 */ /* 0x0000a4000c1e1100 */
[----:B0-----:R-:W-:Y:S02]  /*455c0*/  @P0 IMAD.MOV.U32 R5, RZ, RZ, R9 ;  /* 0x000000ffff050224 */ /* 0x001fe400078e0009 */
[----:B----4-:R-:W-:Y:S01]  /*455d0*/  @P0 IMAD.MOV.U32 R4, RZ, RZ, R8 ;  /* 0x000000ffff040224 */ /* 0x010fe200078e0008 */
[----:B------:R-:W4:Y:S04]  /*455e0*/  LDL R9, [R1+0x1e44] ;  /* 0x001e440001097983 */ /* 0x000f280000100800 */
[----:B------:R-:W4:Y:S04]  /*455f0*/  LDL R8, [R1+0x1e48] ;  /* 0x001e480001087983 */ /* 0x000f280000100800 */
[----:B------:R0:W4:Y:S04]  /*45600*/  @P0 LDG.E.U8 R19, desc[UR36][R4.64] ;  /* 0x0000002404130981 */ /* 0x000128000c1e1100 */
[----:B------:R-:W-:Y:S01]  /*45610*/  STL [R1+0x30], R25 ;  /* 0x0000301901007387 */ /* 0x000fe20000100800 */
[----:B0-----:R-:W-:-:S02]  /*45620*/  @P0 IMAD.MOV.U32 R4, RZ, RZ, R10 ;  /* 0x000000ffff040224 */ /* 0x001fc400078e000a */
[----:B------:R-:W-:Y:S01]  /*45630*/  @P0 IMAD.MOV.U32 R5, RZ, RZ, R11 ;  /* 0x000000ffff050224 */ /* 0x000fe200078e000b */
[----:B------:R-:W4:Y:S04]  /*45640*/  LDL R10, [R1+0x1e40] ;  /* 0x001e4000010a7983 */ /* 0x000f280000100800 */
[----:B------:R-:W4:Y:S01]  /*45650*/  LDL R11, [R1+0x1e3c] ;  /* 0x001e3c00010b7983 */ /* 0x000f220000100800 */
[----:B------:R-:W-:Y:S02]  /*45660*/  PRMT R18, RZ, 0x7610, R18 ;  /* 0x00007610ff127816 */ /* 0x000fe40000000012 */
[----:B------:R-:W-:-:S04]  /*45670*/  PRMT R17, RZ, 0x7610, R17 ;  /* 0x00007610ff117816 */ /* 0x000fc80000000011 */
[----:B------:R3:W4:Y:S01]  /*45680*/  @P0 LDG.E.U8 R18, desc[UR36][R4.64] ;  /* 0x0000002404120981 */ /* 0x000722000c1e1100 */
[----:B------:R-:W-:Y:S01]  /*45690*/  PRMT R16, RZ, 0x7610, R16 ;  /* 0x00007610ff107816 */ /* 0x000fe20000000010 */
[----:B---3--:R-:W-:Y:S02]  /*456a0*/  @P0 IMAD.MOV.U32 R4, RZ, RZ, R0 ;  /* 0x000000ffff040224 */ /* 0x008fe400078e0000 */
[----:B------:R-:W-:-:S05]  /*456b0*/  @P0 IMAD.MOV.U32 R5, RZ, RZ, R6 ;  /* 0x000000ffff050224 */ /* 0x000fca00078e0006 */
[----:B------:R0:W3:Y:S01]  /*456c0*/  @P0 LDG.E.U8 R17, desc[UR36][R4.64] ;  /* 0x0000002404110981 */ /* 0x0000e2000c1e1100 */
[----:B------:R-:W-:Y:S01]  /*456d0*/  PRMT R15, RZ, 0x7610, R15 ;  /* 0x00007610ff0f7816 */ /* 0x000fe2000000000f */
[----:B0-----:R-:W-:Y:S01]  /*456e0*/  @P0 IMAD.MOV.U32 R5, RZ, RZ, R13 ;  /* 0x000000ffff050224 */ /* 0x001fe200078e000d */
[----:B------:R-:W-:Y:S01]  /*456f0*/  PRMT R12, RZ, 0x7610, R12 ;  /* 0x00007610ff0c7816 */ /* 0x000fe2000000000c */
[----:B------:R-:W-:Y:S04]  /*45700*/  STL [R1+0x2c], R24 ;  /* 0x00002c1801007387 */ /* 0x000fe80000100800 */
[----:B------:R-:W3:Y:S04]  /*45710*/  LDL R0, [R1+0x1e38] ;  /* 0x001e380001007983 */ /* 0x000ee80000100800 */
[----:B------:R-:W3:Y:S01]  /*45720*/  LDL R6, [R1+0x1e34] ;  /* 0x001e340001067983 */ /* 0x000ee20000100800 */
[----:B--2---:R-:W-:-:S05]  /*45730*/  @P0 IMAD.MOV.U32 R4, RZ, RZ, R7 ;  /* 0x000000ffff040224 */ /* 0x004fca00078e0007 */
[----:B------:R4:W2:Y:S02]  /*45740*/  @P0 LDG.E.U8 R16, desc[UR36][R4.64] ;  /* 0x0000002404100981 */ /* 0x0008a4000c1e1100 */
[----:B----4-:R-:W-:Y:S02]  /*45750*/  @P0 IMAD.MOV.U32 R4, RZ, RZ, R8 ;  /* 0x000000ffff040224 */ /* 0x010fe400078e0008 */
[----:B------:R-:W-:-:S05]  /*45760*/  @P0 IMAD.MOV.U32 R5, RZ, RZ, R9 ;  /* 0x000000ffff050224 */ /* 0x000fca00078e0009 */
[----:B------:R0:W4:Y:S02]  /*45770*/  @P0 LDG.E.U8 R15, desc[UR36][R4.64] ;  /* 0x00000024040f0981 */ /* 0x000124000c1e1100 */
[----:B0-----:R-:W-:Y:S02]  /*45780*/  @P0 IMAD.MOV.U32 R4, RZ, RZ, R10 ;  /* 0x000000ffff040224 */ /* 0x001fe400078e000a */
[----:B------:R-:W-:-:S05]  /*45790*/  @P0 IMAD.MOV.U32 R5, RZ, RZ, R11 ;  /* 0x000000ffff050224 */ /* 0x000fca00078e000b */
[----:B------:R3:W2:Y:S04]  /*457a0*/  @P0 LDG.E.U8 R12, desc[UR36][R4.64] ;  /* 0x00000024040c0981 */ /* 0x0006a8000c1e1100 */
[----:B------:R-:W-:Y:S04]  /*457b0*/  STL [R1+0x28], R23 ;  /* 0x0000281701007387 */ /* 0x000fe80000100800 */
[----:B------:R-:W4:Y:S04]  /*457c0*/  LDL R13, [R1+0x1e2c] ;  /* 0x001e2c00010d7983 */ /* 0x000f280000100800 */
[----:B------:R-:W4:Y:S04]  /*457d0*/  LDL R7, [R1+0x1e30] ;  /* 0x001e300001077983 */ /* 0x000f280000100800 */
[----:B------:R-:W-:Y:S04]  /*457e0*/  STL [R1+0x24], R22 ;  /* 0x0000241601007387 */ /* 0x000fe80000100800 */
[----:B------:R-:W4:Y:S04]  /*457f0*/  LDL R9, [R1+0x1e24] ;  /* 0x001e240001097983 */ /* 0x000f280000100800 */
[----:B------:R-:W4:Y:S04]  /*45800*/  LDL R8, [R1+0x1e28] ;  /* 0x001e280001087983 */ /* 0x000f280000100800 */
[----:B------:R-:W-:Y:S04]  /*45810*/  STL [R1+0x20], R21 ;  /* 0x0000201501007387 */ /* 0x000fe80000100800 */
[----:B------:R-:W4:Y:S04]  /*45820*/  LDL R11, [R1+0x1e1c] ;  /* 0x001e1c00010b7983 */ /* 0x000f280000100800 */
[----:B------:R-:W4:Y:S04]  /*45830*/  LDL R10, [R1+0x1e20] ;  /* 0x001e2000010a7983 */ /* 0x000f280000100800 */
[----:B------:R-:W-:Y:S01]  /*45840*/  STL [R1+0x1c], R20 ;  /* 0x00001c1401007387 */ /* 0x000fe20000100800 */
[----:B---3--:R-:W-:Y:S01]  /*45850*/  @P0 IMAD.MOV.U32 R4, RZ, RZ, R0 ;  /* 0x000000ffff040224 */ /* 0x008fe200078e0000 */
[----:B------:R-:W-:-:S02]  /*45860*/  ISETP.GT.AND P1, PT, R2, 0x79, PT ;  /* 0x000000790200780c */ /* 0x000fc40003f24270 */
[----:B------:R-:W-:Y:S01]  /*45870*/  PRMT R14, RZ, 0x7610, R14 ;  /* 0x00007610ff0e7816 */ /* 0x000fe2000000000e */
[----:B------:R-:W-:Y:S01]  /*45880*/  @P0 IMAD.MOV.U32 R5, RZ, RZ, R6 ;  /* 0x000000ffff050224 */ /* 0x000fe200078e0006 */
[----:B------:R-:W-:-:S04]  /*45890*/  PRMT R60, RZ, 0x7610, R60 ;  /* 0x00007610ff3c7816 */ /* 0x000fc8000000003c */
[----:B------:R4:W3:Y:S04]  /*458a0*/  @P0 LDG.E.U8 R14, desc[UR36][R4.64] ;  /* 0x00000024040e0981 */ /* 0x0008e8000c1e1100 */
[----:B--2---:R0:W-:Y:S04]  /*458b0*/  STL [R1+0x4], R12 ;  /* 0x0000040c01007387 */ /* 0x0041e80000100800 */
[----:B------:R-:W2:Y:S04]  /*458c0*/  LDL R0, [R1+0x1e18] ;  /* 0x001e180001007983 */ /* 0x000ea80000100800 */
[----:B0-----:R-:W3:Y:S01]  /*458d0*/  LDL R12, [R1+0x1e14] ;  /* 0x001e1400010c7983 */ /* 0x001ee20000100800 */
[----:B----4-:R-:W-:-:S02]  /*458e0*/  @P0 IMAD.MOV.U32 R4, RZ, RZ, R7 ;  /* 0x000000ffff040224 */ /* 0x010fc400078e0007 */
[----:B------:R-:W-:Y:S01]  /*458f0*/  @P0 IMAD.MOV.U32 R5, RZ, RZ, R13 ;  /* 0x000000ffff050224 */ /* 0x000fe200078e000d */
[----:B------:R-:W-:-:S04]  /*45900*/  PRMT R58, RZ, 0x7610, R58 ;  /* 0x00007610ff3a7816 */ /* 0x000fc8000000003a */
[----:B------:R0:W4:Y:S02]  /*45910*/  @P0 LDG.E.U8 R60, desc[UR36][R4.64] ;  /* 0x00000024043c0981 */ /* 0x000124000c1e1100 */
[----:B0-----:R-:W-:Y:S02]  /*45920*/  @P1 IMAD.MOV.U32 R4, RZ, RZ, R8 ;  /* 0x000000ffff041224 */ /* 0x001fe400078e0008 */
[----:B------:R-:W-:-:S05]  /*45930*/  @P1 IMAD.MOV.U32 R5, RZ, RZ, R9 ;  /* 0x000000ffff051224 */ /* 0x000fca00078e0009 */
[----:B------:R0:W4:Y:S01]  /*45940*/  @P1 LDG.E.U8 R58, desc[UR36][R4.64] ;  /* 0x00000024043a1981 */ /* 0x000122000c1e1100 */
[----:B------:R-:W-:Y:S01]  /*45950*/  PRMT R56, RZ, 0x7610, R56 ;  /* 0x00007610ff387816 */ /* 0x000fe20000000038 */
[----:B0-----:R-:W-:Y:S02]  /*45960*/  @P1 IMAD.MOV.U32 R4, RZ, RZ, R10 ;  /* 0x000000ffff041224 */ /* 0x001fe400078e000a */
[----:B------:R-:W-:-:S05]  /*45970*/  @P1 IMAD.MOV.U32 R5, RZ, RZ, R11 ;  /* 0x000000ffff051224 */ /* 0x000fca00078e000b */
[----:B------:R2:W4:Y:S04]  /*45980*/  @P1 LDG.E.U8 R56, desc[UR36][R4.64] ;  /* 0x0000002404381981 */ /* 0x000528000c1e1100 */
[----:B------:R-:W-:Y:S04]  /*45990*/  STL [R1+0x18], R19 ;  /* 0x0000181301007387 */ /* 0x000fe80000100800 */
[----:B------:R-:W4:Y:S04]  /*459a0*/  LDL R6, [R1+0x1e10] ;  /* 0x001e100001067983 */ /* 0x000f280000100800 */
[----:B------:R-:W4:Y:S04]  /*459b0*/  LDL R7, [R1+0x1e0c] ;  /* 0x001e0c0001077983 */ /* 0x000f280000100800 */
[----:B------:R-:W-:Y:S04]  /*459c0*/  STL [R1+0x14], R18 ;  /* 0x0000141201007387 */ /* 0x000fe80000100800 */
[----:B------:R0:W-:Y:S01]  /*459d0*/  STL [R1+0xc], R16 ;  /* 0x00000c1001007387 */ /* 0x0001e20000100800 */
[----:B------:R-:W-:-:S03]  /*459e0*/  PRMT R54, RZ, 0x7610, R54 ;  /* 0x00007610ff367816 */ /* 0x000fc60000000036 */
[----:B0-----:R-:W4:Y:S04]  /*459f0*/  LDL R16, [R1+0x1e04] ;  /* 0x001e040001107983 */ /* 0x001f280000100800 */
[----:B------:R0:W-:Y:S04]  /*45a00*/  STL [R1+0x8], R15 ;  /* 0x0000080f01007387 */ /* 0x0001e80000100800 */
[----:B0-----:R-:W4:Y:S01]  /*45a10*/  LDL R15, [R1+0x1e08] ;  /* 0x001e0800010f7983 */ /* 0x001f220000100800 */
[----:B--2---:R-:W-:Y:S02]  /*45a20*/  @P1 IMAD.MOV.U32 R4, RZ, RZ, R0 ;  /* 0x000000ffff041224 */ /* 0x004fe400078e0000 */
[----:B---3--:R-:W-:-:S05]  /*45a30*/  @P1 IMAD.MOV.U32 R5, RZ, RZ, R12 ;  /* 0x000000ffff051224 */ /* 0x008fca00078e000c */
[----:B------:R0:W2:Y:S04]  /*45a40*/  @P1 LDG.E.U8 R54, desc[UR36][R4.64] ;  /* 0x0000002404361981 */ /* 0x0000a8000c1e1100 */
[----:B------:R-:W-:Y:S04]  /*45a50*/  STL [R1+0x10], R17 ;  /* 0x0000101101007387 */ /* 0x000fe80000100800 */
[----:B----4-:R-:W-:Y:S04]  /*45a60*/  STL [R1+0x44d0], R60 ;  /* 0x0044d03c01007387 */ /* 0x010fe80000100800 */
[----:B------:R-:W3:Y:S04]  /*45a70*/  LDL R9, [R1+0x1dfc] ;  /* 0x001dfc0001097983 */ /* 0x000ee80000100800 */
[----:B------:R-:W4:Y:S04]  /*45a80*/  LDL R8, [R1+0x1e00] ;  /* 0x001e000001087983 */ /* 0x000f280000100800 */
[----:B------:R-:W3:Y:S04]  /*45a90*/  LDL R13, [R1+0x1df8] ;  /* 0x001df800010d7983 */ /* 0x000ee80000100800 */
[----:B------:R-:W-:Y:S04]  /*45aa0*/  STL [R1+0x44bc], R58 ;  /* 0x0044bc3a01007387 */ /* 0x000fe80000100800 */
[----:B------:R1:W-:Y:S04]  /*45ab0*/  STL [R1], R14 ;  /* 0x0000000e01007387 */ /* 0x0003e80000100800 */
[----:B------:R-:W3:Y:S04]  /*45ac0*/  LDL R11, [R1+0x1dec] ;  /* 0x001dec00010b7983 */ /* 0x000ee80000100800 */
[----:B------:R-:W3:Y:S04]  /*45ad0*/  LDL R10, [R1+0x1df0] ;  /* 0x001df000010a7983 */ /* 0x000ee80000100800 */
[----:B-1----:R-:W3:Y:S04]  /*45ae0*/  LDL R14, [R1+0x1df4] ;  /* 0x001df400010e7983 */ /* 0x002ee80000100800 */
[----:B------:R-:W-:Y:S04]  /*45af0*/  STL [R1+0x44c0], R56 ;  /* 0x0044c03801007387 */ /* 0x000fe80000100800 */
[----:B------:R-:W3:Y:S04]  /*45b00*/  LDL R12, [R1+0x1de4] ;  /* 0x001de400010c7983 */ /* 0x000ee80000100800 */
[----:B------:R-:W3:Y:S01]  /*45b10*/  LDL R0, [R1+0x1de8] ;  /* 0x001de80001007983 */ /* 0x000ee20000100800 */
[----:B------:R-:W-:Y:S01]  /*45b20*/  PRMT R52, RZ, 0x7610, R52 ;  /* 0x00007610ff347816 */ /* 0x000fe20000000034 */
[----:B0-----:R-:W-:-:S02]  /*45b30*/  @P1 IMAD.MOV.U32 R4, RZ, RZ, R6 ;  /* 0x000000ffff041224 */ /* 0x001fc400078e0006 */
[----:B------:R-:W-:Y:S01]  /*45b40*/  @P1 IMAD.MOV.U32 R5, RZ, RZ, R7 ;  /* 0x000000ffff051224 */ /* 0x000fe200078e0007 */
[----:B------:R-:W-:-:S04]  /*45b50*/  PRMT R50, RZ, 0x7610, R50 ;  /* 0x00007610ff327816 */ /* 0x000fc80000000032 */
[----:B------:R0:W3:Y:S02]  /*45b60*/  @P1 LDG.E.U8 R52, desc[UR36][R4.64] ;  /* 0x0000002404341981 */ /* 0x0000e4000c1e1100 */
[----:B0-----:R-:W-:Y:S02]  /*45b70*/  @P1 IMAD.MOV.U32 R5, RZ, RZ, R16 ;  /* 0x000000ffff051224 */ /* 0x001fe400078e0010 */
[----:B------:R-:W-:-:S05]  /*45b80*/  @P1 IMAD.MOV.U32 R4, RZ, RZ, R15 ;  /* 0x000000ffff041224 */ /* 0x000fca00078e000f */
[----:B------:R4:W3:Y:S04]  /*45b90*/  @P1 LDG.E.U8 R50, desc[UR36][R4.64] ;  /* 0x0000002404321981 */ /* 0x0008e8000c1e1100 */
[----:B--2---:R-:W-:Y:S04]  /*45ba0*/  STL [R1+0x44c4], R54 ;  /* 0x0044c43601007387 */ /* 0x004fe80000100800 */
[----:B------:R-:W2:Y:S04]  /*45bb0*/  LDL R7, [R1+0x1ddc] ;  /* 0x001ddc0001077983 */ /* 0x000ea80000100800 */
[----:B------:R-:W2:Y:S01]  /*45bc0*/  LDL R6, [R1+0x1de0] ;  /* 0x001de00001067983 */ /* 0x000ea20000100800 */
[----:B------:R-:W-:Y:S01]  /*45bd0*/  PRMT R48, RZ, 0x7610, R48 ;  /* 0x00007610ff307816 */ /* 0x000fe20000000030 */
[----:B----4-:R-:W-:-:S02]  /*45be0*/  @P1 IMAD.MOV.U32 R4, RZ, RZ, R8 ;  /* 0x000000ffff041224 */ /* 0x010fc400078e0008 */
[----:B---3--:R-:W-:Y:S01]  /*45bf0*/  @P1 IMAD.MOV.U32 R5, RZ, RZ, R9 ;  /* 0x000000ffff051224 */ /* 0x008fe200078e0009 */
[----:B------:R-:W-:-:S04]  /*45c00*/  PRMT R46, RZ, 0x7610, R46 ;  /* 0x00007610ff2e7816 */ /* 0x000fc8000000002e */
[----:B------:R0:W3:Y:S01]  /*45c10*/  @P1 LDG.E.U8 R48, desc[UR36][R4.64] ;  /* 0x0000002404301981 */ /* 0x0000e2000c1e1100 */
[----:B------:R-:W-:Y:S02]  /*45c20*/  ISETP.GT.AND P0, PT, R2, 0x7a, PT ;  /* 0x0000007a0200780c */ /* 0x000fe40003f04270 */
[----:B------:R-:W-:Y:S01]  /*45c30*/  PRMT R44, RZ, 0x7610, R44 ;  /* 0x00007610ff2c7816 */ /* 0x000fe2000000002c */
[----:B0-----:R-:W-:Y:S02]  /*45c40*/  @P1 IMAD.MOV.U32 R4, RZ, RZ, R13 ;  /* 0x000000ffff041224 */ /* 0x001fe400078e000d */
[----:B------:R-:W-:-:S05]  /*45c50*/  @P1 IMAD.MOV.U32 R5, RZ, RZ, R14 ;  /* 0x000000ffff051224 */ /* 0x000fca00078e000e */
        /* <DEDUP_REMOVED lines=9> */
[----:B------:R-:W-:Y:S01]  /*45cf0*/  STL [R1+0x44cc], R50 ;  /* 0x0044cc3201007387 */ /* 0x000fe20000100800 */
[----:B------:R-:W-:-:S03]  /*45d00*/  PRMT R40, RZ, 0x7610, R40 ;  /* 0x00007610ff287816 */ /* 0x000fc60000000028 */
[----:B------:R-:W4:Y:S04]  /*45d10*/  LDL R9, [R1+0x1dd4] ;  /* 0x001dd40001097983 */ /* 0x000f280000100800 */
[----:B------:R-:W4:Y:S01]  /*45d20*/  LDL R8, [R1+0x1dd8] ;  /* 0x001dd80001087983 */ /* 0x000f220000100800 */
[----:B--2---:R-:W-:Y:S02]  /*45d30*/  @P0 IMAD.MOV.U32 R5, RZ, RZ, R7 ;  /* 0x000000ffff050224 */ /* 0x004fe400078e0007 */
[----:B------:R-:W-:-:S05]  /*45d40*/  @P0 IMAD.MOV.U32 R4, RZ, RZ, R6 ;  /* 0x000000ffff040224 */ /* 0x000fca00078e0006 */
[----:B------:R0:W2:Y:S04]  /*45d50*/  @P0 LDG.E.U8 R40, desc[UR36][R4.64] ;  /* 0x0000002404280981 */ /* 0x0000a8000c1e1100 */
[----:B---3--:R-:W-:Y:S04]  /*45d60*/  STL [R1+0x44d4], R48 ;  /* 0x0044d43001007387 */ /* 0x008fe80000100800 */
[----:B------:R-:W3:Y:S04]  /*45d70*/  LDL R15, [R1+0x1dcc] ;  /* 0x001dcc00010f7983 */ /* 0x000ee80000100800 */
[----:B------:R-:W3:Y:S04]  /*45d80*/  LDL R14, [R1+0x1dd0] ;  /* 0x001dd000010e7983 */ /* 0x000ee80000100800 */
[----:B----4-:R-:W-:Y:S04]  /*45d90*/  STL [R1+0x44d8], R46 ;  /* 0x0044d82e01007387 */ /* 0x010fe80000100800 */
[----:B------:R-:W4:Y:S04]  /*45da0*/  LDL R11, [R1+0x1dc4] ;  /* 0x001dc400010b7983 */ /* 0x000f280000100800 */
[----:B------:R-:W4:Y:S04]  /*45db0*/  LDL R10, [R1+0x1dc8] ;  /* 0x001dc800010a7983 */ /* 0x000f280000100800 */
[----:B------:R-:W-:Y:S04]  /*45dc0*/  STL [R1+0x44dc], R44 ;  /* 0x0044dc2c01007387 */ /* 0x000fe80000100800 */
[----:B------:R-:W4:Y:S04]  /*45dd0*/  LDL R18, [R1+0x1dbc] ;  /* 0x001dbc0001127983 */ /* 0x000f280000100800 */
[----:B------:R-:W4:Y:S04]  /*45de0*/  LDL R17, [R1+0x1dc0] ;  /* 0x001dc00001117983 */ /* 0x000f280000100800 */
[----:B------:R-:W4:Y:S04]  /*45df0*/  LDL R16, [R1+0x1db4] ;  /* 0x001db40001107983 */ /* 0x000f280000100800 */
[----:B------:R-:W4:Y:S01]  /*45e00*/  LDL R0, [R1+0x1db8] ;  /* 0x001db80001007983 */ /* 0x000f220000100800 */
[----:B------:R-:W-:-:S03]  /*45e10*/  PRMT R38, RZ, 0x7610, R38 ;  /* 0x00007610ff267816 */ /* 0x000fc60000000026 */
[----:B------:R-:W-:Y:S04]  /*45e20*/  STL [R1+0x44e0], R42 ;  /* 0x0044e02a01007387 */ /* 0x000fe80000100800 */
[----:B------:R-:W4:Y:S04]  /*45e30*/  LDL R7, [R1+0x1dac] ;  /* 0x001dac0001077983 */ /* 0x000f280000100800 */
[----:B------:R-:W4:Y:S04]  /*45e40*/  LDL R6, [R1+0x1db0] ;  /* 0x001db00001067983 */ /* 0x000f280000100800 */
[----:B------:R-:W4:Y:S04]  /*45e50*/  LDL R13, [R1+0x1da4] ;  /* 0x001da400010d7983 */ /* 0x000f280000100800 */
[----:B------:R-:W4:Y:S01]  /*45e60*/  LDL R12, [R1+0x1da8] ;  /* 0x001da800010c7983 */ /* 0x000f220000100800 */
[----:B0-----:R-:W-:-:S02]  /*45e70*/  @P0 IMAD.MOV.U32 R4, RZ, RZ, R8 ;  /* 0x000000ffff040224 */ /* 0x001fc400078e0008 */
[----:B------:R-:W-:-:S05]  /*45e80*/  @P0 IMAD.MOV.U32 R5, RZ, RZ, R9 ;  /* 0x000000ffff050224 */ /* 0x000fca00078e0009 */
[----:B------:R3:W4:Y:S04]  /*45e90*/  @P0 LDG.E.U8 R38, desc[UR36][R4.64] ;  /* 0x0000002404260981 */ /* 0x000728000c1e1100 */
[----:B--2---:R-:W-:Y:S04]  /*45ea0*/  STL [R1+0x44e4], R40 ;  /* 0x0044e42801007387 */ /* 0x004fe80000100800 */
[----:B------:R-:W2:Y:S04]  /*45eb0*/  LDL R9, [R1+0x1d9c] ;  /* 0x001d9c0001097983 */ /* 0x000ea80000100800 */
[----:B------:R-:W2:Y:S01]  /*45ec0*/  LDL R8, [R1+0x1da0] ;  /* 0x001da00001087983 */ /* 0x000ea20000100800 */
[----:B------:R-:W-:Y:S01]  /*45ed0*/  PRMT R36, RZ, 0x7610, R36 ;  /* 0x00007610ff247816 */ /* 0x000fe20000000024 */
[----:B---3--:R-:W-:-:S02]  /*45ee0*/  @P0 IMAD.MOV.U32 R4, RZ, RZ, R14 ;  /* 0x000000ffff040224 */ /* 0x008fc400078e000e */
[----:B------:R-:W-:Y:S01]  /*45ef0*/  @P0 IMAD.MOV.U32 R5, RZ, RZ, R15 ;  /* 0x000000ffff050224 */ /* 0x000fe200078e000f */
[----:B------:R-:W-:-:S04]  /*45f00*/  PRMT R35, RZ, 0x7610, R35 ;  /* 0x00007610ff237816 */ /* 0x000fc80000000023 */
[----:B------:R4:W3:Y:S01]  /*45f10*/  @P0 LDG.E.U8 R36, desc[UR36][R4.64] ;  /* 0x0000002404240981 */ /* 0x0008e2000c1e1100 */
[----:B------:R-:W-:Y:S02]  /*45f20*/  PRMT R34, RZ, 0x7610, R34 ;  /* 0x00007610ff227816 */ /* 0x000fe40000000022 */
[----:B------:R-:W-:Y:S02]  /*45f30*/  ISETP.GT.AND P1, PT, R2, 0x7b, PT ;  /* 0x0000007b0200780c */ /* 0x000fe40003f24270 */
[----:B------:R-:W-:Y:S02]  /*45f40*/  PRMT R32, RZ, 0x7610, R32 ;  /* 0x00007610ff207816 */ /* 0x000fe40000000020 */
[----:B------:R-:W-:Y:S01]  /*45f50*/  PRMT R3, RZ, 0x7610, R3 ;  /* 0x00007610ff037816 */ /* 0x000fe20000000003 */
[----:B----4-:R-:W-:Y:S02]  /*45f60*/  @P0 IMAD.MOV.U32 R5, RZ, RZ, R11 ;  /* 0x000000ffff050224 */ /* 0x010fe400078e000b */
[----:B------:R-:W-:-:S05]  /*45f70*/  @P0 IMAD.MOV.U32 R4, RZ, RZ, R10 ;  /* 0x000000ffff040224 */ /* 0x000fca00078e000a */
[----:B------:R0:W4:Y:S02]  /*45f80*/  @P0 LDG.E.U8 R35, desc[UR36][R4.64] ;  /* 0x0000002404230981 */ /* 0x000124000c1e1100 */
[----:B0-----:R-:W-:Y:S02]  /*45f90*/  @P0 IMAD.MOV.U32 R5, RZ, RZ, R18 ;  /* 0x000000ffff050224 */ /* 0x001fe400078e0012 */
[----:B------:R-:W-:-:S05]  /*45fa0*/  @P0 IMAD.MOV.U32 R4, RZ, RZ, R17 ;  /* 0x000000ffff040224 */ /* 0x000fca00078e0011 */
[----:B------:R0:W3:Y:S02]  /*45fb0*/  @P0 LDG.E.U8 R34, desc[UR36][R4.64] ;  /* 0x0000002404220981 */ /* 0x0000e4000c1e1100 */
[----:B0-----:R-:W-:Y:S02]  /*45fc0*/  @P0 IMAD.MOV.U32 R4, RZ, RZ, R0 ;  /* 0x000000ffff040224 */ /* 0x001fe400078e0000 */
[----:B------:R-:W-:Y:S01]  /*45fd0*/  @P0 IMAD.MOV.U32 R5, RZ, RZ, R16 ;  /* 0x000000ffff050224 */ /* 0x000fe200078e0010 */
[----:B------:R0:W3:Y:S04]  /*45fe0*/  @P0 LDG.E.U8 R3, desc[UR36][R6.64] ;  /* 0x0000002406030981 */ /* 0x0000e8000c1e1100 */
[----:B------:R1:W3:Y:S01]  /*45ff0*/  @P0 LDG.E.U8 R32, desc[UR36][R4.64] ;  /* 0x0000002404200981 */ /* 0x0002e2000c1e1100 */
[----:B0-----:R-:W-:-:S02]  /*46000*/  @P1 IMAD.MOV.U32 R6, RZ, RZ, R12 ;  /* 0x000000ffff061224 */ /* 0x001fc400078e000c */
[----:B------:R-:W-:Y:S01]  /*46010*/  @P1 IMAD.MOV.U32 R7, RZ, RZ, R13 ;  /* 0x000000ffff071224 */ /* 0x000fe200078e000d */
[----:B-1----:R-:W-:Y:S02]  /*46020*/  PRMT R4, RZ, 0x7610, R4 ;  /* 0x00007610ff047816 */ /* 0x002fe40000000004 */
[----:B------:R-:W-:-:S04]  /*46030*/  PRMT R5, RZ, 0x7610, R5 ;  /* 0x00007610ff057816 */ /* 0x000fc80000000005 */
[----:B------:R-:W3:Y:S04]  /*46040*/  @P1 LDG.E.U8 R4, desc[UR36][R6.64] ;  /* 0x0000002406041981 */ /* 0x000ee8000c1e1100 */
[----:B------:R-:W-:Y:S04]  /*46050*/  STL [R1+0x44e8], R38 ;  /* 0x0044e82601007387 */ /* 0x000fe80000100800 */
[----:B------:R-:W4:Y:S04]  /*46060*/  LDL R15, [R1+0x1d94] ;  /* 0x001d9400010f7983 */ /* 0x000f280000100800 */
[----:B------:R-:W4:Y:S04]  /*46070*/  LDL R14, [R1+0x1d98] ;  /* 0x001d9800010e7983 */ /* 0x000f280000100800 */
[----:B------:R-:W4:Y:S04]  /*46080*/  LDL R11, [R1+0x1d8c] ;  /* 0x001d8c00010b7983 */ /* 0x000f280000100800 */
[----:B------:R-:W4:Y:S04]  /*46090*/  LDL R10, [R1+0x1d90] ;  /* 0x001d9000010a7983 */ /* 0x000f280000100800 */
[----:B------:R-:W4:Y:S04]  /*460a0*/  LDL R18, [R1+0x1d84] ;  /* 0x001d840001127983 */ /* 0x000f280000100800 */
[----:B------:R-:W4:Y:S04]  /*460b0*/  LDL R0, [R1+0x1d88] ;  /* 0x001d880001007983 */ /* 0x000f280000100800 */
[----:B------:R-:W4:Y:S04]  /*460c0*/  LDL R13, [R1+0x1d7c] ;  /* 0x001d7c00010d7983 */ /* 0x000f280000100800 */
[----:B------:R-:W4:Y:S04]  /*460d0*/  LDL R12, [R1+0x1d80] ;  /* 0x001d8000010c7983 */ /* 0x000f280000100800 */
[----:B--2---:R4:W2:Y:S04]  /*460e0*/  @P1 LDG.E.U8 R5, desc[UR36][R8.64] ;  /* 0x0000002408051981 */ /* 0x0048a8000c1e1100 */
[----:B---3--:R-:W-:Y:S04]  /*460f0*/  STL [R1+0x4444], R4 ;  /* 0x0044440401007387 */ /* 0x008fe80000100800 */
[----:B------:R-:W3:Y:S04]  /*46100*/  LDL R21, [R1+0x1d74] ;  /* 0x001d740001157983 */ /* 0x000ee80000100800 */
[----:B------:R-:W3:Y:S01]  /*46110*/  LDL R20, [R1+0x1d78] ;  /* 0x001d780001147983 */ /* 0x000ee20000100800 */
[----:B----4-:R-:W-:-:S02]  /*46120*/  @P1 IMAD.MOV.U32 R8, RZ, RZ, R14 ;  /* 0x000000ffff081224 */ /* 0x010fc400078e000e */
[----:B------:R-:W-:Y:S01]  /*46130*/  @P1 IMAD.MOV.U32 R9, RZ, RZ, R15 ;  /* 0x000000ffff091224 */ /* 0x000fe200078e000f */
[----:B--2---:R0:W-:Y:S04]  /*46140*/  STL [R1+0x4448], R5 ;  /* 0x0044480501007387 */ /* 0x0041e80000100800 */
[----:B------:R-:W2:Y:S04]  /*46150*/  LDL R15, [R1+0x1d6c] ;  /* 0x001d6c00010f7983 */ /* 0x000ea80000100800 */
[----:B------:R-:W2:Y:S01]  /*46160*/  LDL R14, [R1+0x1d70] ;  /* 0x001d7000010e7983 */ /* 0x000ea20000100800 */
[----:B------:R-:W-:-:S02]  /*46170*/  PRMT R6, RZ, 0x7610, R6 ;  /* 0x00007610ff067816 */ /* 0x000fc40000000006 */
[----:B------:R-:W-:-:S04]  /*46180*/  PRMT R7, RZ, 0x7610, R7 ;  /* 0x00007610ff077816 */ /* 0x000fc80000000007 */
[----:B------:R1:W4:Y:S04]  /*46190*/  @P1 LDG.E.U8 R6, desc[UR36][R8.64] ;  /* 0x0000002408061981 */ /* 0x000328000c1e1100 */
[----:B------:R0:W4:Y:S01]  /*461a0*/  @P1 LDG.E.U8 R7, desc[UR36][R10.64] ;  /* 0x000000240a071981 */ /* 0x000122000c1e1100 */
[----:B-1----:R-:W-:Y:S02]  /*461b0*/  PRMT R8, RZ, 0x7610, R8 ;  /* 0x00007610ff087816 */ /* 0x002fe40000000008 */
[----:B------:R-:W-:Y:S01]  /*461c0*/  PRMT R9, RZ, 0x7610, R9 ;  /* 0x00007610ff097816 */ /* 0x000fe20000000009 */
[----:B0-----:R-:W-:Y:S02]  /*461d0*/  @P1 IMAD.MOV.U32 R10, RZ, RZ, R0 ;  /* 0x000000ffff0a1224 */ /* 0x001fe400078e0000 */
[----:B------:R-:W-:-:S03]  /*461e0*/  @P1 IMAD.MOV.U32 R11, RZ, RZ, R18 ;  /* 0x000000ffff0b1224 */ /* 0x000fc600078e0012 */
[----:B------:R-:W4:Y:S04]  /*461f0*/  @P1 LDG.E.U8 R9, desc[UR36][R12.64] ;  /* 0x000000240c091981 */ /* 0x000f28000c1e1100 */
[----:B------:R0:W4:Y:S02]  /*46200*/  @P1 LDG.E.U8 R8, desc[UR36][R10.64] ;  /* 0x000000240a081981 */ /* 0x000124000c1e1100 */
[----:B0-----:R-:W-:Y:S02]  /*46210*/  PRMT R10, RZ, 0x7610, R10 ;  /* 0x00007610ff0a7816 */ /* 0x001fe4000000000a */
[----:B------:R-:W-:Y:S01]  /*46220*/  PRMT R11, RZ, 0x7610, R11 ;  /* 0x00007610ff0b7816 */ /* 0x000fe2000000000b */
[----:B---3--:R-:W-:Y:S02]  /*46230*/  @P1 IMAD.MOV.U32 R13, RZ, RZ, R21 ;  /* 0x000000ffff0d1224 */ /* 0x008fe400078e0015 */
[----:B------:R-:W-:-:S05]  /*46240*/  @P1 IMAD.MOV.U32 R12, RZ, RZ, R20 ;  /* 0x000000ffff0c1224 */ /* 0x000fca00078e0014 */
[----:B------:R-:W3:Y:S04]  /*46250*/  @P1 LDG.E.U8 R10, desc[UR36][R12.64] ;  /* 0x000000240c0a1981 */ /* 0x000ee8000c1e1100 */
[----:B--2---:R-:W2:Y:S04]  /*46260*/  @P1 LDG.E.U8 R11, desc[UR36][R14.64] ;  /* 0x000000240e0b1981 */ /* 0x004ea8000c1e1100 */
[----:B----4-:R0:W-:Y:S04]  /*46270*/  STL [R1+0x444c], R6 ;  /* 0x00444c0601007387 */ /* 0x0101e80000100800 */
[----:B------:R-:W4:Y:S04]  /*46280*/  LDL R22, [R1+0x1d64] ;  /* 0x001d640001167983 */ /* 0x000f280000100800 */
[----:B------:R-:W4:Y:S04]  /*46290*/  LDL R19, [R1+0x1d68] ;  /* 0x001d680001137983 */ /* 0x000f280000100800 */
[----:B------:R-:W4:Y:S04]  /*462a0*/  LDL R17, [R1+0x1d5c] ;  /* 0x001d5c0001117983 */ /* 0x000f280000100800 */
[----:B------:R-:W4:Y:S04]  /*462b0*/  LDL R16, [R1+0x1d60] ;  /* 0x001d600001107983 */ /* 0x000f280000100800 */
[----:B------:R-:W-:Y:S04]  /*462c0*/  STL [R1+0x4450], R7 ;  /* 0x0044500701007387 */ /* 0x000fe80000100800 */
[----:B------:R-:W4:Y:S04]  /*462d0*/  LDL R18, [R1+0x1d54] ;  /* 0x001d540001127983 */ /* 0x000f280000100800 */
[----:B------:R-:W4:Y:S04]  /*462e0*/  LDL R0, [R1+0x1d58] ;  /* 0x001d580001007983 */ /* 0x000f280000100800 */
[----:B------:R-:W4:Y:S04]  /*462f0*/  LDL R5, [R1+0x1d4c] ;  /* 0x001d4c0001057983 */ /* 0x000f280000100800 */
[----:B------:R-:W4:Y:S04]  /*46300*/  LDL R4, [R1+0x1d50] ;  /* 0x001d500001047983 */ /* 0x000f280000100800 */
[----:B------:R-:W-:Y:S04]  /*46310*/  STL [R1+0x4454], R8 ;  /* 0x0044540801007387 */ /* 0x000fe80000100800 */
[----:B------:R1:W-:Y:S04]  /*46320*/  STL [R1+0x4458], R9 ;  /* 0x0044580901007387 */ /* 0x0003e80000100800 */
[----:B------:R-:W4:Y:S04]  /*46330*/  LDL R21, [R1+0x1d44] ;  /* 0x001d440001157983 */ /* 0x000f280000100800 */
[----:B------:R-:W4:Y:S04]  /*46340*/  LDL R20, [R1+0x1d48] ;  /* 0x001d480001147983 */ /* 0x000f280000100800 */
[----:B0-----:R-:W4:Y:S04]  /*46350*/  LDL R6, [R1+0x1d40] ;  /* 0x001d400001067983 */ /* 0x001f280000100800 */
[----:B---3--:R0:W-:Y:S04]  /*46360*/  STL [R1+0x445c], R10 ;  /* 0x00445c0a01007387 */ /* 0x0081e80000100800 */
[----:B-1----:R-:W3:Y:S04]  /*46370*/  LDL R9, [R1+0x1d3c] ;  /* 0x001d3c0001097983 */ /* 0x002ee80000100800 */
[----:B--2---:R1:W-:Y:S04]  /*46380*/  STL [R1+0x4460], R11 ;  /* 0x0044600b01007387 */ /* 0x0043e80000100800 */
[----:B------:R-:W2:Y:S04]  /*46390*/  LDL R8, [R1+0x1d38] ;  /* 0x001d380001087983 */ /* 0x000ea80000100800 */
[----:B------:R-:W2:Y:S01]  /*463a0*/  LDL R7, [R1+0x1d30] ;  /* 0x001d300001077983 */ /* 0x000ea20000100800 */
[----:B------:R-:W-:-:S02]  /*463b0*/  ISETP.GT.AND P0, PT, R2, 0x7c, PT ;  /* 0x0000007c0200780c */ /* 0x000fc40003f04270 */
[----:B------:R-:W-:Y:S02]  /*463c0*/  PRMT R12, RZ, 0x7610, R12 ;  /* 0x00007610ff0c7816 */ /* 0x000fe4000000000c */
[----:B------:R-:W-:Y:S01]  /*463d0*/  PRMT R13, RZ, 0x7610, R13 ;  /* 0x00007610ff0d7816 */ /* 0x000fe2000000000d */
[----:B0-----:R-:W2:Y:S04]  /*463e0*/  LDL R10, [R1+0x1d2c] ;  /* 0x001d2c00010a7983 */ /* 0x001ea80000100800 */
[----:B------:R-:W2:Y:S04]  /*463f0*/  LDL R24, [R1+0x1d1c] ;  /* 0x001d1c0001187983 */ /* 0x000ea80000100800 */
[----:B-1----:R-:W2:Y:S01]  /*46400*/  LDL R11, [R1+0x1d34] ;  /* 0x001d3400010b7983 */ /* 0x002ea20000100800 */
[----:B------:R-:W-:-:S02]  /*46410*/  ISETP.GT.AND P1, PT, R2, 0x7d, PT ;  /* 0x0000007d0200780c */ /* 0x000fc40003f24270 */
[----:B------:R-:W-:Y:S02]  /*46420*/  PRMT R33, RZ, 0x7610, R33 ;  /* 0x00007610ff217816 */ /* 0x000fe40000000021 */
[----:B------:R-:W-:Y:S02]  /*46430*/  PRMT R37, RZ, 0x7610, R37 ;  /* 0x00007610ff257816 */ /* 0x000fe40000000025 */
[----:B------:R-:W-:Y:S02]  /*46440*/  PRMT R39, RZ, 0x7610, R39 ;  /* 0x00007610ff277816 */ /* 0x000fe40000000027 */
[----:B------:R-:W-:Y:S02]  /*46450*/  PRMT R41, RZ, 0x7610, R41 ;  /* 0x00007610ff297816 */ /* 0x000fe40000000029 */
[----:B------:R-:W-:Y:S02]  /*46460*/  PRMT R43, RZ, 0x7610, R43 ;  /* 0x00007610ff2b7816 */ /* 0x000fe4000000002b */
[----:B------:R-:W-:Y:S01]  /*46470*/  PRMT R45, RZ, 0x7610, R45 ;  /* 0x00007610ff2d7816 */ /* 0x000fe2000000002d */
[----:B----4-:R-:W-:-:S02]  /*46480*/  @P0 IMAD.MOV.U32 R14, RZ, RZ, R19 ;  /* 0x000000ffff0e0224 */ /* 0x010fc400078e0013 */
[----:B------:R-:W-:Y:S01]  /*46490*/  @P0 IMAD.MOV.U32 R15, RZ, RZ, R22 ;  /* 0x000000ffff0f0224 */ /* 0x000fe200078e0016 */
[----:B------:R0:W4:Y:S01]  /*464a0*/  @P0 LDG.E.U8 R13, desc[UR36][R16.64] ;  /* 0x00000024100d0981 */ /* 0x000122000c1e1100 */
[----:B------:R-:W-:-:S03]  /*464b0*/  @P0 IMAD.MOV.U32 R19, RZ, RZ, R5 ;  /* 0x000000ffff130224 */ /* 0x000fc600078e0005 */
[----:B------:R-:W4:Y:S01]  /*464c0*/  LDL R5, [R1+0x1d24] ;  /* 0x001d240001057983 */ /* 0x000f220000100800 */
[----:B------:R-:W-:-:S03]  /*464d0*/  PRMT R47, RZ, 0x7610, R47 ;  /* 0x00007610ff2f7816 */ /* 0x000fc6000000002f */
[----:B------:R1:W4:Y:S04]  /*464e0*/  @P0 LDG.E.U8 R12, desc[UR36][R14.64] ;  /* 0x000000240e0c0981 */ /* 0x000328000c1e1100 */
[----:B------:R-:W4:Y:S04]  /*464f0*/  LDL R42, [R1+0x1c94] ;  /* 0x001c9400012a7983 */ /* 0x000f280000100800 */
[----:B------:R-:W4:Y:S04]  /*46500*/  LDL R40, [R1+0x1c8c] ;  /* 0x001c8c0001287983 */ /* 0x000f280000100800 */
[----:B------:R-:W4:Y:S01]  /*46510*/  LDL R38, [R1+0x1c90] ;  /* 0x001c900001267983 */ /* 0x000f220000100800 */
[----:B0-----:R-:W-:-:S02]  /*46520*/  @P0 IMAD.MOV.U32 R17, RZ, RZ, R18 ;  /* 0x000000ffff110224 */ /* 0x001fc400078e0012 */
[----:B------:R-:W-:Y:S02]  /*46530*/  @P0 IMAD.MOV.U32 R16, RZ, RZ, R0 ;  /* 0x000000ffff100224 */ /* 0x000fe400078e0000 */
[----:B------:R-:W-:Y:S01]  /*46540*/  @P0 IMAD.MOV.U32 R18, RZ, RZ, R4 ;  /* 0x000000ffff120224 */ /* 0x000fe200078e0004 */
[----:B------:R-:W4:Y:S01]  /*46550*/  LDL R0, [R1+0x1d28] ;  /* 0x001d280001007983 */ /* 0x000f220000100800 */
[----:B-1----:R-:W-:Y:S02]  /*46560*/  PRMT R14, RZ, 0x7610, R14 ;  /* 0x00007610ff0e7816 */ /* 0x002fe4000000000e */
[----:B------:R-:W-:Y:S01]  /*46570*/  PRMT R15, RZ, 0x7610, R15 ;  /* 0x00007610ff0f7816 */ /* 0x000fe2000000000f */
[----:B------:R-:W4:Y:S04]  /*46580*/  LDL R4, [R1+0x1d20] ;  /* 0x001d200001047983 */ /* 0x000f280000100800 */
[----:B------:R0:W4:Y:S04]  /*46590*/  @P0 LDG.E.U8 R14, desc[UR36][R16.64] ;  /* 0x00000024100e0981 */ /* 0x000128000c1e1100 */
[----:B------:R1:W4:Y:S01]  /*465a0*/  @P0 LDG.E.U8 R15, desc[UR36][R18.64] ;  /* 0x00000024120f0981 */ /* 0x000322000c1e1100 */
[----:B0-----:R-:W-:Y:S01]  /*465b0*/  PRMT R17, RZ, 0x7610, R17 ;  /* 0x00007610ff117816 */ /* 0x001fe20000000011 */
[----:B-1----:R-:W-:-:S02]  /*465c0*/  @P0 IMAD.MOV.U32 R18, RZ, RZ, R20 ;  /* 0x000000ffff120224 */ /* 0x002fc400078e0014 */
[----:B------:R-:W-:Y:S02]  /*465d0*/  @P0 IMAD.MOV.U32 R19, RZ, RZ, R21 ;  /* 0x000000ffff130224 */ /* 0x000fe400078e0015 */
[----:B------:R-:W-:Y:S02]  /*465e0*/  @P0 IMAD.MOV.U32 R20, RZ, RZ, R6 ;  /* 0x000000ffff140224 */ /* 0x000fe400078e0006 */
[----:B------:R-:W4:Y:S01]  /*465f0*/  LDL R6, [R1+0x1d18] ;  /* 0x001d180001067983 */ /* 0x000f220000100800 */
[----:B---3--:R-:W-:-:S03]  /*46600*/  @P0 IMAD.MOV.U32 R21, RZ, RZ, R9 ;  /* 0x000000ffff150224 */ /* 0x008fc600078e0009 */
[----:B------:R-:W3:Y:S04]  /*46610*/  LDL R9, [R1+0x1d14] ;  /* 0x001d140001097983 */ /* 0x000ee80000100800 */
[----:B------:R2:W3:Y:S02]  /*46620*/  @P0 LDG.E.U8 R17, desc[UR36][R20.64] ;  /* 0x0000002414110981 */ /* 0x0004e4000c1e1100 */
[----:B--2---:R-:W-:Y:S02]  /*46630*/  @P0 IMAD.MOV.U32 R20, RZ, RZ, R8 ;  /* 0x000000ffff140224 */ /* 0x004fe400078e0008 */
[----:B------:R-:W2:Y:S01]  /*46640*/  LDL R8, [R1+0x1d10] ;  /* 0x001d100001087983 */ /* 0x000ea20000100800 */
[----:B------:R-:W-:-:S03]  /*46650*/  @P0 IMAD.MOV.U32 R21, RZ, RZ, R11 ;  /* 0x000000ffff150224 */ /* 0x000fc600078e000b */
[----:B------:R-:W2:Y:S01]  /*46660*/  LDL R11, [R1+0x1d0c] ;  /* 0x001d0c00010b7983 */ /* 0x000ea20000100800 */
[----:B------:R-:W-:-:S03]  /*46670*/  @P0 IMAD.MOV.U32 R22, RZ, RZ, R7 ;  /* 0x000000ffff160224 */ /* 0x000fc600078e0007 */
[----:B------:R-:W2:Y:S01]  /*46680*/  LDL R7, [R1+0x1d08] ;  /* 0x001d080001077983 */ /* 0x000ea20000100800 */
[----:B------:R-:W-:Y:S01]  /*46690*/  PRMT R16, RZ, 0x7610, R16 ;  /* 0x00007610ff107816 */ /* 0x000fe20000000010 */
[----:B------:R-:W-:Y:S02]  /*466a0*/  @P0 IMAD.MOV.U32 R23, RZ, RZ, R10 ;  /* 0x000000ffff170224 */ /* 0x000fe400078e000a */
[----:B------:R-:W2:Y:S04]  /*466b0*/  LDL R10, [R1+0x1d04] ;  /* 0x001d0400010a7983 */ /* 0x000ea80000100800 */
[----:B------:R0:W2:Y:S01]  /*466c0*/  @P0 LDG.E.U8 R16, desc[UR36][R18.64] ;  /* 0x0000002412100981 */ /* 0x0000a2000c1e1100 */
[----:B------:R-:W-:Y:S01]  /*466d0*/  @P1 IMAD.MOV.U32 R25, RZ, RZ, R24 ;  /* 0x000000ffff191224 */ /* 0x000fe200078e0018 */
[----:B0-----:R-:W-:-:S02]  /*466e0*/  PRMT R18, RZ, 0x7610, R18 ;  /* 0x00007610ff127816 */ /* 0x001fc40000000012 */
[----:B------:R-:W-:-:S04]  /*466f0*/  PRMT R19, RZ, 0x7610, R19 ;  /* 0x00007610ff137816 */ /* 0x000fc80000000013 */
[----:B------:R0:W2:Y:S04]  /*46700*/  @P0 LDG.E.U8 R18, desc[UR36][R20.64] ;  /* 0x0000002414120981 */ /* 0x0000a8000c1e1100 */
[----:B------:R1:W2:Y:S01]  /*46710*/  @P0 LDG.E.U8 R19, desc[UR36][R22.64] ;  /* 0x0000002416130981 */ /* 0x0002a2000c1e1100 */
[----:B----4-:R-:W-:-:S03]  /*46720*/  @P1 IMAD.MOV.U32 R24, RZ, RZ, R4 ;  /* 0x000000ffff181224 */ /* 0x010fc600078e0004 */
[----:B------:R-:W4:Y:S01]  /*46730*/  LDL R4, [R1+0x1cf8] ;  /* 0x001cf80001047983 */ /* 0x000f220000100800 */
[----:B0-----:R-:W-:Y:S01]  /*46740*/  PRMT R21, RZ, 0x7610, R21 ;  /* 0x00007610ff157816 */ /* 0x001fe20000000015 */
[----:B-1----:R-:W-:Y:S02]  /*46750*/  @P1 IMAD.MOV.U32 R22, RZ, RZ, R0 ;  /* 0x000000ffff161224 */ /* 0x002fe400078e0000 */
[----:B------:R-:W-:Y:S01]  /*46760*/  @P1 IMAD.MOV.U32 R23, RZ, RZ, R5 ;  /* 0x000000ffff171224 */ /* 0x000fe200078e0005 */
[----:B------:R-:W4:Y:S04]  /*46770*/  LDL R0, [R1+0x1d00] ;  /* 0x001d000001007983 */ /* 0x000f280000100800 */
[----:B------:R-:W4:Y:S01]  /*46780*/  LDL R5, [R1+0x1cfc] ;  /* 0x001cfc0001057983 */ /* 0x000f220000100800 */
[----:B------:R-:W-:-:S03]  /*46790*/  PRMT R20, RZ, 0x7610, R20 ;  /* 0x00007610ff147816 */ /* 0x000fc60000000014 */
[----:B------:R0:W4:Y:S04]  /*467a0*/  @P1 LDG.E.U8 R21, desc[UR36][R24.64] ;  /* 0x0000002418151981 */ /* 0x000128000c1e1100 */
[----:B------:R1:W4:Y:S01]  /*467b0*/  @P1 LDG.E.U8 R20, desc[UR36][R22.64] ;  /* 0x0000002416141981 */ /* 0x000322000c1e1100 */
[----:B0-----:R-:W-:-:S03]  /*467c0*/  @P1 IMAD.MOV.U32 R24, RZ, RZ, R6 ;  /* 0x000000ffff181224 */ /* 0x001fc600078e0006 */
[----:B------:R-:W4:Y:S01]  /*467d0*/  LDL R6, [R1+0x1cf0] ;  /* 0x001cf00001067983 */ /* 0x000f220000100800 */
[----:B-1----:R-:W-:Y:S01]  /*467e0*/  PRMT R23, RZ, 0x7610, R23 ;  /* 0x00007610ff177816 */ /* 0x002fe20000000017 */
[----:B---3--:R-:W-:Y:S02]  /*467f0*/  @P1 IMAD.MOV.U32 R25, RZ, RZ, R9 ;  /* 0x000000ffff191224 */ /* 0x008fe400078e0009 */
[----:B------:R-:W3:Y:S01]  /*46800*/  LDL R9, [R1+0x1cf4] ;  /* 0x001cf40001097983 */ /* 0x000ee20000100800 */
[----:B--2---:R-:W-:-:S03]  /*46810*/  @P1 IMAD.MOV.U32 R26, RZ, RZ, R8 ;  /* 0x000000ffff1a1224 */ /* 0x004fc600078e0008 */
[----:B------:R-:W2:Y:S01]  /*46820*/  LDL R8, [R1+0x1cec] ;  /* 0x001cec0001087983 */ /* 0x000ea20000100800 */
[----:B------:R-:W-:Y:S01]  /*46830*/  @P1 IMAD.MOV.U32 R27, RZ, RZ, R11 ;  /* 0x000000ffff1b1224 */ /* 0x000fe200078e000b */
[----:B------:R-:W-:Y:S02]  /*46840*/  PRMT R22, RZ, 0x7610, R22 ;  /* 0x00007610ff167816 */ /* 0x000fe40000000016 */
[----:B------:R-:W-:Y:S01]  /*46850*/  ISETP.GT.AND P0, PT, R2, 0x7e, PT ;  /* 0x0000007e0200780c */ /* 0x000fe20003f04270 */
[----:B------:R-:W2:Y:S04]  /*46860*/  LDL R11, [R1+0x1cc4] ;  /* 0x001cc400010b7983 */ /* 0x000ea80000100800 */
[----:B------:R0:W2:Y:S04]  /*46870*/  @P1 LDG.E.U8 R23, desc[UR36][R26.64] ;  /* 0x000000241a171981 */ /* 0x0000a8000c1e1100 */
[----:B------:R1:W2:Y:S01]  /*46880*/  @P1 LDG.E.U8 R22, desc[UR36][R24.64] ;  /* 0x0000002418161981 */ /* 0x0002a2000c1e1100 */
[----:B0-----:R-:W-:-:S03]  /*46890*/  @P1 IMAD.MOV.U32 R26, RZ, RZ, R7 ;  /* 0x000000ffff1a1224 */ /* 0x001fc600078e0007 */
[----:B------:R-:W2:Y:S01]  /*468a0*/  LDL R7, [R1+0x1ce8] ;  /* 0x001ce80001077983 */ /* 0x000ea20000100800 */
[----:B------:R-:W-:-:S03]  /*468b0*/  @P1 IMAD.MOV.U32 R27, RZ, RZ, R10 ;  /* 0x000000ffff1b1224 */ /* 0x000fc600078e000a */
[----:B------:R-:W2:Y:S01]  /*468c0*/  LDL R10, [R1+0x1ce4] ;  /* 0x001ce400010a7983 */ /* 0x000ea20000100800 */
[----:B-1----:R-:W-:Y:S02]  /*468d0*/  PRMT R25, RZ, 0x7610, R25 ;  /* 0x00007610ff197816 */ /* 0x002fe40000000019 */
[----:B------:R-:W-:-:S06]  /*468e0*/  PRMT R24, RZ, 0x7610, R24 ;  /* 0x00007610ff187816 */ /* 0x000fcc0000000018 */
[----:B------:R0:W2:Y:S01]  /*468f0*/  @P1 LDG.E.U8 R24, desc[UR36][R26.64] ;  /* 0x000000241a181981 */ /* 0x0000a2000c1e1100 */
[----:B----4-:R-:W-:Y:S02]  /*46900*/  @P1 IMAD.MOV.U32 R28, RZ, RZ, R0 ;  /* 0x000000ffff1c1224 */ /* 0x010fe400078e0000 */
[----:B------:R-:W-:Y:S01]  /*46910*/  @P1 IMAD.MOV.U32 R29, RZ, RZ, R5 ;  /* 0x000000ffff1d1224 */ /* 0x000fe200078e0005 */
[----:B------:R-:W4:Y:S04]  /*46920*/  LDL R0, [R1+0x1ce0] ;  /* 0x001ce00001007983 */ /* 0x000f280000100800 */
[----:B------:R-:W4:Y:S04]  /*46930*/  LDL R5, [R1+0x1cdc] ;  /* 0x001cdc0001057983 */ /* 0x000f280000100800 */
[----:B------:R1:W4:Y:S01]  /*46940*/  @P1 LDG.E.U8 R25, desc[UR36][R28.64] ;  /* 0x000000241c191981 */ /* 0x000322000c1e1100 */
[----:B0-----:R-:W-:Y:S01]  /*46950*/  PRMT R27, RZ, 0x7610, R27 ;  /* 0x00007610ff1b7816 */ /* 0x001fe2000000001b */
[----:B-1----:R-:W-:-:S02]  /*46960*/  @P1 IMAD.MOV.U32 R28, RZ, RZ, R4 ;  /* 0x000000ffff1c1224 */ /* 0x002fc400078e0004 */
[----:B------:R-:W4:Y:S01]  /*46970*/  LDL R4, [R1+0x1cd8] ;  /* 0x001cd80001047983 */ /* 0x000f220000100800 */
[----:B------:R-:W-:-:S03]  /*46980*/  @P1 IMAD.MOV.U32 R30, RZ, RZ, R6 ;  /* 0x000000ffff1e1224 */ /* 0x000fc600078e0006 */
[----:B------:R-:W4:Y:S01]  /*46990*/  LDL R6, [R1+0x1cd0] ;  /* 0x001cd00001067983 */ /* 0x000f220000100800 */
[----:B---3--:R-:W-:-:S03]  /*469a0*/  @P1 IMAD.MOV.U32 R29, RZ, RZ, R9 ;  /* 0x000000ffff1d1224 */ /* 0x008fc600078e0009 */
[----:B------:R-:W3:Y:S01]  /*469b0*/  LDL R9, [R1+0x1cd4] ;  /* 0x001cd40001097983 */ /* 0x000ee20000100800 */
[----:B--2---:R-:W-:-:S03]  /*469c0*/  @P1 IMAD.MOV.U32 R31, RZ, RZ, R8 ;  /* 0x000000ffff1f1224 */ /* 0x004fc600078e0008 */
[----:B------:R-:W2:Y:S04]  /*469d0*/  LDL R8, [R1+0x1ccc] ;  /* 0x001ccc0001087983 */ /* 0x000ea80000100800 */
[----:B------:R0:W2:Y:S02]  /*469e0*/  @P1 LDG.E.U8 R27, desc[UR36][R30.64] ;  /* 0x000000241e1b1981 */ /* 0x0000a4000c1e1100 */
[----:B0-----:R-:W-:Y:S02]  /*469f0*/  @P0 IMAD.MOV.U32 R30, RZ, RZ, R7 ;  /* 0x000000ffff1e0224 */ /* 0x001fe400078e0007 */
[----:B------:R-:W2:Y:S01]  /*46a00*/  LDL R7, [R1+0x1cc8] ;  /* 0x001cc80001077983 */ /* 0x000ea20000100800 */
[----:B------:R-:W-:Y:S01]  /*46a10*/  PRMT R26, RZ, 0x7610, R26 ;  /* 0x00007610ff1a7816 */ /* 0x000fe2000000001a */
[----:B------:R-:W-:-:S02]  /*46a20*/  @P0 IMAD.MOV.U32 R31, RZ, RZ, R10 ;  /* 0x000000ffff1f0224 */ /* 0x000fc400078e000a */
[----:B------:R-:W2:Y:S04]  /*46a30*/  LDL R10, [R1+0x1cb4] ;  /* 0x001cb400010a7983 */ /* 0x000ea80000100800 */
[----:B------:R0:W2:Y:S02]  /*46a40*/  @P1 LDG.E.U8 R26, desc[UR36][R28.64] ;  /* 0x000000241c1a1981 */ /* 0x0000a4000c1e1100 */
[----:B0-----:R-:W-:Y:S02]  /*46a50*/  PRMT R28, RZ, 0x7610, R28 ;  /* 0x00007610ff1c7816 */ /* 0x001fe4000000001c */
[----:B------:R-:W-:-:S04]  /*46a60*/  PRMT R29, RZ, 0x7610, R29 ;  /* 0x00007610ff1d7816 */ /* 0x000fc8000000001d */
[----:B------:R4:W2:Y:S02]  /*46a70*/  @P0 LDG.E.U8 R28, desc[UR36][R30.64] ;  /* 0x000000241e1c0981 */ /* 0x0008a4000c1e1100 */
[----:B----4-:R-:W-:Y:S02]  /*46a80*/  @P0 IMAD.MOV.U32 R30, RZ, RZ, R0 ;  /* 0x000000ffff1e0224 */ /* 0x010fe400078e0000 */
[----:B------:R-:W-:Y:S01]  /*46a90*/  @P0 IMAD.MOV.U32 R31, RZ, RZ, R5 ;  /* 0x000000ffff1f0224 */ /* 0x000fe200078e0005 */
[----:B------:R-:W4:Y:S04]  /*46aa0*/  LDL R0, [R1+0x1cc0] ;  /* 0x001cc00001007983 */ /* 0x000f280000100800 */
[----:B------:R-:W4:Y:S04]  /*46ab0*/  LDL R5, [R1+0x1cbc] ;  /* 0x001cbc0001057983 */ /* 0x000f280000100800 */
[----:B------:R0:W4:Y:S02]  /*46ac0*/  @P0 LDG.E.U8 R29, desc[UR36][R30.64] ;  /* 0x000000241e1d0981 */ /* 0x000124000c1e1100 */
[----:B0-----:R-:W-:-:S02]  /*46ad0*/  @P0 IMAD.MOV.U32 R30, RZ, RZ, R4 ;  /* 0x000000ffff1e0224 */ /* 0x001fc400078e0004 */
[----:B------:R-:W4:Y:S01]  /*46ae0*/  LDL R4, [R1+0x1cb0] ;  /* 0x001cb00001047983 */ /* 0x000f220000100800 */
[----:B---3--:R-:W-:-:S03]  /*46af0*/  @P0 IMAD.MOV.U32 R31, RZ, RZ, R9 ;  /* 0x000000ffff1f0224 */ /* 0x008fc600078e0009 */
[----:B------:R-:W3:Y:S04]  /*46b00*/  LDL R9, [R1+0x1cb8] ;  /* 0x001cb80001097983 */ /* 0x000ee80000100800 */
[----:B------:R0:W3:Y:S02]  /*46b10*/  @P0 LDG.E.U8 R33, desc[UR36][R30.64] ;  /* 0x000000241e210981 */ /* 0x0000e4000c1e1100 */
[----:B0-----:R-:W-:Y:S02]  /*46b20*/  @P0 IMAD.MOV.U32 R30, RZ, RZ, R6 ;  /* 0x000000ffff1e0224 */ /* 0x001fe400078e0006 */
[----:B------:R-:W3:Y:S01]  /*46b30*/  LDL R6, [R1+0x1ca8] ;  /* 0x001ca80001067983 */ /* 0x000ee20000100800 */
[----:B--2---:R-:W-:-:S03]  /*46b40*/  @P0 IMAD.MOV.U32 R31, RZ, RZ, R8 ;  /* 0x000000ffff1f0224 */ /* 0x004fc600078e0008 */
[----:B------:R-:W2:Y:S04]  /*46b50*/  LDL R8, [R1+0x1cac] ;  /* 0x001cac0001087983 */ /* 0x000ea80000100800 */
[----:B------:R0:W2:Y:S02]  /*46b60*/  @P0 LDG.E.U8 R37, desc[UR36][R30.64] ;  /* 0x000000241e250981 */ /* 0x0000a4000c1e1100 */
[----:B0-----:R-:W-:Y:S02]  /*46b70*/  @P0 IMAD.MOV.U32 R30, RZ, RZ, R7 ;  /* 0x000000ffff1e0224 */ /* 0x001fe400078e0007 */
[----:B------:R-:W2:Y:S01]  /*46b80*/  LDL R7, [R1+0x1ca4] ;  /* 0x001ca40001077983 */ /* 0x000ea20000100800 */
[----:B------:R-:W-:Y:S01]  /*46b90*/  @P0 IMAD.MOV.U32 R31, RZ, RZ, R11 ;  /* 0x000000ffff1f0224 */ /* 0x000fe200078e000b */
[----:B------:R-:W-:-:S02]  /*46ba0*/  ISETP.GT.AND P1, PT, R2, 0x7f, PT ;  /* 0x0000007f0200780c */ /* 0x000fc40003f24270 */
[----:B------:R-:W2:Y:S04]  /*46bb0*/  LDL R11, [R1+0x1c84] ;  /* 0x001c8400010b7983 */ /* 0x000ea80000100800 */
        /* <DEDUP_REMOVED lines=8> */
[----:B---3--:R-:W-:-:S05]  /*46c40*/  @P0 IMAD.MOV.U32 R30, RZ, RZ, R9 ;  /* 0x000000ffff1e0224 */ /* 0x008fca00078e0009 */
[----:B------:R0:W3:Y:S02]  /*46c50*/  @P0 LDG.E.U8 R43, desc[UR36][R30.64] ;  /* 0x000000241e2b0981 */ /* 0x0000e4000c1e1100 */
[----:B0-----:R-:W-:Y:S02]  /*46c60*/  @P0 IMAD.MOV.U32 R30, RZ, RZ, R4 ;  /* 0x000000ffff1e0224 */ /* 0x001fe400078e0004 */
[----:B------:R-:W3:Y:S01]  /*46c70*/  LDL R4, [R1+0x1c98] ;  /* 0x001c980001047983 */ /* 0x000ee20000100800 */
[----:B--2---:R-:W-:-:S03]  /*46c80*/  @P0 IMAD.MOV.U32 R31, RZ, RZ, R8 ;  /* 0x000000ffff1f0224 */ /* 0x004fc600078e0008 */
[----:B------:R-:W2:Y:S04]  /*46c90*/  LDL R8, [R1+0x1c80] ;  /* 0x001c800001087983 */ /* 0x000ea80000100800 */
[----:B------:R0:W2:Y:S02]  /*46ca0*/  @P0 LDG.E.U8 R45, desc[UR36][R30.64] ;  /* 0x000000241e2d0981 */ /* 0x0000a4000c1e1100 */
[----:B0-----:R-:W-:Y:S02]  /*46cb0*/  @P1 IMAD.MOV.U32 R30, RZ, RZ, R6 ;  /* 0x000000ffff1e1224 */ /* 0x001fe400078e0006 */
[----:B------:R-:W-:-:S05]  /*46cc0*/  @P1 IMAD.MOV.U32 R31, RZ, RZ, R7 ;  /* 0x000000ffff1f1224 */ /* 0x000fca00078e0007 */
[----:B------:R4:W2:Y:S02]  /*46cd0*/  @P1 LDG.E.U8 R47, desc[UR36][R30.64] ;  /* 0x000000241e2f1981 */ /* 0x0008a4000c1e1100 */
[----:B----4-:R-:W-:Y:S02]  /*46ce0*/  @P1 IMAD.MOV.U32 R30, RZ, RZ, R0 ;  /* 0x000000ffff1e1224 */ /* 0x010fe400078e0000 */
[----:B------:R-:W-:Y:S01]  /*46cf0*/  @P1 IMAD.MOV.U32 R31, RZ, RZ, R5 ;  /* 0x000000ffff1f1224 */ /* 0x000fe200078e0005 */
[----:B--2---:R-:W-:Y:S04]  /*46d00*/  STL [R1+0x4464], R47 ;  /* 0x0044642f01007387 */ /* 0x004fe80000100800 */
[----:B------:R-:W2:Y:S04]  /*46d10*/  LDL R9, [R1+0x1c7c] ;  /* 0x001c7c0001097983 */ /* 0x000ea80000100800 */
[----:B------:R-:W4:Y:S04]  /*46d20*/  LDL R7, [R1+0x1c74] ;  /* 0x001c740001077983 */ /* 0x000f280000100800 */
[----:B------:R-:W4:Y:S04]  /*46d30*/  LDL R6, [R1+0x1c78] ;  /* 0x001c780001067983 */ /* 0x000f280000100800 */
[----:B------:R-:W4:Y:S04]  /*46d40*/  LDL R5, [R1+0x1c6c] ;  /* 0x001c6c0001057983 */ /* 0x000f280000100800 */
[----:B------:R-:W4:Y:S01]  /*46d50*/  LDL R0, [R1+0x1c70] ;  /* 0x001c700001007983 */ /* 0x000f220000100800 */
[----:B------:R-:W-:-:S02]  /*46d60*/  PRMT R49, RZ, 0x7610, R49 ;  /* 0x00007610ff317816 */ /* 0x000fc40000000031 */
[----:B------:R-:W-:-:S04]  /*46d70*/  PRMT R51, RZ, 0x7610, R51 ;  /* 0x00007610ff337816 */ /* 0x000fc80000000033 */
[----:B------:R3:W4:Y:S01]  /*46d80*/  @P1 LDG.E.U8 R49, desc[UR36][R30.64] ;  /* 0x000000241e311981 */ /* 0x000722000c1e1100 */
[----:B------:R-:W-:Y:S01]  /*46d90*/  PRMT R53, RZ, 0x7610, R53 ;  /* 0x00007610ff357816 */ /* 0x000fe20000000035 */
[----:B---3--:R-:W-:Y:S02]  /*46da0*/  @P1 IMAD.MOV.U32 R30, RZ, RZ, R4 ;  /* 0x000000ffff1e1224 */ /* 0x008fe400078e0004 */
[----:B------:R-:W-:-:S05]  /*46db0*/  @P1 IMAD.MOV.U32 R31, RZ, RZ, R42 ;  /* 0x000000ffff1f1224 */ /* 0x000fca00078e002a */
[----:B------:R0:W3:Y:S01]  /*46dc0*/  @P1 LDG.E.U8 R51, desc[UR36][R30.64] ;  /* 0x000000241e331981 */ /* 0x0000e2000c1e1100 */
[----:B------:R-:W-:Y:S01]  /*46dd0*/  PRMT R55, RZ, 0x7610, R55 ;  /* 0x00007610ff377816 */ /* 0x000fe20000000037 */
[----:B0-----:R-:W-:Y:S02]  /*46de0*/  @P1 IMAD.MOV.U32 R30, RZ, RZ, R38 ;  /* 0x000000ffff1e1224 */ /* 0x001fe400078e0026 */
[----:B------:R-:W-:-:S05]  /*46df0*/  @P1 IMAD.MOV.U32 R31, RZ, RZ, R40 ;  /* 0x000000ffff1f1224 */ /* 0x000fca00078e0028 */
[----:B------:R0:W3:Y:S01]  /*46e00*/  @P1 LDG.E.U8 R53, desc[UR36][R30.64] ;  /* 0x000000241e351981 */ /* 0x0000e2000c1e1100 */
[----:B------:R-:W-:Y:S01]  /*46e10*/  PRMT R57, RZ, 0x7610, R57 ;  /* 0x00007610ff397816 */ /* 0x000fe20000000039 */
[----:B0-----:R-:W-:Y:S02]  /*46e20*/  @P1 IMAD.MOV.U32 R30, RZ, RZ, R10 ;  /* 0x000000ffff1e1224 */ /* 0x001fe400078e000a */
[----:B------:R-:W-:-:S05]  /*46e30*/  @P1 IMAD.MOV.U32 R31, RZ, RZ, R11 ;  /* 0x000000ffff1f1224 */ /* 0x000fca00078e000b */
[----:B------:R0:W3:Y:S01]  /*46e40*/  @P1 LDG.E.U8 R55, desc[UR36][R30.64] ;  /* 0x000000241e371981 */ /* 0x0000e2000c1e1100 */
[----:B------:R-:W-:Y:S01]  /*46e50*/  PRMT R59, RZ, 0x7610, R59 ;  /* 0x00007610ff3b7816 */ /* 0x000fe2000000003b */
[----:B0-----:R-:W-:Y:S01]  /*46e60*/  @P1 IMAD.MOV.U32 R30, RZ, RZ, R8 ;  /* 0x000000ffff1e1224 */ /* 0x001fe200078e0008 */
[----:B------:R-:W-:Y:S01]  /*46e70*/  PRMT R61, RZ, 0x7610, R61 ;  /* 0x00007610ff3d7816 */ /* 0x000fe2000000003d */
[----:B--2---:R-:W-:-:S05]  /*46e80*/  @P1 IMAD.MOV.U32 R31, RZ, RZ, R9 ;  /* 0x000000ffff1f1224 */ /* 0x004fca00078e0009 */
[----:B------:R4:W2:Y:S02]  /*46e90*/  @P1 LDG.E.U8 R57, desc[UR36][R30.64] ;  /* 0x000000241e391981 */ /* 0x0008a4000c1e1100 */
[----:B----4-:R-:W-:Y:S02]  /*46ea0*/  @P1 IMAD.MOV.U32 R30, RZ, RZ, R6 ;  /* 0x000000ffff1e1224 */ /* 0x010fe400078e0006 */
[----:B------:R-:W-:-:S05]  /*46eb0*/  @P1 IMAD.MOV.U32 R31, RZ, RZ, R7 ;  /* 0x000000ffff1f1224 */ /* 0x000fca00078e0007 */
[----:B------:R0:W4:Y:S02]  /*46ec0*/  @P1 LDG.E.U8 R59, desc[UR36][R30.64] ;  /* 0x000000241e3b1981 */ /* 0x000124000c1e1100 */
[----:B0-----:R-:W-:Y:S02]  /*46ed0*/  @P1 IMAD.MOV.U32 R30, RZ, RZ, R0 ;  /* 0x000000ffff1e1224 */ /* 0x001fe400078e0000 */
[----:B------:R-:W-:-:S05]  /*46ee0*/  @P1 IMAD.MOV.U32 R31, RZ, RZ, R5 ;  /* 0x000000ffff1f1224 */ /* 0x000fca00078e0005 */
[----:B------:R0:W4:Y:S04]  /*46ef0*/  @P1 LDG.E.U8 R61, desc[UR36][R30.64] ;  /* 0x000000241e3d1981 */ /* 0x000128000c1e1100 */
[----:B------:R-:W-:Y:S04]  /*46f00*/  STL [R1+0x4440], R49 ;  /* 0x0044403101007387 */ /* 0x000fe80000100800 */
[----:B---3--:R-:W-:Y:S01]  /*46f10*/  STL [R1+0x4468], R51 ;  /* 0x0044683301007387 */ /* 0x008fe20000100800 */
[----:B------:R-:W0:Y:S03]  /*46f20*/  S2R R4, SR_TID.X ;  /* 0x0000000000047919 */ /* 0x000e260000002100 */
[----:B------:R-:W-:Y:S01]  /*46f30*/  STL [R1+0x446c], R53 ;  /* 0x00446c3501007387 */ /* 0x000fe20000100800 */
[----:B------:R-:W-:Y:S06]  /*46f40*/  BAR.SYNC.DEFER_BLOCKING 0x0 ;  /* 0x0000000000007b1d */ /* 0x000fec0000010000 */
[----:B------:R-:W-:Y:S01]  /*46f50*/  STL [R1+0x4470], R55 ;  /* 0x0044703701007387 */ /* 0x000fe20000100800 */
[----:B0-----:R-:W-:-:S04]  /*46f60*/  LOP3.LUT R30, R4, 0x1f, RZ, 0xc0, !PT ;  /* 0x0000001f041e7812 */ /* 0x001fc800078ec0ff */
[----:B------:R-:W-:Y:S01]  /*46f70*/  ISETP.GE.AND P0, PT, R30, R2, PT ;  /* 0x000000021e00720c */ /* 0x000fe20003f06270 */
[----:B--2---:R-:W-:Y:S04]  /*46f80*/  STL [R1+0x4474], R57 ;  /* 0x0044743901007387 */ /* 0x004fe80000100800 */
[----:B----4-:R0:W-:Y:S02]  /*46f90*/  STL [R1+0x443c], R59 ;  /* 0x00443c3b01007387 */ /* 0x0101e40000100800 */
[----:B0-----:R-:W0:Y:S02]  /*46fa0*/  S2R R59, SR_TID.X ;  /* 0x00000000003b7919 */ /* 0x001e240000002100 */
[----:B------:R-:W-:Y:S04]  /*46fb0*/  STL [R1+0x4478], R61 ;  /* 0x0044783d01007387 */ /* 0x000fe80000100800 */
[----:B------:R-:W-:Y:S04]  /*46fc0*/  STL [R1+0x4430], R31 ;  /* 0x0044301f01007387 */ /* 0x000fe80000100800 */
[----:B------:R-:W-:Y:S04]  /*46fd0*/  STL [R1+0x4434], R31 ;  /* 0x0044341f01007387 */ /* 0x000fe80000100800 */
[----:B------:R-:W-:Y:S01]  /*46fe0*/  STL [R1+0x4438], R31 ;  /* 0x0044381f01007387 */ /* 0x000fe20000100800 */
[----:B0-----:R-:W-:-:S03]  /*46ff0*/  LOP3.LUT R0, R59, 0x1f, RZ, 0xc0, !PT ;  /* 0x0000001f3b007812 */ /* 0x001fc600078ec0ff */
[----:B------:R0:W-:Y:S04]  /*47000*/  STL [R1+0x447c], R59 ;  /* 0x00447c3b01007387 */ /* 0x0001e80000100800 */
[----:B0-----:R-:W2:Y:S04]  /*47010*/  LDL.LU R59, [R1+0x1780] ;  /* 0x00178000013b7983 */ /* 0x001ea80000300800 */
[----:B------:R-:W3:Y:S04]  /*47020*/  LDL.LU R31, [R1+0x177c] ;  /* 0x00177c00011f7983 */ /* 0x000ee80000300800 */
[----:B------:R-:W4:Y:S04]  /*47030*/  LDL.LU R61, [R1+0x1778] ;  /* 0x00177800013d7983 */ /* 0x000f280000300800 */
[----:B------:R-:W2:Y:S04]  /*47040*/  LDL.LU R57, [R1+0x1774] ;  /* 0x0017740001397983 */ /* 0x000ea80000300800 */
        /* <DEDUP_REMOVED lines=25> */
[----:B------:R0:W-:Y:S04]  /*471e0*/  STL [R1+0x4484], R30 ;  /* 0x0044841e01007387 */ /* 0x0001e80000100800 */
[----:B0-----:R-:W2:Y:S04]  /*471f0*/  LDL.LU R30, [R1+0x1784] ;  /* 0x00178400011e7983 */ /* 0x001ea80000300800 */
[----:B------:R0:W-:Y:S04]  /*47200*/  STL [R1+0x4480], R2 ;  /* 0x0044800201007387 */ /* 0x0001e80000100800 */
[----:B0-----:R-:W4:Y:S04]  /*47210*/  LDL.LU R2, [R1+0x15e8] ;  /* 0x0015e80001027983 */ /* 0x001f280000300800 */
[----:B--2---:R0:W-:Y:S04]  /*47220*/  STS.U8 [R0+UR4], R30 ;  /* 0x0000001e00007988 */ /* 0x0041e80008000004 */
[----:B------:R1:W-:Y:S04]  /*47230*/  STS.U8 [R0+UR4+0x20], R59 ;  /* 0x0000203b00007988 */ /* 0x0003e80008000004 */
[----:B---3--:R2:W-:Y:S04]  /*47240*/  STS.U8 [R0+UR4+0x40], R31 ;  /* 0x0000401f00007988 */ /* 0x0085e80008000004 */
[----:B----4-:R3:W-:Y:S04]  /*47250*/  STS.U8 [R0+UR4+0x60], R61 ;  /* 0x0000603d00007988 */ /* 0x0107e80008000004 */
[----:B------:R4:W-:Y:S04]  /*47260*/  STS.U8 [R0+UR4+0x80], R57 ;  /* 0x0000803900007988 */ /* 0x0009e80008000004 */
[----:B------:R2:W-:Y:S04]  /*47270*/  STS.U8 [R0+UR4+0xa0], R55 ;  /* 0x0000a03700007988 */ /* 0x0005e80008000004 */
[----:B0-----:R-:W4:Y:S04]  /*47280*/  LDL.LU R30, [R1+0x15e4] ;  /* 0x0015e400011e7983 */ /* 0x001f280000300800 */
[----:B-1----:R-:W4:Y:S04]  /*47290*/  LDL.LU R59, [R1+0x1574] ;  /* 0x00157400013b7983 */ /* 0x002f280000300800 */
[----:B--2---:R-:W2:Y:S04]  /*472a0*/  LDL.LU R31, [R1+0x1570] ;  /* 0x00157000011f7983 */ /* 0x004ea80000300800 */
[----:B---3--:R-:W3:Y:S04]  /*472b0*/  LDL.LU R61, [R1+0x156c] ;  /* 0x00156c00013d7983 */ /* 0x008ee80000300800 */
[----:B----4-:R-:W4:Y:S04]  /*472c0*/  LDL.LU R57, [R1+0x1568] ;  /* 0x0015680001397983 */ /* 0x010f280000300800 */
[----:B------:R0:W-:Y:S04]  /*472d0*/  STS.U8 [R0+UR4+0xc0], R53 ;  /* 0x0000c03500007988 */ /* 0x0001e80008000004 */
[----:B------:R-:W4:Y:S04]  /*472e0*/  LDL.LU R55, [R1+0x1564] ;  /* 0x0015640001377983 */ /* 0x000f280000300800 */
[----:B------:R1:W-:Y:S04]  /*472f0*/  STS.U8 [R0+UR4+0xe0], R51 ;  /* 0x0000e03300007988 */ /* 0x0003e80008000004 */
[----:B------:R0:W-:Y:S04]  /*47300*/  STS.U8 [R0+UR4+0x420], R49 ;  /* 0x0004203100007988 */ /* 0x0001e80008000004 */
[----:B------:R0:W-:Y:S04]  /*47310*/  STS.U8 [R0+UR4+0x400], R47 ;  /* 0x0004002f00007988 */ /* 0x0001e80008000004 */
[----:B------:R1:W-:Y:S04]  /*47320*/  STS.U8 [R0+UR4+0x460], R11 ;  /* 0x0004600b00007988 */ /* 0x0003e80008000004 */
[----:B------:R1:W-:Y:S04]  /*47330*/  STS.U8 [R0+UR4+0x440], R10 ;  /* 0x0004400a00007988 */ /* 0x0003e80008000004 */
[----:B0-----:R-:W4:Y:S04]  /*47340*/  LDL.LU R53, [R1+0x1560] ;  /* 0x0015600001357983 */ /* 0x001f280000300800 */
[----:B-1----:R-:W4:Y:S04]  /*47350*/  LDL.LU R51, [R1+0x155c] ;  /* 0x00155c0001337983 */ /* 0x002f280000300800 */
[----:B------:R-:W4:Y:S04]  /*47360*/  LDL.LU R49, [R1+0x1558] ;  /* 0x0015580001317983 */ /* 0x000f280000300800 */
[----:B------:R-:W4:Y:S04]  /*47370*/  LDL.LU R47, [R1+0x14f4] ;  /* 0x0014f400012f7983 */ /* 0x000f280000300800 */
[----:B------:R-:W4:Y:S04]  /*47380*/  LDL.LU R11, [R1+0x14f0] ;  /* 0x0014f000010b7983 */ /* 0x000f280000300800 */
        /* <DEDUP_REMOVED lines=36> */
[----:B------:R-:W4:Y:S04]  /*475d0*/  LDL.LU R60, [R1+0x13e4] ;  /* 0x0013e400013c7983 */ /* 0x000f280000300800 */
[----:B------:R0:W-:Y:S04]  /*475e0*/  STS.U8 [R0+UR4+0xca0], R2 ;  /* 0x000ca00200007988 */ /* 0x0001e80008000004 */
[----:B0-----:R-:W4:Y:S04]  /*475f0*/  LDL.LU R2, [R1+0x13e0] ;  /* 0x0013e00001027983 */ /* 0x001f280000300800 */
[----:B------:R0:W-:Y:S04]  /*47600*/  STS.U8 [R0+UR4+0xc80], R30 ;  /* 0x000c801e00007988 */ /* 0x0001e80008000004 */
[----:B------:R1:W-:Y:S04]  /*47610*/  STS.U8 [R0+UR4+0x1000], R59 ;  /* 0x0010003b00007988 */ /* 0x0003e80008000004 */
[----:B--2---:R2:W-:Y:S04]  /*47620*/  STS.U8 [R0+UR4+0x1020], R31 ;  /* 0x0010201f00007988 */ /* 0x0045e80008000004 */
[----:B---3--:R3:W-:Y:S04]  /*47630*/  STS.U8 [R0+UR4+0x1040], R61 ;  /* 0x0010403d00007988 */ /* 0x0087e80008000004 */
[----:B----4-:R4:W-:Y:S04]  /*47640*/  STS.U8 [R0+UR4+0x1060], R57 ;  /* 0x0010603900007988 */ /* 0x0109e80008000004 */
        /* <DEDUP_REMOVED lines=303> */
[----:B------:R-:W-:Y:S04]  /*48940*/  STS.U8 [R0+UR4+0x5c40], R2 ;  /* 0x005c400200007988 */ /* 0x000fe80008000004 */
[----:B------:R-:W-:Y:S04]  /*48950*/  STS.U8 [R0+UR4+0x5c20], R30 ;  /* 0x005c201e00007988 */ /* 0x000fe80008000004 */
[----:B------:R-:W-:Y:S04]  /*48960*/  STS.U8 [R0+UR4+0x5c00], R59 ;  /* 0x005c003b00007988 */ /* 0x000fe80008000004 */
[----:B--2---:R-:W-:Y:S04]  /*48970*/  STS.U8 [R0+UR4+0x5ce0], R31 ;  /* 0x005ce01f00007988 */ /* 0x004fe80008000004 */
[----:B---3--:R-:W-:Y:S04]  /*48980*/  STS.U8 [R0+UR4+0x5cc0], R61 ;  /* 0x005cc03d00007988 */ /* 0x008fe80008000004 */
[----:B----4-:R-:W-:Y:S04]  /*48990*/  STS.U8 [R0+UR4+0x5ca0], R57 ;  /* 0x005ca03900007988 */ /* 0x010fe80008000004 */
[----:B------:R-:W-:Y:S04]  /*489a0*/  STS.U8 [R0+UR4+0x5c80], R55 ;  /* 0x005c803700007988 */ /* 0x000fe80008000004 */
        /* <DEDUP_REMOVED lines=12> */
[----:B------:R0:W-:Y:S04]  /*48a70*/  STS.U8 [R0+UR4+0x64a0], R38 ;  /* 0x0064a02600007988 */ /* 0x0001e80008000004 */
[----:B------:R1:W-:Y:S04]  /*48a80*/  STS.U8 [R0+UR4+0x6480], R40 ;  /* 0x0064802800007988 */ /* 0x0003e80008000004 */
[----:B------:R2:W-:Y:S04]  /*48a90*/  STS.U8 [R0+UR4+0x64e0], R42 ;  /* 0x0064e02a00007988 */ /* 0x0005e80008000004 */
[----:B------:R3:W-:Y:S04]  /*48aa0*/  STS.U8 [R0+UR4+0x64c0], R44 ;  /* 0x0064c02c00007988 */ /* 0x0007e80008000004 */
[----:B------:R4:W-:Y:S04]  /*48ab0*/  STS.U8 [R0+UR4+0x6840], R46 ;  /* 0x0068402e00007988 */ /* 0x0009e80008000004 */
[----:B------:R2:W-:Y:S04]  /*48ac0*/  STS.U8 [R0+UR4+0x6860], R48 ;  /* 0x0068603000007988 */ /* 0x0005e80008000004 */
[----:B0-----:R-:W4:Y:S04]  /*48ad0*/  LDL.LU R38, [R1+0x198] ;  /* 0x0001980001267983 */ /* 0x001f280000300800 */
[----:B-1----:R-:W4:Y:S04]  /*48ae0*/  LDL.LU R40, [R1+0x194] ;  /* 0x0001940001287983 */ /* 0x002f280000300800 */
[----:B--2---:R-:W2:Y:S04]  /*48af0*/  LDL.LU R42, [R1+0x190] ;  /* 0x00019000012a7983 */ /* 0x004ea80000300800 */
[----:B---3--:R-:W3:Y:S04]  /*48b00*/  LDL.LU R44, [R1+0x18c] ;  /* 0x00018c00012c7983 */ /* 0x008ee80000300800 */
[----:B------:R-:W-:Y:S04]  /*48b10*/  STS.U8 [R0+UR4+0x6800], R50 ;  /* 0x0068003200007988 */ /* 0x000fe80008000004 */
[----:B------:R-:W-:Y:S04]  /*48b20*/  STS.U8 [R0+UR4+0x6820], R52 ;  /* 0x0068203400007988 */ /* 0x000fe80008000004 */
[----:B------:R-:W-:Y:S04]  /*48b30*/  STS.U8 [R0+UR4+0x68c0], R54 ;  /* 0x0068c03600007988 */ /* 0x000fe80008000004 */
[----:B----4-:R-:W4:Y:S04]  /*48b40*/  LDL.LU R46, [R1+0x188] ;  /* 0x00018800012e7983 */ /* 0x010f280000300800 */
[----:B------:R-:W4:Y:S04]  /*48b50*/  LDL.LU R48, [R1+0x184] ;  /* 0x0001840001307983 */ /* 0x000f280000300800 */
[----:B------:R-:W-:Y:S04]  /*48b60*/  STS.U8 [R0+UR4+0x68e0], R56 ;  /* 0x0068e03800007988 */ /* 0x000fe80008000004 */
[----:B------:R-:W-:Y:S04]  /*48b70*/  STS.U8 [R0+UR4+0x6880], R58 ;  /* 0x0068803a00007988 */ /* 0x000fe80008000004 */
[----:B------:R0:W-:Y:S04]  /*48b80*/  STS.U8 [R0+UR4+0x68a0], R60 ;  /* 0x0068a03c00007988 */ /* 0x0001e80008000004 */
[----:B0-----:R-:W4:Y:S04]  /*48b90*/  LDL.LU R60, [R1+0x180] ;  /* 0x00018000013c7983 */ /* 0x001f280000300800 */
[----:B------:R-:W4:Y:S04]  /*48ba0*/  LDL.LU R2, [R1+0x17c] ;  /* 0x00017c0001027983 */ /* 0x000f280000300800 */
        /* <DEDUP_REMOVED lines=22> */
[----:B------:R-:W4:Y:S04]  /*48d10*/  LDL.LU R58, [R1] ;  /* 0x00000000013a7983 */ /* 0x000f280000300800 */
[----:B------:R0:W-:Y:S04]  /*48d20*/  STS.U8 [R0+UR4+0x6c60], R38 ;  /* 0x006c602600007988 */ /* 0x0001e80008000004 */
[----:B------:R1:W-:Y:S04]  /*48d30*/  STS.U8 [R0+UR4+0x6c40], R40 ;  /* 0x006c402800007988 */ /* 0x0003e80008000004 */
[----:B--2---:R2:W-:Y:S04]  /*48d40*/  STS.U8 [R0+UR4+0x6c20], R42 ;  /* 0x006c202a00007988 */ /* 0x0045e80008000004 */
[----:B---3--:R3:W-:Y:S04]  /*48d50*/  STS.U8 [R0+UR4+0x6c00], R44 ;  /* 0x006c002c00007988 */ /* 0x0087e80008000004 */
[----:B0-----:R-:W4:Y:S04]  /*48d60*/  LDL.LU R38, [R1+0x44e8] ;  /* 0x0044e80001267983 */ /* 0x001f280000300800 */
[----:B-1----:R-:W4:Y:S04]  /*48d70*/  LDL.LU R40, [R1+0x44e4] ;  /* 0x0044e40001287983 */ /* 0x002f280000300800 */
[----:B--2---:R-:W2:Y:S04]  /*48d80*/  LDL.LU R42, [R1+0x44e0] ;  /* 0x0044e000012a7983 */ /* 0x004ea80000300800 */
[----:B----4-:R0:W-:Y:S04]  /*48d90*/  STS.U8 [R0+UR4+0x6ce0], R46 ;  /* 0x006ce02e00007988 */ /* 0x0101e80008000004 */
[----:B---3--:R-:W3:Y:S04]  /*48da0*/  LDL.LU R44, [R1+0x44dc] ;  /* 0x0044dc00012c7983 */ /* 0x008ee80000300800 */
[----:B------:R1:W-:Y:S04]  /*48db0*/  STS.U8 [R0+UR4+0x6cc0], R48 ;  /* 0x006cc03000007988 */ /* 0x0003e80008000004 */
[----:B------:R4:W-:Y:S04]  /*48dc0*/  STS.U8 [R0+UR4+0x6ca0], R60 ;  /* 0x006ca03c00007988 */ /* 0x0009e80008000004 */
[----:B0-----:R-:W2:Y:S04]  /*48dd0*/  LDL.LU R46, [R1+0x44d8] ;  /* 0x0044d800012e7983 */ /* 0x001ea80000300800 */
[----:B-1----:R-:W2:Y:S04]  /*48de0*/  LDL.LU R48, [R1+0x44d4] ;  /* 0x0044d40001307983 */ /* 0x002ea80000300800 */
[----:B----4-:R-:W4:Y:S04]  /*48df0*/  LDL.LU R60, [R1+0x44d0] ;  /* 0x0044d000013c7983 */ /* 0x010f280000300800 */
[----:B------:R-:W-:Y:S04]  /*48e00*/  STS.U8 [R0+UR4+0x6c80], R2 ;  /* 0x006c800200007988 */ /* 0x000fe80008000004 */
[----:B------:R0:W-:Y:S04]  /*48e10*/  STS.U8 [R0+UR4+0x7000], R30 ;  /* 0x0070001e00007988 */ /* 0x0001e80008000004 */
[----:B------:R1:W-:Y:S04]  /*48e20*/  STS.U8 [R0+UR4+0x7020], R59 ;  /* 0x0070203b00007988 */ /* 0x0003e80008000004 */
[----:B------:R0:W-:Y:S04]  /*48e30*/  STS.U8 [R0+UR4+0x7040], R31 ;  /* 0x0070401f00007988 */ /* 0x0001e80008000004 */
[----:B------:R0:W-:Y:S04]  /*48e40*/  STS.U8 [R0+UR4+0x7060], R61 ;  /* 0x0070603d00007988 */ /* 0x0001e80008000004 */
[----:B------:R1:W-:Y:S04]  /*48e50*/  STS.U8 [R0+UR4+0x7080], R57 ;  /* 0x0070803900007988 */ /* 0x0003e80008000004 */
[----:B------:R1:W-:Y:S04]  /*48e60*/  STS.U8 [R0+UR4+0x70a0], R55 ;  /* 0x0070a03700007988 */ /* 0x0003e80008000004 */
[----:B0-----:R-:W2:Y:S04]  /*48e70*/  LDL.LU R30, [R1+0x1764] ;  /* 0x00176400011e7983 */ /* 0x001ea80000300800 */
[----:B-1----:R-:W2:Y:S04]  /*48e80*/  LDL.LU R59, [R1+0x1760] ;  /* 0x00176000013b7983 */ /* 0x002ea80000300800 */
[----:B------:R-:W2:Y:S04]  /*48e90*/  LDL.LU R31, [R1+0x175c] ;  /* 0x00175c00011f7983 */ /* 0x000ea80000300800 */
[----:B------:R-:W2:Y:S04]  /*48ea0*/  LDL.LU R61, [R1+0x1758] ;  /* 0x00175800013d7983 */ /* 0x000ea80000300800 */
[----:B------:R-:W2:Y:S04]  /*48eb0*/  LDL.LU R57, [R1+0x1754] ;  /* 0x0017540001397983 */ /* 0x000ea80000300800 */
[----:B------:R0:W-:Y:S04]  /*48ec0*/  STS.U8 [R0+UR4+0x70c0], R53 ;  /* 0x0070c03500007988 */ /* 0x0001e80008000004 */
[----:B------:R-:W2:Y:S04]  /*48ed0*/  LDL.LU R55, [R1+0x1750] ;  /* 0x0017500001377983 */ /* 0x000ea80000300800 */
        /* <DEDUP_REMOVED lines=17> */
[----:B0-----:R-:W3:Y:S04]  /*48ff0*/  LDL.LU R9, [R1+0x16d4] ;  /* 0x0016d40001097983 */ /* 0x001ee80000300800 */
[----:B-1----:R-:W3:Y:S04]  /*49000*/  LDL.LU R8, [R1+0x16cc] ;  /* 0x0016cc0001087983 */ /* 0x002ee80000300800 */
[----:B------:R-:W3:Y:S04]  /*49010*/  LDL.LU R7, [R1+0x16c8] ;  /* 0x0016c80001077983 */ /* 0x000ee80000300800 */
[----:B------:R-:W3:Y:S04]  /*49020*/  LDL.LU R6, [R1+0x16c4] ;  /* 0x0016c40001067983 */ /* 0x000ee80000300800 */
[----:B------:R-:W3:Y:S04]  /*49030*/  LDL.LU R5, [R1+0x1660] ;  /* 0x0016600001057983 */ /* 0x000ee80000300800 */
[----:B------:R0:W-:Y:S04]  /*49040*/  STS.U8 [R0+UR4+0x7800], R50 ;  /* 0x0078003200007988 */ /* 0x0001e80008000004 */
[----:B------:R-:W3:Y:S04]  /*49050*/  LDL.LU R4, [R1+0x165c] ;  /* 0x00165c0001047983 */ /* 0x000ee80000300800 */
        /* <DEDUP_REMOVED lines=8> */
[----:B------:R-:W3:Y:S01]  /*490e0*/  LDL.LU R58, [R1+0x1648] ;  /* 0x00164800013a7983 */ /* 0x000ee20000300800 */
[----:B------:R-:W0:Y:S03]  /*490f0*/  S2R R2, SR_TID.X ;  /* 0x0000000000027919 */ /* 0x000e260000002100 */
[----:B----4-:R-:W-:Y:S04]  /*49100*/  STS.U8 [R0+UR4+0x78a0], R60 ;  /* 0x0078a03c00007988 */ /* 0x010fe80008000004 */
[----:B------:R-:W-:Y:S04]  /*49110*/  STL [R1+0x4488], R60 ;  /* 0x0044883c01007387 */ /* 0x000fe80000100800 */
[----:B------:R-:W-:Y:S04]  /*49120*/  STS.U8 [R0+UR4+0x7c60], R12 ;  /* 0x007c600c00007988 */ /* 0x000fe80008000004 */
        /* <DEDUP_REMOVED lines=8> */
[----:B------:R0:W-:Y:S04]  /*491b0*/  STL [R1+0x449c], R16 ;  /* 0x00449c1001007387 */ /* 0x0001e80000100800 */
[----:B------:R-:W-:Y:S04]  /*491c0*/  STS.U8 [R0+UR4+0x7cc0], R17 ;  /* 0x007cc01100007988 */ /* 0x000fe80008000004 */
[----:B------:R-:W-:Y:S04]  /*491d0*/  STL [R1+0x44a0], R17 ;  /* 0x0044a01101007387 */ /* 0x000fe80000100800 */
[----:B------:R-:W-:Y:S04]  /*491e0*/  STS.U8 [R0+UR4+0x7ca0], R18 ;  /* 0x007ca01200007988 */ /* 0x000fe80008000004 */
[----:B------:R-:W-:Y:S04]  /*491f0*/  STL [R1+0x44a4], R18 ;  /* 0x0044a41201007387 */ /* 0x000fe80000100800 */
[----:B------:R-:W-:Y:S04]  /*49200*/  STS.U8 [R0+UR4+0x7c80], R19 ;  /* 0x007c801300007988 */ /* 0x000fe80008000004 */
[----:B------:R1:W-:Y:S01]  /*49210*/  STL [R1+0x44a8], R19 ;  /* 0x0044a81301007387 */ /* 0x0003e20000100800 */
[----:B0-----:R-:W-:-:S04]  /*49220*/  LOP3.LUT R16, R2, 0x1f, RZ, 0xc0, !PT ;  /* 0x0000001f02107812 */ /* 0x001fc800078ec0ff */
[C---:B------:R-:W-:Y:S01]  /*49230*/  LOP3.LUT R15, R16.reuse, 0x8, RZ, 0x3c, !PT ;  /* 0x00000008100f7812 */ /* 0x040fe200078e3cff */
[----:B-1----:R-:W4:Y:S04]  /*49240*/  LDL.LU R19, [R1+0x1644] ;  /* 0x0016440001137983 */ /* 0x002f280000300800 */
[----:B------:R-:W4:Y:S04]  /*49250*/  LDL.LU R18, [R1+0x15e0] ;  /* 0x0015e00001127983 */ /* 0x000f280000300800 */
[----:B------:R-:W4:Y:S04]  /*49260*/  LDL.LU R17, [R1+0x15dc] ;  /* 0x0015dc0001117983 */ /* 0x000f280000300800 */
[----:B------:R-:W4:Y:S04]  /*49270*/  LDL.LU R14, [R1+0x15d8] ;  /* 0x0015d800010e7983 */ /* 0x000f280000300800 */
[----:B------:R-:W4:Y:S04]  /*49280*/  LDL.LU R13, [R1+0x15d4] ;  /* 0x0015d400010d7983 */ /* 0x000f280000300800 */
[----:B------:R-:W4:Y:S04]  /*49290*/  LDL.LU R12, [R1+0x15d0] ;  /* 0x0015d000010c7983 */ /* 0x000f280000300800 */
[----:B------:R-:W4:Y:S04]  /*492a0*/  LDL.LU R60, [R1+0x15cc] ;  /* 0x0015cc00013c7983 */ /* 0x000f280000300800 */
[----:B--2---:R0:W-:Y:S04]  /*492b0*/  STS.U8 [R15+UR4+0x100], R30 ;  /* 0x0001001e0f007988 */ /* 0x0041e80008000004 */
        /* <DEDUP_REMOVED lines=23> */
[----:B---3--:R0:W-:Y:S04]  /*49430*/  STS.U8 [R15+UR4+0x5a0], R9 ;  /* 0x0005a0090f007988 */ /* 0x0081e80008000004 */
[----:B------:R-:W3:Y:S04]  /*49440*/  LDL.LU R10, [R1+0x14cc] ;  /* 0x0014cc00010a7983 */ /* 0x000ee80000300800 */
        /* <DEDUP_REMOVED lines=21> */
[----:B----4-:R0:W-:Y:S04]  /*495a0*/  STS.U8 [R15+UR4+0x9a0], R19 ;  /* 0x0009a0130f007988 */ /* 0x0101e80008000004 */
[----:B------:R1:W-:Y:S04]  /*495b0*/  STS.U8 [R15+UR4+0xd60], R18 ;  /* 0x000d60120f007988 */ /* 0x0003e80008000004 */
[----:B------:R4:W-:Y:S04]  /*495c0*/  STS.U8 [R15+UR4+0xd40], R17 ;  /* 0x000d40110f007988 */ /* 0x0009e80008000004 */
[----:B------:R0:W-:Y:S04]  /*495d0*/  STS.U8 [R15+UR4+0xd20], R14 ;  /* 0x000d200e0f007988 */ /* 0x0001e80008000004 */
[----:B------:R1:W-:Y:S04]  /*495e0*/  STS.U8 [R15+UR4+0xd00], R13 ;  /* 0x000d000d0f007988 */ /* 0x0003e80008000004 */
[----:B------:R4:W-:Y:S04]  /*495f0*/  STS.U8 [R15+UR4+0xde0], R12 ;  /* 0x000de00c0f007988 */ /* 0x0009e80008000004 */
[----:B0-----:R-:W3:Y:S04]  /*49600*/  LDL.LU R19, [R1+0x143c] ;  /* 0x00143c0001137983 */ /* 0x001ee80000300800 */
[----:B-1----:R-:W3:Y:S04]  /*49610*/  LDL.LU R18, [R1+0x1438] ;  /* 0x0014380001127983 */ /* 0x002ee80000300800 */
[----:B----4-:R-:W4:Y:S04]  /*49620*/  LDL.LU R17, [R1+0x13d4] ;  /* 0x0013d40001117983 */ /* 0x010f280000300800 */
[----:B------:R-:W4:Y:S04]  /*49630*/  LDL.LU R14, [R1+0x13d0] ;  /* 0x0013d000010e7983 */ /* 0x000f280000300800 */
[----:B------:R-:W4:Y:S04]  /*49640*/  LDL.LU R13, [R1+0x13cc] ;  /* 0x0013cc00010d7983 */ /* 0x000f280000300800 */
[----:B------:R0:W-:Y:S04]  /*49650*/  STS.U8 [R15+UR4+0xdc0], R60 ;  /* 0x000dc03c0f007988 */ /* 0x0001e80008000004 */
[----:B------:R-:W4:Y:S04]  /*49660*/  LDL.LU R12, [R1+0x13c8] ;  /* 0x0013c800010c7983 */ /* 0x000f280000300800 */
[----:B--2---:R1:W-:Y:S04]  /*49670*/  STS.U8 [R15+UR4+0xda0], R2 ;  /* 0x000da0020f007988 */ /* 0x0043e80008000004 */
[----:B------:R2:W-:Y:S04]  /*49680*/  STS.U8 [R15+UR4+0xd80], R30 ;  /* 0x000d801e0f007988 */ /* 0x0005e80008000004 */
[----:B------:R0:W-:Y:S04]  /*49690*/  STS.U8 [R15+UR4+0x1100], R59 ;  /* 0x0011003b0f007988 */ /* 0x0001e80008000004 */
[----:B------:R1:W-:Y:S04]  /*496a0*/  STS.U8 [R15+UR4+0x1120], R31 ;  /* 0x0011201f0f007988 */ /* 0x0003e80008000004 */
[----:B------:R2:W-:Y:S04]  /*496b0*/  STS.U8 [R15+UR4+0x1140], R61 ;  /* 0x0011403d0f007988 */ /* 0x0005e80008000004 */
[----:B0-----:R-:W4:Y:S04]  /*496c0*/  LDL.LU R60, [R1+0x13c4] ;  /* 0x0013c400013c7983 */ /* 0x001f280000300800 */
[----:B-1----:R-:W4:Y:S04]  /*496d0*/  LDL.LU R2, [R1+0x13c0] ;  /* 0x0013c00001027983 */ /* 0x002f280000300800 */
[----:B--2---:R-:W2:Y:S04]  /*496e0*/  LDL.LU R30, [R1+0x13bc] ;  /* 0x0013bc00011e7983 */ /* 0x004ea80000300800 */
        /* <DEDUP_REMOVED lines=16> */
[----:B---3--:R1:W-:Y:S04]  /*497f0*/  STS.U8 [R15+UR4+0x1560], R10 ;  /* 0x0015600a0f007988 */ /* 0x0083e80008000004 */
[----:B------:R3:W-:Y:S04]  /*49800*/  STS.U8 [R15+UR4+0x1540], R9 ;  /* 0x001540090f007988 */ /* 0x0007e80008000004 */
[----:B------:R0:W-:Y:S04]  /*49810*/  STS.U8 [R15+UR4+0x15a0], R8 ;  /* 0x0015a0080f007988 */ /* 0x0001e80008000004 */
[----:B------:R1:W-:Y:S04]  /*49820*/  STS.U8 [R15+UR4+0x1580], R7 ;  /* 0x001580070f007988 */ /* 0x0003e80008000004 */
[----:B------:R3:W-:Y:S04]  /*49830*/  STS.U8 [R15+UR4+0x15e0], R6 ;  /* 0x0015e0060f007988 */ /* 0x0007e80008000004 */
[----:B0-----:R-:W2:Y:S04]  /*49840*/  LDL.LU R11, [R1+0x12d4] ;  /* 0x0012d400010b7983 */ /* 0x001ea80000300800 */
[----:B-1----:R-:W2:Y:S04]  /*49850*/  LDL.LU R10, [R1+0x12d0] ;  /* 0x0012d000010a7983 */ /* 0x002ea80000300800 */
[----:B---3--:R-:W3:Y:S04]  /*49860*/  LDL.LU R9, [R1+0x12cc] ;  /* 0x0012cc0001097983 */ /* 0x008ee80000300800 */
        /* <DEDUP_REMOVED lines=16> */
[----:B0-----:R-:W3:Y:S04]  /*49970*/  LDL.LU R58, [R1+0x1240] ;  /* 0x00124000013a7983 */ /* 0x001ee80000300800 */
[----:B------:R0:W-:Y:S04]  /*49980*/  STS.U8 [R15+UR4+0x1980], R19 ;  /* 0x001980130f007988 */ /* 0x0001e80008000004 */
[----:B------:R1:W-:Y:S04]  /*49990*/  STS.U8 [R15+UR4+0x19a0], R18 ;  /* 0x0019a0120f007988 */ /* 0x0003e80008000004 */
[----:B----4-:R4:W-:Y:S04]  /*499a0*/  STS.U8 [R15+UR4+0x1d60], R17 ;  /* 0x001d60110f007988 */ /* 0x0109e80008000004 */
        /* <DEDUP_REMOVED lines=10> */
[----:B------:R1:W-:Y:S04]  /*49a50*/  STS.U8 [R15+UR4+0x1dc0], R2 ;  /* 0x001dc0020f007988 */ /* 0x0003e80008000004 */
[----:B--2---:R2:W-:Y:S04]  /*49a60*/  STS.U8 [R15+UR4+0x1da0], R30 ;  /* 0x001da01e0f007988 */ /* 0x0045e80008000004 */
        /* <DEDUP_REMOVED lines=23> */
[----:B---3--:R3:W-:Y:S04]  /*49be0*/  STS.U8 [R15+UR4+0x2560], R9 ;  /* 0x002560090f007988 */ /* 0x0087e80008000004 */
        /* <DEDUP_REMOVED lines=209> */
[----:B------:R-:W-:Y:S04]  /*4a900*/  STS.U8 [R15+UR4+0x5900], R19 ;  /* 0x005900130f007988 */ /* 0x000fe80008000004 */
[----:B------:R-:W-:Y:S04]  /*4a910*/  STS.U8 [R15+UR4+0x5920], R18 ;  /* 0x005920120f007988 */ /* 0x000fe80008000004 */
[----:B----4-:R-:W-:Y:S04]  /*4a920*/  STS.U8 [R15+UR4+0x59c0], R17 ;  /* 0x0059c0110f007988 */ /* 0x010fe80008000004 */
[----:B------:R-:W-:Y:S04]  /*4a930*/  STS.U8 [R15+UR4+0x59e0], R14 ;  /* 0x0059e00e0f007988 */ /* 0x000fe80008000004 */
[----:B------:R-:W-:Y:S04]  /*4a940*/  STS.U8 [R15+UR4+0x5980], R13 ;  /* 0x0059800d0f007988 */ /* 0x000fe80008000004 */
[----:B------:R-:W-:Y:S04]  /*4a950*/  STS.U8 [R15+UR4+0x59a0], R12 ;  /* 0x0059a00c0f007988 */ /* 0x000fe80008000004 */
[----:B------:R-:W-:Y:S04]  /*4a960*/  STS.U8 [R15+UR4+0x5d60], R60 ;  /* 0x005d603c0f007988 */ /* 0x000fe80008000004 */
[----:B------:R-:W-:Y:S04]  /*4a970*/  STS.U8 [R15+UR4+0x5d40], R2 ;  /* 0x005d40020f007988 */ /* 0x000fe80008000004 */
[----:B--2---:R-:W-:Y:S04]  /*4a980*/  STS.U8 [R15+UR4+0x5d20], R30 ;  /* 0x005d201e0f007988 */ /* 0x004fe80008000004 */
        /* <DEDUP_REMOVED lines=11> */
[----:B---3--:R-:W-:Y:S04]  /*4aa40*/  STS.U8 [R15+UR4+0x61c0], R9 ;  /* 0x0061c0090f007988 */ /* 0x008fe80008000004 */
        /* <DEDUP_REMOVED lines=9> */
[----:B0-----:R-:W4:Y:S04]  /*4aae0*/  LDL.LU R50, [R1+0x1f4] ;  /* 0x0001f40001327983 */ /* 0x001f280000300800 */
[----:B-1----:R-:W4:Y:S04]  /*4aaf0*/  LDL.LU R52, [R1+0x1f0] ;  /* 0x0001f00001347983 */ /* 0x002f280000300800 */
[----:B--2---:R-:W2:Y:S04]  /*4ab00*/  LDL.LU R54, [R1+0x1ec] ;  /* 0x0001ec0001367983 */ /* 0x004ea80000300800 */
[----:B------:R0:W-:Y:S04]  /*4ab10*/  STS.U8 [R15+UR4+0x6940], R58 ;  /* 0x0069403a0f007988 */ /* 0x0001e80008000004 */
[----:B---3--:R-:W3:Y:S04]  /*4ab20*/  LDL.LU R56, [R1+0x1e8] ;  /* 0x0001e80001387983 */ /* 0x008ee80000300800 */
[----:B0-----:R-:W3:Y:S04]  /*4ab30*/  LDL.LU R58, [R1+0x1e4] ;  /* 0x0001e400013a7983 */ /* 0x001ee80000300800 */
[----:B------:R-:W3:Y:S04]  /*4ab40*/  LDL.LU R19, [R1+0x1e0] ;  /* 0x0001e00001137983 */ /* 0x000ee80000300800 */
        /* <DEDUP_REMOVED lines=25> */
[----:B----4-:R0:W-:Y:S04]  /*4ace0*/  STS.U8 [R15+UR4+0x6960], R50 ;  /* 0x006960320f007988 */ /* 0x0101e80008000004 */
[----:B------:R1:W-:Y:S04]  /*4acf0*/  STS.U8 [R15+UR4+0x6900], R52 ;  /* 0x006900340f007988 */ /* 0x0003e80008000004 */
[----:B--2---:R2:W-:Y:S04]  /*4ad00*/  STS.U8 [R15+UR4+0x6920], R54 ;  /* 0x006920360f007988 */ /* 0x0045e80008000004 */
[----:B---3--:R3:W-:Y:S04]  /*4ad10*/  STS.U8 [R15+UR4+0x69c0], R56 ;  /* 0x0069c0380f007988 */ /* 0x0087e80008000004 */
[----:B0-----:R-:W4:Y:S04]  /*4ad20*/  LDL.LU R50, [R1+0x44cc] ;  /* 0x0044cc0001327983 */ /* 0x001f280000300800 */
[----:B-1----:R-:W4:Y:S04]  /*4ad30*/  LDL.LU R52, [R1+0x44c8] ;  /* 0x0044c80001347983 */ /* 0x002f280000300800 */
[----:B--2---:R-:W2:Y:S04]  /*4ad40*/  LDL.LU R54, [R1+0x44c4] ;  /* 0x0044c40001367983 */ /* 0x004ea80000300800 */
[----:B------:R0:W-:Y:S04]  /*4ad50*/  STS.U8 [R15+UR4+0x69e0], R58 ;  /* 0x0069e03a0f007988 */ /* 0x0001e80008000004 */
[----:B---3--:R-:W3:Y:S04]  /*4ad60*/  LDL.LU R56, [R1+0x44c0] ;  /* 0x0044c00001387983 */ /* 0x008ee80000300800 */
[----:B0-----:R-:W2:Y:S04]  /*4ad70*/  LDL.LU R58, [R1+0x44bc] ;  /* 0x0044bc00013a7983 */ /* 0x001ea80000300800 */
        /* <DEDUP_REMOVED lines=48> */
[----:B------:R-:W4:Y:S01]  /*4b080*/  LDL.LU R4, [R1+0x1628] ;  /* 0x0016280001047983 */ /* 0x000f220000300800 */
[----:B------:R-:W-:-:S03]  /*4b090*/  LOP3.LUT R16, R16, 0x10, RZ, 0x3c, !PT ;  /* 0x0000001010107812 */ /* 0x000fc600078e3cff */
[----:B--2---:R-:W-:Y:S04]  /*4b0a0*/  STS.U8 [R15+UR4+0x7940], R58 ;  /* 0x0079403a0f007988 */ /* 0x004fe80008000004 */
[----:B---3--:R-:W-:Y:S04]  /*4b0b0*/  STS.U8 [R15+UR4+0x7960], R56 ;  /* 0x007960380f007988 */ /* 0x008fe80008000004 */
[----:B------:R-:W-:Y:S04]  /*4b0c0*/  STS.U8 [R15+UR4+0x7900], R54 ;  /* 0x007900360f007988 */ /* 0x000fe80008000004 */
[----:B----4-:R-:W-:Y:S04]  /*4b0d0*/  STS.U8 [R15+UR4+0x7920], R52 ;  /* 0x007920340f007988 */ /* 0x010fe80008000004 */
        /* <DEDUP_REMOVED lines=9> */
[----:B------:R-:W-:Y:S04]  /*4b170*/  STS.U8 [R15+UR4+0x7d40], R21 ;  /* 0x007d40150f007988 */ /* 0x000fe80008000004 */
[----:B------:R-:W-:Y:S04]  /*4b180*/  STS.U8 [R15+UR4+0x7d20], R22 ;  /* 0x007d20160f007988 */ /* 0x000fe80008000004 */
[----:B------:R-:W-:Y:S04]  /*4b190*/  STS.U8 [R15+UR4+0x7d00], R23 ;  /* 0x007d00170f007988 */ /* 0x000fe80008000004 */
[----:B------:R-:W-:Y:S04]  /*4b1a0*/  STS.U8 [R15+UR4+0x7de0], R24 ;  /* 0x007de0180f007988 */ /* 0x000fe80008000004 */
[----:B------:R-:W-:Y:S04]  /*4b1b0*/  STS.U8 [R15+UR4+0x7dc0], R25 ;  /* 0x007dc0190f007988 */ /* 0x000fe80008000004 */
[----:B0-----:R-:W2:Y:S04]  /*4b1c0*/  LDL.LU R52, [R1+0x1624] ;  /* 0x0016240001347983 */ /* 0x001ea80000300800 */
[----:B------:R-:W3:Y:S04]  /*4b1d0*/  LDL.LU R54, [R1+0x15c0] ;  /* 0x0015c00001367983 */ /* 0x000ee80000300800 */
[----:B------:R-:W4:Y:S04]  /*4b1e0*/  LDL.LU R56, [R1+0x15bc] ;  /* 0x0015bc0001387983 */ /* 0x000f280000300800 */
[----:B------:R-:W4:Y:S04]  /*4b1f0*/  LDL.LU R58, [R1+0x15b8] ;  /* 0x0015b800013a7983 */ /* 0x000f280000300800 */
[----:B------:R-:W4:Y:S04]  /*4b200*/  LDL.LU R19, [R1+0x15b4] ;  /* 0x0015b40001137983 */ /* 0x000f280000300800 */
[----:B------:R-:W-:Y:S04]  /*4b210*/  STS.U8 [R15+UR4+0x7da0], R26 ;  /* 0x007da01a0f007988 */ /* 0x000fe80008000004 */
        /* <DEDUP_REMOVED lines=50> */
[----:B--2---:R0:W-:Y:S04]  /*4b540*/  STS.U8 [R16+UR4+0xaa0], R52 ;  /* 0x000aa03410007988 */ /* 0x0041e80008000004 */
[----:B---3--:R1:W-:Y:S04]  /*4b550*/  STS.U8 [R16+UR4+0xe60], R54 ;  /* 0x000e603610007988 */ /* 0x0083e80008000004 */
[----:B----4-:R2:W-:Y:S04]  /*4b560*/  STS.U8 [R16+UR4+0xe40], R56 ;  /* 0x000e403810007988 */ /* 0x0105e80008000004 */
[----:B------:R3:W-:Y:S04]  /*4b570*/  STS.U8 [R16+UR4+0xe20], R58 ;  /* 0x000e203a10007988 */ /* 0x0007e80008000004 */
        /* <DEDUP_REMOVED lines=368> */
[----:B------:R-:W-:Y:S04]  /*4cc80*/  STS.U8 [R16+UR4+0x6a60], R52 ;  /* 0x006a603410007988 */ /* 0x000fe80008000004 */
[----:B------:R-:W-:Y:S04]  /*4cc90*/  STS.U8 [R16+UR4+0x6a00], R54 ;  /* 0x006a003610007988 */ /* 0x000fe80008000004 */
[----:B--2---:R-:W-:Y:S04]  /*4cca0*/  STS.U8 [R16+UR4+0x6a20], R56 ;  /* 0x006a203810007988 */ /* 0x004fe80008000004 */
[----:B---3--:R-:W-:Y:S04]  /*4ccb0*/  STS.U8 [R16+UR4+0x6ac0], R58 ;  /* 0x006ac03a10007988 */ /* 0x008fe80008000004 */
[----:B----4-:R-:W-:Y:S04]  /*4ccc0*/  STS.U8 [R16+UR4+0x6ae0], R19 ;  /* 0x006ae01310007988 */ /* 0x010fe80008000004 */
[----:B------:R-:W-:Y:S04]  /*4ccd0*/  STS.U8 [R16+UR4+0x6a80], R18 ;  /* 0x006a801210007988 */ /* 0x000fe80008000004 */
[----:B------:R-:W-:Y:S04]  /*4cce0*/  STS.U8 [R16+UR4+0x6aa0], R17 ;  /* 0x006aa01110007988 */ /* 0x000fe80008000004 */
        /* <DEDUP_REMOVED lines=9> */
[----:B------:R0:W-:Y:S04]  /*4cd80*/  STS.U8 [R16+UR4+0x6ec0], R2 ;  /* 0x006ec00210007988 */ /* 0x0001e80008000004 */
[----:B------:R1:W-:Y:S04]  /*4cd90*/  STS.U8 [R16+UR4+0x6ea0], R30 ;  /* 0x006ea01e10007988 */ /* 0x0003e80008000004 */
[----:B----4-:R-:W4:Y:S04]  /*4cda0*/  LDL.LU R60, [R1+0x1714] ;  /* 0x00171400013c7983 */ /* 0x010f280000300800 */
[----:B------:R0:W-:Y:S04]  /*4cdb0*/  STS.U8 [R16+UR4+0x6e80], R59 ;  /* 0x006e803b10007988 */ /* 0x0001e80008000004 */
[----:B------:R-:W-:Y:S04]  /*4cdc0*/  STS.U8 [R16+UR4+0x7200], R31 ;  /* 0x0072001f10007988 */ /* 0x000fe80008000004 */
[----:B------:R1:W-:Y:S04]  /*4cdd0*/  STS.U8 [R16+UR4+0x7220], R61 ;  /* 0x0072203d10007988 */ /* 0x0003e80008000004 */
[----:B------:R1:W-:Y:S04]  /*4cde0*/  STS.U8 [R16+UR4+0x7240], R57 ;  /* 0x0072403910007988 */ /* 0x0003e80008000004 */
[----:B0-----:R-:W4:Y:S04]  /*4cdf0*/  LDL.LU R2, [R1+0x1710] ;  /* 0x0017100001027983 */ /* 0x001f280000300800 */
[----:B-1----:R-:W4:Y:S04]  /*4ce00*/  LDL.LU R30, [R1+0x170c] ;  /* 0x00170c00011e7983 */ /* 0x002f280000300800 */
        /* <DEDUP_REMOVED lines=39> */
[----:B------:R-:W4:Y:S04]  /*4d080*/  LDL.LU R52, [R1+0x1604] ;  /* 0x0016040001347983 */ /* 0x000f280000300800 */
[----:B------:R-:W-:Y:S04]  /*4d090*/  STS.U8 [R16+UR4+0x7e20], R33 ;  /* 0x007e202110007988 */ /* 0x000fe80008000004 */
[----:B------:R-:W4:Y:S04]  /*4d0a0*/  LDL.LU R54, [R1+0x15a0] ;  /* 0x0015a00001367983 */ /* 0x000f280000300800 */
[----:B------:R-:W-:Y:S01]  /*4d0b0*/  STS.U8 [R16+UR4+0x7e00], R37 ;  /* 0x007e002510007988 */ /* 0x000fe20008000004 */
[----:B------:R-:W-:-:S03]  /*4d0c0*/  LOP3.LUT R31, R0, 0x18, RZ, 0x3c, !PT ;  /* 0x00000018001f7812 */ /* 0x000fc600078e3cff */
[----:B------:R-:W4:Y:S04]  /*4d0d0*/  LDL.LU R56, [R1+0x159c] ;  /* 0x00159c0001387983 */ /* 0x000f280000300800 */
[----:B------:R-:W-:Y:S04]  /*4d0e0*/  STS.U8 [R16+UR4+0x7ee0], R39 ;  /* 0x007ee02710007988 */ /* 0x000fe80008000004 */
[----:B------:R-:W4:Y:S04]  /*4d0f0*/  LDL.LU R58, [R1+0x1598] ;  /* 0x00159800013a7983 */ /* 0x000f280000300800 */
[----:B------:R-:W-:Y:S04]  /*4d100*/  STS.U8 [R16+UR4+0x7ec0], R41 ;  /* 0x007ec02910007988 */ /* 0x000fe80008000004 */
[----:B------:R-:W4:Y:S04]  /*4d110*/  LDL.LU R19, [R1+0x1594] ;  /* 0x0015940001137983 */ /* 0x000f280000300800 */
[----:B------:R-:W-:Y:S04]  /*4d120*/  STS.U8 [R16+UR4+0x7ea0], R43 ;  /* 0x007ea02b10007988 */ /* 0x000fe80008000004 */
        /* <DEDUP_REMOVED lines=9> */
[----:B0-----:R-:W4:Y:S04]  /*4d1c0*/  LDL.LU R15, [R1+0x1578] ;  /* 0x00157800010f7983 */ /* 0x001f280000300800 */
[----:B-1----:R-:W4:Y:S04]  /*4d1d0*/  LDL.LU R14, [R1+0x1514] ;  /* 0x00151400010e7983 */ /* 0x002f280000300800 */
[----:B--2---:R-:W2:Y:S04]  /*4d1e0*/  LDL.LU R13, [R1+0x1510] ;  /* 0x00151000010d7983 */ /* 0x004ea80000300800 */
[----:B---3--:R-:W3:Y:S04]  /*4d1f0*/  LDL.LU R12, [R1+0x150c] ;  /* 0x00150c00010c7983 */ /* 0x008ee80000300800 */
[----:B------:R0:W-:Y:S04]  /*4d200*/  STS.U8 [R31+UR4+0x3a0], R2 ;  /* 0x0003a0021f007988 */ /* 0x0001e80008000004 */
[----:B----4-:R-:W4:Y:S04]  /*4d210*/  LDL.LU R60, [R1+0x1508] ;  /* 0x00150800013c7983 */ /* 0x010f280000300800 */
        /* <DEDUP_REMOVED lines=37> */
[----:B------:R0:W-:Y:S04]  /*4d470*/  STS.U8 [R31+UR4+0xf40], R56 ;  /* 0x000f40381f007988 */ /* 0x0001e80008000004 */
[----:B------:R1:W-:Y:S04]  /*4d480*/  STS.U8 [R31+UR4+0xf20], R58 ;  /* 0x000f203a1f007988 */ /* 0x0003e80008000004 */
[----:B0-----:R-:W4:Y:S04]  /*4d490*/  LDL.LU R52, [R1+0x13fc] ;  /* 0x0013fc0001347983 */ /* 0x001f280000300800 */
[----:B-1----:R-:W4:Y:S04]  /*4d4a0*/  LDL.LU R54, [R1+0x13f8] ;  /* 0x0013f80001367983 */ /* 0x002f280000300800 */
[----:B------:R0:W-:Y:S04]  /*4d4b0*/  STS.U8 [R31+UR4+0xf00], R19 ;  /* 0x000f00131f007988 */ /* 0x0001e80008000004 */
[----:B------:R-:W4:Y:S04]  /*4d4c0*/  LDL.LU R56, [R1+0x1394] ;  /* 0x0013940001387983 */ /* 0x000f280000300800 */
[----:B------:R-:W4:Y:S04]  /*4d4d0*/  LDL.LU R58, [R1+0x1390] ;  /* 0x00139000013a7983 */ /* 0x000f280000300800 */
[----:B------:R1:W-:Y:S04]  /*4d4e0*/  STS.U8 [R31+UR4+0xfe0], R18 ;  /* 0x000fe0121f007988 */ /* 0x0003e80008000004 */
[----:B------:R1:W-:Y:S04]  /*4d4f0*/  STS.U8 [R31+UR4+0xfc0], R17 ;  /* 0x000fc0111f007988 */ /* 0x0003e80008000004 */
[----:B0-----:R-:W4:Y:S04]  /*4d500*/  LDL.LU R19, [R1+0x138c] ;  /* 0x00138c0001137983 */ /* 0x001f280000300800 */
[----:B-1----:R-:W4:Y:S04]  /*4d510*/  LDL.LU R18, [R1+0x1388] ;  /* 0x0013880001127983 */ /* 0x002f280000300800 */
        /* <DEDUP_REMOVED lines=55> */
[----:B------:R-:W4:Y:S04]  /*4d890*/  LDL.LU R56, [R1+0x11f4] ;  /* 0x0011f40001387983 */ /* 0x000f280000300800 */
[----:B------:R0:W-:Y:S04]  /*4d8a0*/  STS.U8 [R31+UR4+0x1f20], R19 ;  /* 0x001f20131f007988 */ /* 0x0001e80008000004 */
        /* <DEDUP_REMOVED lines=248> */
[----:B------:R1:W-:Y:S04]  /*4e830*/  STS.U8 [R31+UR4+0x5ba0], R18 ;  /* 0x005ba0121f007988 */ /* 0x0003e80008000004 */
[----:B------:R-:W4:Y:S04]  /*4e840*/  LDL.LU R58, [R1+0x1a8] ;  /* 0x0001a800013a7983 */ /* 0x000f280000300800 */
[----:B------:R1:W-:Y:S04]  /*4e850*/  STS.U8 [R31+UR4+0x5f60], R17 ;  /* 0x005f60111f007988 */ /* 0x0003e80008000004 */
[----:B0-----:R-:W4:Y:S04]  /*4e860*/  LDL.LU R19, [R1+0x1a4] ;  /* 0x0001a40001137983 */ /* 0x001f280000300800 */
[----:B------:R0:W-:Y:S04]  /*4e870*/  STS.U8 [R31+UR4+0x5f40], R16 ;  /* 0x005f40101f007988 */ /* 0x0001e80008000004 */
[----:B-1----:R-:W4:Y:S04]  /*4e880*/  LDL.LU R18, [R1+0x1a0] ;  /* 0x0001a00001127983 */ /* 0x002f280000300800 */
        /* <DEDUP_REMOVED lines=11> */
[----:B------:R-:W-:Y:S04]  /*4e940*/  STS.U8 [R31+UR4+0x5f80], R2 ;  /* 0x005f80021f007988 */ /* 0x000fe80008000004 */
[----:B------:R0:W-:Y:S04]  /*4e950*/  STS.U8 [R31+UR4+0x6300], R30 ;  /* 0x0063001e1f007988 */ /* 0x0001e80008000004 */
[----:B----4-:R-:W4:Y:S04]  /*4e960*/  LDL.LU R60, [R1+0x124] ;  /* 0x00012400013c7983 */ /* 0x010f280000300800 */
[----:B------:R1:W-:Y:S04]  /*4e970*/  STS.U8 [R31+UR4+0x6320], R59 ;  /* 0x0063203b1f007988 */ /* 0x0003e80008000004 */
[----:B------:R0:W-:Y:S04]  /*4e980*/  STS.U8 [R31+UR4+0x6340], R61 ;  /* 0x0063403d1f007988 */ /* 0x0001e80008000004 */
[----:B------:R1:W-:Y:S04]  /*4e990*/  STS.U8 [R31+UR4+0x6360], R57 ;  /* 0x006360391f007988 */ /* 0x0003e80008000004 */
[----:B0-----:R-:W4:Y:S04]  /*4e9a0*/  LDL.LU R30, [R1+0x120] ;  /* 0x00012000011e7983 */ /* 0x001f280000300800 */
[----:B------:R-:W4:Y:S04]  /*4e9b0*/  LDL.LU R2, [R1+0x11c] ;  /* 0x00011c0001027983 */ /* 0x000f280000300800 */
[----:B-1----:R-:W4:Y:S04]  /*4e9c0*/  LDL.LU R59, [R1+0xb8] ;  /* 0x0000b800013b7983 */ /* 0x002f280000300800 */
[----:B------:R-:W4:Y:S04]  /*4e9d0*/  LDL.LU R61, [R1+0xb4] ;  /* 0x0000b400013d7983 */ /* 0x000f280000300800 */
[----:B------:R0:W-:Y:S04]  /*4e9e0*/  STS.U8 [R31+UR4+0x6380], R55 ;  /* 0x006380371f007988 */ /* 0x0001e80008000004 */
[----:B------:R1:W-:Y:S04]  /*4e9f0*/  STS.U8 [R31+UR4+0x63a0], R53 ;  /* 0x0063a0351f007988 */ /* 0x0003e80008000004 */
[----:B------:R-:W4:Y:S04]  /*4ea00*/  LDL.LU R57, [R1+0xb0] ;  /* 0x0000b00001397983 */ /* 0x000f280000300800 */
        /* <DEDUP_REMOVED lines=49> */
[----:B----4-:R-:W4:Y:S04]  /*4ed20*/  LDL.LU R60, [R1+0x4488] ;  /* 0x00448800013c7983 */ /* 0x010f280000300800 */
        /* <DEDUP_REMOVED lines=8> */
[----:B------:R-:W3:Y:S04]  /*4edb0*/  LDL.LU R61, [R1+0x4478] ;  /* 0x00447800013d7983 */ /* 0x000ee80000300800 */
        /* <DEDUP_REMOVED lines=22> */
[----:B------:R-:W3:Y:S04]  /*4ef20*/  LDL.LU R5, [R1+0x4448] ;  /* 0x0044480001057983 */ /* 0x000ee80000300800 */
[----:B------:R0:W-:Y:S04]  /*4ef30*/  STS.U8 [R31+UR4+0x77e0], R4 ;  /* 0x0077e0041f007988 */ /* 0x0001e80008000004 */
[----:B0-----:R-:W3:Y:S04]  /*4ef40*/  LDL.LU R4, [R1+0x4444] ;  /* 0x0044440001047983 */ /* 0x001ee80000300800 */
[----:B------:R0:W-:Y:S02]  /*4ef50*/  STS.U8 [R31+UR4+0x77c0], R49 ;  /* 0x0077c0311f007988 */ /* 0x0001e40008000004 */
[----:B0-----:R-:W0:Y:S02]  /*4ef60*/  S2R R49, SR_TID.X ;  /* 0x0000000000317919 */ /* 0x001e240000002100 */
[----:B0-----:R-:W-:-:S04]  /*4ef70*/  LOP3.LUT R49, R49, 0x1f, RZ, 0xc0, !PT ;  /* 0x0000001f31317812 */ /* 0x001fc800078ec0ff */
[----:B------:R-:W-:Y:S02]  /*4ef80*/  LOP3.LUT R49, R49, 0x60, RZ, 0xfc, !PT ;  /* 0x0000006031317812 */ /* 0x000fe400078efcff */
[----:B--2---:R-:W-:Y:S02]  /*4ef90*/  LOP3.LUT R59, R59, 0x1f, RZ, 0xc0, !PT ;  /* 0x0000001f3b3b7812 */ /* 0x004fe400078ec0ff */
[----:B------:R-:W-:Y:S02]  /*4efa0*/  ISETP.GE.AND P4, PT, R49, R2, PT ;  /* 0x000000023100720c */ /* 0x000fe40003f86270 */
[----:B------:R-:W-:-:S04]  /*4efb0*/  LOP3.LUT R59, R59, 0x20, RZ, 0xfc, !PT ;  /* 0x000000203b3b7812 */ /* 0x000fc800078efcff */
[----:B------:R-:W-:Y:S01]  /*4efc0*/  ISETP.GE.AND P1, PT, R59, R2, PT ;  /* 0x000000023b00720c */ /* 0x000fe20003f26270 */
[----:B---3--:R0:W-:Y:S04]  /*4efd0*/  STS.U8 [R31+UR4+0x7b40], R4 ;  /* 0x007b40041f007988 */ /* 0x0081e80008000004 */
[----:B------:R1:W-:Y:S04]  /*4efe0*/  STS.U8 [R31+UR4+0x7b60], R5 ;  /* 0x007b60051f007988 */ /* 0x0003e80008000004 */
[----:B0-----:R-:W2:Y:S04]  /*4eff0*/  LDL R4, [R1+0x4424] ;  /* 0x0044240001047983 */ /* 0x001ea80000100800 */
[----:B-1----:R-:W2:Y:S04]  /*4f000*/  LDL R5, [R1+0x4420] ;  /* 0x0044200001057983 */ /* 0x002ea80000100800 */
[----:B------:R-:W3:Y:S04]  /*4f010*/  LDL.LU R49, [R1+0x4440] ;  /* 0x0044400001317983 */ /* 0x000ee80000300800 */
[----:B------:R-:W2:Y:S04]  /*4f020*/  LDL.LU R59, [R1+0x443c] ;  /* 0x00443c00013b7983 */ /* 0x000ea80000300800 */
        /* <DEDUP_REMOVED lines=12> */
[----:B--2---:R-:W-:Y:S04]  /*4f0f0*/  STS.U8 [R31+UR4+0x7fa0], R59 ;  /* 0x007fa03b1f007988 */ /* 0x004fe80008000004 */
[----:B------:R0:W-:Y:S01]  /*4f100*/  STS.U8 [R31+UR4+0x7f80], R61 ;  /* 0x007f803d1f007988 */ /* 0x0001e20008000004 */
[----:B------:R-:W-:-:S03]  /*4f110*/  LOP3.LUT R0, R0, 0x40, RZ, 0xfc, !PT ;  /* 0x0000004000007812 */ /* 0x000fc600078efcff */
[----:B0-----:R-:W2:Y:S01]  /*4f120*/  LDL.LU R31, [R1+0x4438] ;  /* 0x00443800011f7983 */ /* 0x001ea20000300800 */
[----:B------:R-:W-:Y:S01]  /*4f130*/  BAR.SYNC.DEFER_BLOCKING 0x0 ;  /* 0x0000000000007b1d */ /* 0x000fe20000010000 */
[----:B--2---:R-:W-:-:S05]  /*4f140*/  PRMT R31, RZ, 0x7610, R31 ;  /* 0x00007610ff1f7816 */ /* 0x004fca000000001f */
[----:B------:R0:W-:Y:S04]  /*4f150*/  STL.S16 [R1+0x378], R31 ;  /* 0x0003781f01007387 */ /* 0x0001e80000100600 */
[----:B0-----:R-:W2:Y:S01]  /*4f160*/  LDL.LU R31, [R1+0x4434] ;  /* 0x00443400011f7983 */ /* 0x001ea20000300800 */
[CC--:B------:R-:W-:Y:S02]  /*4f170*/  ISETP.GE.AND P2, PT, R0.reuse, R2.reuse, PT ;  /* 0x000000020000720c */ /* 0x0c0fe40003f46270 */
[----:B------:R-:W-:Y:S02]  /*4f180*/  ISETP.GE.AND P3, PT, R0, R2, PT ;  /* 0x000000020000720c */ /* 0x000fe40003f66270 */
[----:B--2---:R-:W-:-:S05]  /*4f190*/  PRMT R31, RZ, 0x7610, R31 ;  /* 0x00007610ff1f7816 */ /* 0x004fca000000001f */
[----:B------:R0:W-:Y:S04]  /*4f1a0*/  STL.S16 [R1+0x37c], R31 ;  /* 0x00037c1f01007387 */ /* 0x0001e80000100600 */
[----:B0-----:R-:W2:Y:S04]  /*4f1b0*/  LDL.LU R31, [R1+0x4430] ;  /* 0x00443000011f7983 */ /* 0x001ea80000300800 */
[----:B------:R-:W3:Y:S04]  /*4f1c0*/  LDL.LU R0, [R1+0x442c] ;  /* 0x00442c0001007983 */ /* 0x000ee80000300800 */
[----:B------:R0:W-:Y:S04]  /*4f1d0*/  STL [R1+0x5780], R2 ;  /* 0x0057800201007387 */ /* 0x0001e80000100800 */
[----:B0-----:R-:W2:Y:S04]  /*4f1e0*/  LDL R2, [R1+0x378] ;  /* 0x0003780001027983 */ /* 0x001ea80000100800 */
        /* <DEDUP_REMOVED lines=58> */
[----:B0-----:R-:W3:Y:S04]  /*4f590*/  LDL R59, [R1+0x37c] ;  /* 0x00037c00013b7983 */ /* 0x001ee80000100800 */
        /* <DEDUP_REMOVED lines=23> */
[----:B--2---:R-:W2:Y:S04]  /*4f710*/  @!P4 LDG.E.U8 R2, desc[UR36][R4.64] ;  /* 0x000000240402c981 */ /* 0x004ea8000c1e1100 */
        /* <DEDUP_REMOVED lines=34> */
[----:B----4-:R-:W-:Y:S04]  /*4f940*/  STL [R1+0x55b0], R60 ;  /* 0x0055b03c01007387 */ /* 0x010fe80000100800 */
        /* <DEDUP_REMOVED lines=54> */
[----:B---3--:R-:W-:Y:S04]  /*4fcb0*/  STL [R1+0x54d4], R0 ;  /* 0x0054d40001007387 */ /* 0x008fe80000100800 */
[----:B--2---:R0:W-:Y:S04]  /*4fcc0*/  @!P4 STL [R1+0x378], R2 ;  /* 0x000378020100c387 */ /* 0x0041e80000100800 */
[----:B0-----:R-:W2:Y:S04]  /*4fcd0*/  LDL.LU R2, [R1+0x5780] ;  /* 0x0057800001027983 */ /* 0x001ea80000300800 */
[----:B------:R-:W3:Y:S04]  /*4fce0*/  LDL R4, [R1+0x3c2c] ;  /* 0x003c2c0001047983 */ /* 0x000ee80000100800 */
[----:B------:R-:W3:Y:S02]  /*4fcf0*/  LDL R5, [R1+0x3c44] ;  /* 0x003c440001057983 */ /* 0x000ee40000100800 */
[----:B---3--:R-:W-:-:S04]  /*4fd00*/  @!P1 LOP3.LUT R5, R5, R4, RZ, 0x3c, !PT ;  /* 0x0000000405059212 */ /* 0x008fc800078e3cff */
[----:B------:R-:W-:-:S04]  /*4fd10*/  @!P1 LOP3.LUT R4, R5, R4, RZ, 0x3c, !PT ;  /* 0x0000000405049212 */ /* 0x000fc800078e3cff */
[----:B------:R-:W-:-:S05]  /*4fd20*/  @!P1 LOP3.LUT R5, R5, R4, RZ, 0x3c, !PT ;  /* 0x0000000405059212 */ /* 0x000fca00078e3cff */
[----:B------:R-:W3:Y:S04]  /*4fd30*/  @!P1 LDG.E.U8 R59, desc[UR36][R4.64] ;  /* 0x00000024043b9981 */ /* 0x000ee8000c1e1100 */
[----:B---3--:R0:W-:Y:S04]  /*4fd40*/  @!P1 STL [R1+0x37c], R59 ;  /* 0x00037c3b01009387 */ /* 0x0081e80000100800 */
[----:B0-----:R-:W3:Y:S04]  /*4fd50*/  LDL.LU R59, [R1+0x577c] ;  /* 0x00577c00013b7983 */ /* 0x001ee80000300800 */
[----:B------:R-:W4:Y:S04]  /*4fd60*/  LDL R4, [R1+0x4400] ;  /* 0x0044000001047983 */ /* 0x000f280000100800 */
[----:B------:R-:W4:Y:S01]  /*4fd70*/  LDL R5, [R1+0x4418] ;  /* 0x0044180001057983 */ /* 0x000f220000100800 */
[----:B------:R-:W-:-:S02]  /*4fd80*/  PRMT R61, RZ, 0x7610, R61 ;  /* 0x00007610ff3d7816 */ /* 0x000fc4000000003d */
[----:B----4-:R-:W-:-:S04]  /*4fd90*/  @!P2 LOP3.LUT R5, R5, R4, RZ, 0x3c, !PT ;  /* 0x000000040505a212 */ /* 0x010fc800078e3cff */
[----:B------:R-:W-:-:S04]  /*4fda0*/  @!P2 LOP3.LUT R4, R5, R4, RZ, 0x3c, !PT ;  /* 0x000000040504a212 */ /* 0x000fc800078e3cff */
[----:B------:R-:W-:-:S05]  /*4fdb0*/  @!P2 LOP3.LUT R5, R5, R4, RZ, 0x3c, !PT ;  /* 0x000000040505a212 */ /* 0x000fca00078e3cff */
[----:B------:R-:W4:Y:S04]  /*4fdc0*/  @!P2 LDG.E.U8 R61, desc[UR36][R4.64] ;  /* 0x00000024043da981 */ /* 0x000f28000c1e1100 */
[----:B----4-:R0:W-:Y:S04]  /*4fdd0*/  STL [R1+0x160], R61 ;  /* 0x0001603d01007387 */ /* 0x0101e80000100800 */
[----:B0-----:R-:W4:Y:S04]  /*4fde0*/  LDL.LU R61, [R1+0x5778] ;  /* 0x00577800013d7983 */ /* 0x001f280000300800 */
[----:B------:R-:W2:Y:S04]  /*4fdf0*/  LDL R4, [R1+0x43e4] ;  /* 0x0043e40001047983 */ /* 0x000ea80000100800 */
[----:B------:R-:W2:Y:S01]  /*4fe00*/  LDL R5, [R1+0x440c] ;  /* 0x00440c0001057983 */ /* 0x000ea20000100800 */
[----:B---3--:R-:W-:-:S02]  /*4fe10*/  PRMT R59, RZ, 0x7610, R59 ;  /* 0x00007610ff3b7816 */ /* 0x008fc4000000003b */
[----:B--2---:R-:W-:-:S04]  /*4fe20*/  @!P3 LOP3.LUT R5, R5, R4, RZ, 0x3c, !PT ;  /* 0x000000040505b212 */ /* 0x004fc800078e3cff */
[----:B------:R-:W-:-:S04]  /*4fe30*/  @!P3 LOP3.LUT R4, R5, R4, RZ, 0x3c, !PT ;  /* 0x000000040504b212 */ /* 0x000fc800078e3cff */
[----:B------:R-:W-:-:S05]  /*4fe40*/  @!P3 LOP3.LUT R5, R5, R4, RZ, 0x3c, !PT ;  /* 0x000000040505b212 */ /* 0x000fca00078e3cff */
[----:B------:R-:W2:Y:S01]  /*4fe50*/  @!P3 LDG.E.U8 R59, desc[UR36][R4.64] ;  /* 0x00000024043bb981 */ /* 0x000ea2000c1e1100 */
[----:B------:R-:W0:Y:S03]  /*4fe60*/  S2R R10, SR_TID.X ;  /* 0x00000000000a7919 */ /* 0x000e260000002100 */
[----:B--2---:R1:W-:Y:S04]  /*4fe70*/  STL [R1+0x16c], R59 ;  /* 0x00016c3b01007387 */ /* 0x0043e80000100800 */
[----:B-1----:R-:W2:Y:S04]  /*4fe80*/  LDL.LU R59, [R1+0x5774] ;  /* 0x00577400013b7983 */ /* 0x002ea80000300800 */
[----:B------:R-:W3:Y:S04]  /*4fe90*/  LDL R4, [R1+0x43c4] ;  /* 0x0043c40001047983 */ /* 0x000ee80000100800 */
[----:B------:R-:W3:Y:S01]  /*4fea0*/  LDL R5, [R1+0x43e8] ;  /* 0x0043e80001057983 */ /* 0x000ee20000100800 */
[----:B0-----:R-:W-:-:S04]  /*4feb0*/  LOP3.LUT R10, R10, 0x1f, RZ, 0xc0, !PT ;  /* 0x0000001f0a0a7812 */ /* 0x001fc800078ec0ff */
[----:B------:R-:W-:-:S04]  /*4fec0*/  LOP3.LUT R10, R10, 0x40, RZ, 0xfc, !PT ;  /* 0x000000400a0a7812 */ /* 0x000fc800078efcff */
[----:B------:R-:W-:Y:S02]  /*4fed0*/  ISETP.GE.AND P4, PT, R10, R2, PT ;  /* 0x000000020a00720c */ /* 0x000fe40003f86270 */
[----:B----4-:R-:W-:-:S11]  /*4fee0*/  PRMT R61, RZ, 0x7610, R61 ;  /* 0x00007610ff3d7816 */ /* 0x010fd6000000003d */
[----:B---3--:R-:W-:-:S04]  /*4fef0*/  @!P4 LOP3.LUT R5, R5, R4, RZ, 0x3c, !PT ;  /* 0x000000040505c212 */ /* 0x008fc800078e3cff */
[----:B------:R-:W-:-:S04]  /*4ff00*/  @!P4 LOP3.LUT R4, R5, R4, RZ, 0x3c, !PT ;  /* 0x000000040504c212 */ /* 0x000fc800078e3cff */
[----:B------:R-:W-:-:S05]  /*4ff10*/  @!P4 LOP3.LUT R5, R5, R4, RZ, 0x3c, !PT ;  /* 0x000000040505c212 */ /* 0x000fca00078e3cff */
[----:B------:R-:W3:Y:S01]  /*4ff20*/  @!P4 LDG.E.U8 R61, desc[UR36][R4.64] ;  /* 0x00000024043dc981 */ /* 0x000ee2000c1e1100 */
[----:B------:R-:W-:-:S03]  /*4ff30*/  ISETP.GE.AND P1, PT, R10, R2, PT ;  /* 0x000000020a00720c */ /* 0x000fc60003f26270 */
[----:B---3--:R0:W-:Y:S04]  /*4ff40*/  STL [R1+0x174], R61 ;  /* 0x0001743d01007387 */ /* 0x0081e80000100800 */
[----:B0-----:R-:W3:Y:S04]  /*4ff50*/  LDL.LU R61, [R1+0x5770] ;  /* 0x00577000013d7983 */ /* 0x001ee80000300800 */
[----:B------:R-:W4:Y:S04]  /*4ff60*/  LDL R4, [R1+0x43a4] ;  /* 0x0043a40001047983 */ /* 0x000f280000100800 */
[----:B------:R-:W4:Y:S01]  /*4ff70*/  LDL R5, [R1+0x43c8] ;  /* 0x0043c80001057983 */ /* 0x000f220000100800 */
[----:B--2---:R-:W-:-:S02]  /*4ff80*/  PRMT R59, RZ, 0x7610, R59 ;  /* 0x00007610ff3b7816 */ /* 0x004fc4000000003b */
[----:B----4-:R-:W-:-:S04]  /*4ff90*/  @!P1 LOP3.LUT R5, R5, R4, RZ, 0x3c, !PT ;  /* 0x0000000405059212 */ /* 0x010fc800078e3cff */
[----:B------:R-:W-:-:S04]  /*4ffa0*/  @!P1 LOP3.LUT R4, R5, R4, RZ, 0x3c, !PT ;  /* 0x0000000405049212 */ /* 0x000fc800078e3cff */
[----:B------:R-:W-:-:S05]  /*4ffb0*/  @!P1 LOP3.LUT R5, R5, R4, RZ, 0x3c, !PT ;  /* 0x0000000405059212 */ /* 0x000fca00078e3cff */
[----:B------:R-:W2:Y:S01]  /*4ffc0*/  @!P1 LDG.E.U8 R59, desc[UR36][R4.64] ;  /* 0x00000024043b9981 */ /* 0x000ea2000c1e1100 */
[----:B------:R-:W-:-:S03]  /*4ffd0*/  ISETP.GE.AND P2, PT, R10, R2, PT ;  /* 0x000000020a00720c */ /* 0x000fc60003f46270 */
[----:B--2---:R0:W-:Y:S04]  /*4ffe0*/  STL [R1+0x17c], R59 ;  /* 0x00017c3b01007387 */ /* 0x0041e80000100800 */
[----:B0-----:R-:W2:Y:S04]  /*4fff0*/  LDL.LU R59, [R1+0x576c] ;  /* 0x00576c00013b7983 */ /* 0x001ea80000300800 */
[----:B------:R-:W4:Y:S04]  /*50000*/  LDL R4, [R1+0x4384] ;  /* 0x0043840001047983 */ /* 0x000f280000100800 */
[----:B------:R-:W4:Y:S01]  /*50010*/  LDL R5, [R1+0x43a8] ;  /* 0x0043a80001057983 */ /* 0x000f220000100800 */
[----:B---3--:R-:W-:-:S02]  /*50020*/  PRMT R61, RZ, 0x7610, R61 ;  /* 0x00007610ff3d7816 */ /* 0x008fc4000000003d */
[----:B----4-:R-:W-:-:S04]  /*50030*/  @!P2 LOP3.LUT R5, R5, R4, RZ, 0x3c, !PT ;  /* 0x000000040505a212 */ /* 0x010fc800078e3cff */
        /* <DEDUP_REMOVED lines=538> */
[----:B------:R-:W-:-:S02]  /*521e0*/  PRMT R15, RZ, 0x7610, R15 ;  /* 0x00007610ff0f7816 */ /* 0x000fc4000000000f */
[----:B----4-:R-:W-:-:S04]  /*521f0*/  @!P4 LOP3.LUT R5, R5, R4, RZ, 0x3c, !PT ;  /* 0x000000040505c212 */ /* 0x010fc800078e3cff */
[----:B------:R-:W-:-:S04]  /*52200*/  @!P4 LOP3.LUT R4, R5, R4, RZ, 0x3c, !PT ;  /* 0x000000040504c212 */ /* 0x000fc800078e3cff */
[----:B------:R-:W-:-:S05]  /*52210*/  @!P4 LOP3.LUT R5, R5, R4, RZ, 0x3c, !PT ;  /* 0x000000040505c212 */ /* 0x000fca00078e3cff */
[----:B------:R0:W4:Y:S04]  /*52220*/  @!P4 LDG.E.U8 R15, desc[UR36][R4.64] ;  /* 0x00000024040fc981 */ /* 0x000128000c1e1100 */
[----:B------:R-:W0:Y:S04]  /*52230*/  LDL R4, [R1+0x3ca4] ;  /* 0x003ca40001047983 */ /* 0x000e280000100800 */
[----:B------:R-:W0:Y:S01]  /*52240*/  LDL R5, [R1+0x3cc8] ;  /* 0x003cc80001057983 */ /* 0x000e220000100800 */
[----:B------:R-:W-:Y:S02]  /*52250*/  ISETP.GE.AND P1, PT, R10, R2, PT ;  /* 0x000000020a00720c */ /* 0x000fe40003f26270 */
[----:B--2---:R-:W-:-:S11]  /*52260*/  PRMT R59, RZ, 0x7610, R59 ;  /* 0x00007610ff3b7816 */ /* 0x004fd6000000003b */
[----:B0-----:R-:W-:-:S04]  /*52270*/  @!P1 LOP3.LUT R5, R5, R4, RZ, 0x3c, !PT ;  /* 0x0000000405059212 */ /* 0x001fc800078e3cff */
[----:B------:R-:W-:-:S04]  /*52280*/  @!P1 LOP3.LUT R4, R5, R4, RZ, 0x3c, !PT ;  /* 0x0000000405049212 */ /* 0x000fc800078e3cff */
[----:B------:R-:W-:-:S05]  /*52290*/  @!P1 LOP3.LUT R5, R5, R4, RZ, 0x3c, !PT ;  /* 0x0000000405059212 */ /* 0x000fca00078e3cff */
[----:B------:R-:W2:Y:S04]  /*522a0*/  @!P1 LDG.E.U8 R59, desc[UR36][R4.64] ;  /* 0x00000024043b9981 */ /* 0x000ea8000c1e1100 */
[----:B----4-:R-:W-:Y:S01]  /*522b0*/  STL [R1+0x2dc], R15 ;  /* 0x0002dc0f01007387 */ /* 0x010fe20000100800 */
        /* <DEDUP_REMOVED lines=40> */
[----:B------:R-:W0:Y:S03]  /*52540*/  S2R R15, SR_TID.X ;  /* 0x00000000000f7919 */ /* 0x000e260000002100 */
[----:B--2---:R1:W-:Y:S04]  /*52550*/  STL [R1+0x2e0], R59 ;  /* 0x0002e03b01007387 */ /* 0x0043e80000100800 */
[----:B-1----:R-:W2:Y:S04]  /*52560*/  LDL.LU R59, [R1+0x5680] ;  /* 0x00568000013b7983 */ /* 0x002ea80000300800 */
[----:B------:R-:W4:Y:S04]  /*52570*/  LDL R4, [R1+0x43fc] ;  /* 0x0043fc0001047983 */ /* 0x000f280000100800 */
[----:B------:R-:W4:Y:S01]  /*52580*/  LDL R5, [R1+0x4414] ;  /* 0x0044140001057983 */ /* 0x000f220000100800 */
[----:B0-----:R-:W-:-:S04]  /*52590*/  LOP3.LUT R15, R15, 0x1f, RZ, 0xc0, !PT ;  /* 0x0000001f0f0f7812 */ /* 0x001fc800078ec0ff */
[----:B------:R-:W-:-:S04]  /*525a0*/  LOP3.LUT R10, R15, 0x60, RZ, 0xfc, !PT ;  /* 0x000000600f0a7812 */ /* 0x000fc800078efcff */
[----:B------:R-:W-:Y:S02]  /*525b0*/  ISETP.GE.AND P2, PT, R10, R2, PT ;  /* 0x000000020a00720c */ /* 0x000fe40003f46270 */
[----:B---3--:R-:W-:-:S11]  /*525c0*/  PRMT R61, RZ, 0x7610, R61 ;  /* 0x00007610ff3d7816 */ /* 0x008fd6000000003d */
        /* <DEDUP_REMOVED lines=509> */
[----:B------:R-:W-:-:S02]  /*545a0*/  PRMT R60, RZ, 0x7610, R60 ;  /* 0x00007610ff3c7816 */ /* 0x000fc4000000003c */
[----:B----4-:R-:W-:-:S04]  /*545b0*/  @!P1 LOP3.LUT R5, R5, R4, RZ, 0x3c, !PT ;  /* 0x0000000405059212 */ /* 0x010fc800078e3cff */
[----:B------:R-:W-:-:S04]  /*545c0*/  @!P1 LOP3.LUT R4, R5, R4, RZ, 0x3c, !PT ;  /* 0x0000000405049212 */ /* 0x000fc800078e3cff */
[----:B------:R-:W-:-:S05]  /*545d0*/  @!P1 LOP3.LUT R5, R5, R4, RZ, 0x3c, !PT ;  /* 0x0000000405059212 */ /* 0x000fca00078e3cff */
[----:B------:R-:W4:Y:S01]  /*545e0*/  @!P1 LDG.E.U8 R60, desc[UR36][R4.64] ;  /* 0x00000024043c9981 */ /* 0x000f22000c1e1100 */
[----:B------:R-:W-:-:S03]  /*545f0*/  ISETP.GE.AND P2, PT, R10, R2, PT ;  /* 0x000000020a00720c */ /* 0x000fc60003f46270 */
[----:B----4-:R0:W-:Y:S04]  /*54600*/  STL [R1+0x1ec], R60 ;  /* 0x0001ec3c01007387 */ /* 0x0101e80000100800 */
[----:B0-----:R-:W4:Y:S04]  /*54610*/  LDL.LU R60, [R1+0x55b0] ;  /* 0x0055b000013c7983 */ /* 0x001f280000300800 */
[----:B------:R-:W2:Y:S04]  /*54620*/  LDL R4, [R1+0x3d80] ;  /* 0x003d800001047983 */ /* 0x000ea80000100800 */
[----:B------:R-:W2:Y:S01]  /*54630*/  LDL R5, [R1+0x3db8] ;  /* 0x003db80001057983 */ /* 0x000ea20000100800 */
[----:B------:R-:W-:-:S02]  /*54640*/  PRMT R58, RZ, 0x7610, R58 ;  /* 0x00007610ff3a7816 */ /* 0x000fc4000000003a */
[----:B--2---:R-:W-:-:S04]  /*54650*/  @!P2 LOP3.LUT R5, R5, R4, RZ, 0x3c, !PT ;  /* 0x000000040505a212 */ /* 0x004fc800078e3cff */
[----:B------:R-:W-:-:S04]  /*54660*/  @!P2 LOP3.LUT R4, R5, R4, RZ, 0x3c, !PT ;  /* 0x000000040504a212 */ /* 0x000fc800078e3cff */
[----:B------:R-:W-:-:S05]  /*54670*/  @!P2 LOP3.LUT R5, R5, R4, RZ, 0x3c, !PT ;  /* 0x000000040505a212 */ /* 0x000fca00078e3cff */
[----:B------:R-:W2:Y:S01]  /*54680*/  @!P2 LDG.E.U8 R58, desc[UR36][R4.64] ;  /* 0x00000024043aa981 */ /* 0x000ea2000c1e1100 */
[----:B------:R-:W-:-:S03]  /*54690*/  ISETP.GE.AND P3, PT, R10, R2, PT ;  /* 0x000000020a00720c */ /* 0x000fc60003f66270 */
[----:B--2---:R0:W-:Y:S04]  /*546a0*/  STL [R1+0x1d8], R58 ;  /* 0x0001d83a01007387 */ /* 0x0041e80000100800 */
[----:B0-----:R-:W2:Y:S04]  /*546b0*/  LDL.LU R58, [R1+0x55ac] ;  /* 0x0055ac00013a7983 */ /* 0x001ea80000300800 */
        /* <DEDUP_REMOVED lines=47> */
[----:B------:R-:W-:-:S04]  /*549b0*/  LOP3.LUT R15, R15, 0x20, RZ, 0xfc, !PT ;  /* 0x000000200f0f7812 */ /* 0x000fc800078efcff */
[----:B------:R-:W-:Y:S02]  /*549c0*/  ISETP.GE.AND P1, PT, R15, R2, PT ;  /* 0x000000020f00720c */ /* 0x000fe40003f26270 */
[----:B------:R-:W3:Y:S04]  /*549d0*/  LDL.LU R15, [R1+0x5598] ;  /* 0x00559800010f7983 */ /* 0x000ee80000300800 */
        /* <DEDUP_REMOVED lines=9> */
[CC--:B------:R-:W-:Y:S02]  /*54a70*/  ISETP.GE.AND P2, PT, R10.reuse, R2.reuse, PT ;  /* 0x000000020a00720c */ /* 0x0c0fe40003f46270 */
[CC--:B------:R-:W-:Y:S02]  /*54a80*/  ISETP.GE.AND P3, PT, R10.reuse, R2.reuse, PT ;  /* 0x000000020a00720c */ /* 0x0c0fe40003f66270 */
[CC--:B------:R-:W-:Y:S02]  /*54a90*/  ISETP.GE.AND P4, PT, R10.reuse, R2.reuse, PT ;  /* 0x000000020a00720c */ /* 0x0c0fe40003f86270 */
[CC--:B------:R-:W-:Y:S02]  /*54aa0*/  ISETP.GE.AND P5, PT, R10.reuse, R2.reuse, PT ;  /* 0x000000020a00720c */ /* 0x0c0fe40003fa6270 */
        /* <DEDUP_REMOVED lines=10> */
[----:B------:R0:W2:Y:S04]  /*54b50*/  @!P1 LDG.E.U8 R2, desc[UR36][R4.64] ;  /* 0x0000002404029981 */ /* 0x0000a8000c1e1100 */
[----:B------:R-:W0:Y:S04]  /*54b60*/  LDL R4, [R1+0x3cc0] ;  /* 0x003cc00001047983 */ /* 0x000e280000100800 */
[----:B------:R-:W0:Y:S01]  /*54b70*/  LDL R5, [R1+0x3cf8] ;  /* 0x003cf80001057983 */ /* 0x000e220000100800 */
[----:B------:R-:W-:Y:S02]  /*54b80*/  PRMT R14, RZ, 0x7610, R14 ;  /* 0x00007610ff0e7816 */ /* 0x000fe4000000000e */
[----:B0-----:R-:W-:-:S04]  /*54b90*/  @!P2 LOP3.LUT R5, R5, R4, RZ, 0x3c, !PT ;  /* 0x000000040505a212 */ /* 0x001fc800078e3cff */
[----:B------:R-:W-:-:S04]  /*54ba0*/  @!P2 LOP3.LUT R4, R5, R4, RZ, 0x3c, !PT ;  /* 0x000000040504a212 */ /* 0x000fc800078e3cff */
[----:B------:R-:W-:-:S05]  /*54bb0*/  @!P2 LOP3.LUT R5, R5, R4, RZ, 0x3c, !PT ;  /* 0x000000040505a212 */ /* 0x000fca00078e3cff */
[----:B------:R-:W3:Y:S04]  /*54bc0*/  @!P2 LDG.E.U8 R14, desc[UR36][R4.64] ;  /* 0x00000024040ea981 */ /* 0x000ee8000c1e1100 */
[----:B--2---:R-:W-:Y:S04]  /*54bd0*/  STL [R1+0x5468], R2 ;  /* 0x0054680201007387 */ /* 0x004fe80000100800 */
[----:B---3--:R0:W-:Y:S04]  /*54be0*/  STL [R1+0xfc], R14 ;  /* 0x0000fc0e01007387 */ /* 0x0081e80000100800 */
[----:B0-----:R-:W2:Y:S04]  /*54bf0*/  LDL.LU R14, [R1+0x5588] ;  /* 0x00558800010e7983 */ /* 0x001ea80000300800 */
[----:B------:R-:W3:Y:S04]  /*54c00*/  LDL R4, [R1+0x3ca0] ;  /* 0x003ca00001047983 */ /* 0x000ee80000100800 */
[----:B------:R-:W3:Y:S01]  /*54c10*/  LDL R5, [R1+0x3cd8] ;  /* 0x003cd80001057983 */ /* 0x000ee20000100800 */
[----:B------:R-:W-:-:S02]  /*54c20*/  PRMT R9, RZ, 0x7610, R9 ;  /* 0x00007610ff097816 */ /* 0x000fc40000000009 */
[----:B---3--:R-:W-:-:S04]  /*54c30*/  @!P3 LOP3.LUT R5, R5, R4, RZ, 0x3c, !PT ;  /* 0x000000040505b212 */ /* 0x008fc800078e3cff */
[----:B------:R-:W-:-:S04]  /*54c40*/  @!P3 LOP3.LUT R4, R5, R4, RZ, 0x3c, !PT ;  /* 0x000000040504b212 */ /* 0x000fc800078e3cff */
[----:B------:R-:W-:-:S05]  /*54c50*/  @!P3 LOP3.LUT R5, R5, R4, RZ, 0x3c, !PT ;  /* 0x000000040505b212 */ /* 0x000fca00078e3cff */
[----:B------:R-:W3:Y:S04]  /*54c60*/  @!P3 LDG.E.U8 R9, desc[UR36][R4.64] ;  /* 0x000000240409b981 */ /* 0x000ee8000c1e1100 */
[----:B---3--:R0:W-:Y:S04]  /*54c70*/  STL [R1+0x108], R9 ;  /* 0x0001080901007387 */ /* 0x0081e80000100800 */
[----:B0-----:R-:W3:Y:S04]  /*54c80*/  LDL.LU R9, [R1+0x5584] ;  /* 0x0055840001097983 */ /* 0x001ee80000300800 */
[----:B------:R-:W2:Y:S04]  /*54c90*/  LDL R4, [R1+0x3c80] ;  /* 0x003c800001047983 */ /* 0x000ea80000100800 */
[----:B------:R-:W2:Y:S01]  /*54ca0*/  LDL R5, [R1+0x3cb8] ;  /* 0x003cb80001057983 */ /* 0x000ea20000100800 */
[----:B------:R-:W-:-:S02]  /*54cb0*/  PRMT R31, RZ, 0x7610, R31 ;  /* 0x00007610ff1f7816 */ /* 0x000fc4000000001f */
[----:B--2---:R-:W-:-:S04]  /*54cc0*/  @!P4 LOP3.LUT R5, R5, R4, RZ, 0x3c, !PT ;  /* 0x000000040505c212 */ /* 0x004fc800078e3cff */
[----:B------:R-:W-:-:S04]  /*54cd0*/  @!P4 LOP3.LUT R4, R5, R4, RZ, 0x3c, !PT ;  /* 0x000000040504c212 */ /* 0x000fc800078e3cff */
[----:B------:R-:W-:-:S05]  /*54ce0*/  @!P4 LOP3.LUT R5, R5, R4, RZ, 0x3c, !PT ;  /* 0x000000040505c212 */ /* 0x000fca00078e3cff */
[----:B------:R-:W2:Y:S04]  /*54cf0*/  @!P4 LDG.E.U8 R31, desc[UR36][R4.64] ;  /* 0x00000024041fc981 */ /* 0x000ea8000c1e1100 */
        /* <DEDUP_REMOVED lines=322> */
[----:B--2---:R0:W-:Y:S04]  /*56120*/  STL [R1+0xa4], R59 ;  /* 0x0000a43b01007387 */ /* 0x0041e80000100800 */
[----:B0-----:R-:W2:Y:S04]  /*56130*/  LDL R59, [R1+0x3eac] ;  /* 0x003eac00013b7983 */ /* 0x001ea80000100800 */
        /* <DEDUP_REMOVED lines=36> */
[----:B------:R-:W-:-:S03]  /*56380*/  PRMT R53, RZ, 0x7610, R53 ;  /* 0x00007610ff357816 */ /* 0x000fc60000000035 */
[----:B--2---:R0:W-:Y:S04]  /*56390*/  STL [R1+0x90], R52 ;  /* 0x0000903401007387 */ /* 0x0041e80000100800 */
[----:B0-----:R-:W2:Y:S04]  /*563a0*/  LDL.LU R52, [R1+0x54e4] ;  /* 0x0054e40001347983 */ /* 0x001ea80000300800 */
[----:B------:R-:W2:Y:S01]  /*563b0*/  LDL R5, [R1+0x3e70] ;  /* 0x003e700001057983 */ /* 0x000ea20000100800 */
[----:B------:R-:W-:-:S03]  /*563c0*/  @!P1 IMAD.MOV.U32 R4, RZ, RZ, R59 ;  /* 0x000000ffff049224 */ /* 0x000fc600078e003b */
[----:B------:R-:W3:Y:S04]  /*563d0*/  LDL R59, [R1+0x3ef4] ;  /* 0x003ef400013b7983 */ /* 0x000ee80000100800 */
[----:B--2---:R-:W2:Y:S04]  /*563e0*/  @!P1 LDG.E.U8 R53, desc[UR36][R4.64] ;  /* 0x0000002404359981 */ /* 0x004ea8000c1e1100 */
        /* <DEDUP_REMOVED lines=20> */
[----:B----4-:R-:W-:Y:S02]  /*56530*/  PRMT R60, RZ, 0x7610, R60 ;  /* 0x00007610ff3c7816 */ /* 0x010fe4000000003c */
[----:B0-----:R-:W-:-:S04]  /*56540*/  @!P0 LOP3.LUT R5, R5, R4, RZ, 0x3c, !PT ;  /* 0x0000000405058212 */ /* 0x001fc800078e3cff */
[----:B------:R-:W-:-:S04]  /*56550*/  @!P0 LOP3.LUT R4, R5, R4, RZ, 0x3c, !PT ;  /* 0x0000000405048212 */ /* 0x000fc800078e3cff */
[----:B------:R-:W-:Y:S01]  /*56560*/  @!P0 LOP3.LUT R5, R5, R4, RZ, 0x3c, !PT ;  /* 0x0000000405058212 */ /* 0x000fe200078e3cff */
[----:B--2---:R0:W-:Y:S04]  /*56570*/  STL [R1+0x84], R61 ;  /* 0x0000843d01007387 */ /* 0x0041e80000100800 */
[----:B------:R1:W2:Y:S01]  /*56580*/  @!P0 LDG.E.U8 R60, desc[UR36][R4.64] ;  /* 0x00000024043c8981 */ /* 0x0002a2000c1e1100 */
[----:B------:R-:W-:-:S03]  /*56590*/  PRMT R54, RZ, 0x7610, R54 ;  /* 0x00007610ff367816 */ /* 0x000fc60000000036 */
[----:B0-----:R-:W4:Y:S04]  /*565a0*/  LDL R61, [R1+0x3f14] ;  /* 0x003f1400013d7983 */ /* 0x001f280000100800 */
[----:B------:R-:W1:Y:S04]  /*565b0*/  LDL R4, [R1+0x3eb0] ;  /* 0x003eb00001047983 */ /* 0x000e680000100800 */
[----:B------:R-:W1:Y:S02]  /*565c0*/  LDL R5, [R1+0x3eec] ;  /* 0x003eec0001057983 */ /* 0x000e640000100800 */
[----:B-1----:R-:W-:-:S04]  /*565d0*/  @!P1 LOP3.LUT R5, R5, R4, RZ, 0x3c, !PT ;  /* 0x0000000405059212 */ /* 0x002fc800078e3cff */
[----:B------:R-:W-:-:S04]  /*565e0*/  @!P1 LOP3.LUT R4, R5, R4, RZ, 0x3c, !PT ;  /* 0x0000000405049212 */ /* 0x000fc800078e3cff */
[----:B------:R-:W-:-:S05]  /*565f0*/  @!P1 LOP3.LUT R5, R5, R4, RZ, 0x3c, !PT ;  /* 0x0000000405059212 */ /* 0x000fca00078e3cff */
[----:B------:R-:W3:Y:S04]  /*56600*/  @!P1 LDG.E.U8 R54, desc[UR36][R4.64] ;  /* 0x0000002404369981 */ /* 0x000ee8000c1e1100 */
[----:B--2---:R0:W-:Y:S04]  /*56610*/  STL [R1+0x80], R60 ;  /* 0x0000803c01007387 */ /* 0x0041e80000100800 */
[----:B0-----:R-:W2:Y:S04]  /*56620*/  LDL R60, [R1+0x3f2c] ;  /* 0x003f2c00013c7983 */ /* 0x001ea80000100800 */
[----:B---3--:R0:W-:Y:S04]  /*56630*/  STL [R1+0x7c], R54 ;  /* 0x00007c3601007387 */ /* 0x0081e80000100800 */
[----:B0-----:R-:W3:Y:S04]  /*56640*/  LDL.LU R54, [R1+0x54d8] ;  /* 0x0054d80001367983 */ /* 0x001ee80000300800 */
[----:B------:R-:W2:Y:S01]  /*56650*/  LDL R5, [R1+0x3ebc] ;  /* 0x003ebc0001057983 */ /* 0x000ea20000100800 */
[----:B------:R-:W-:Y:S01]  /*56660*/  PRMT R0, RZ, 0x7610, R0 ;  /* 0x00007610ff007816 */ /* 0x000fe20000000000 */
[----:B------:R-:W-:-:S02]  /*56670*/  @!P0 IMAD.MOV.U32 R4, RZ, RZ, R59 ;  /* 0x000000ffff048224 */ /* 0x000fc400078e003b */
        /* <DEDUP_REMOVED lines=11> */
[----:B------:R-:W3:Y:S01]  /*56730*/  LDL R5, [R1+0x3edc] ;  /* 0x003edc0001057983 */ /* 0x000ee20000100800 */
[----:B------:R-:W-:Y:S01]  /*56740*/  PRMT R57, RZ, 0x7610, R57 ;  /* 0x00007610ff397816 */ /* 0x000fe20000000039 */
[----:B----4-:R-:W-:Y:S02]  /*56750*/  @!P0 IMAD.MOV.U32 R4, RZ, RZ, R61 ;  /* 0x000000ffff048224 */ /* 0x010fe400078e003d */
[----:B--2---:R0:W-:Y:S01]  /*56760*/  STL [R1+0x74], R58 ;  /* 0x0000743a01007387 */ /* 0x0041e20000100800 */
[----:B------:R-:W-:-:S03]  /*56770*/  PRMT R56, RZ, 0x7610, R56 ;  /* 0x00007610ff387816 */ /* 0x000fc60000000038 */
[----:B------:R-:W2:Y:S04]  /*56780*/  LDL R61, [R1+0x3f1c] ;  /* 0x003f1c00013d7983 */ /* 0x000ea80000100800 */
[----:B---3--:R1:W3:Y:S04]  /*56790*/  @!P0 LDG.E.U8 R57, desc[UR36][R4.64] ;  /* 0x0000002404398981 */ /* 0x0082e8000c1e1100 */
[----:B0-----:R-:W4:Y:S04]  /*567a0*/  LDL R58, [R1+0x3f4c] ;  /* 0x003f4c00013a7983 */ /* 0x001f280000100800 */
[----:B------:R-:W2:Y:S01]  /*567b0*/  LDL R5, [R1+0x3ef0] ;  /* 0x003ef00001057983 */ /* 0x000ea20000100800 */
[----:B-1----:R-:W-:-:S03]  /*567c0*/  @!P1 IMAD.MOV.U32 R4, RZ, RZ, R60 ;  /* 0x000000ffff049224 */ /* 0x002fc600078e003c */
[----:B---3--:R0:W-:Y:S01]  /*567d0*/  STL [R1+0x70], R57 ;  /* 0x0000703901007387 */ /* 0x0081e20000100800 */
[----:B------:R-:W-:-:S03]  /*567e0*/  PRMT R11, RZ, 0x7610, R11 ;  /* 0x00007610ff0b7816 */ /* 0x000fc6000000000b */
[----:B------:R-:W3:Y:S04]  /*567f0*/  LDL R60, [R1+0x3f30] ;  /* 0x003f3000013c7983 */ /* 0x000ee80000100800 */
[----:B--2---:R1:W2:Y:S04]  /*56800*/  @!P1 LDG.E.U8 R56, desc[UR36][R4.64] ;  /* 0x0000002404389981 */ /* 0x0042a8000c1e1100 */
[----:B0-----:R-:W3:Y:S04]  /*56810*/  LDL R57, [R1+0x3f54] ;  /* 0x003f540001397983 */ /* 0x001ee80000100800 */
[----:B------:R-:W3:Y:S01]  /*56820*/  LDL R5, [R1+0x3efc] ;  /* 0x003efc0001057983 */ /* 0x000ee20000100800 */
[----:B-1----:R-:W-:-:S03]  /*56830*/  @!P0 IMAD.MOV.U32 R4, RZ, RZ, R59 ;  /* 0x000000ffff048224 */ /* 0x002fc600078e003b */
[----:B--2---:R0:W-:Y:S01]  /*56840*/  STL [R1+0x6c], R56 ;  /* 0x00006c3801007387 */ /* 0x0041e20000100800 */
[----:B------:R-:W-:Y:S02]  /*56850*/  PRMT R13, RZ, 0x7610, R13 ;  /* 0x00007610ff0d7816 */ /* 0x000fe4000000000d */
[----:B------:R-:W-:Y:S02]  /*56860*/  PRMT R15, RZ, 0x7610, R15 ;  /* 0x00007610ff0f7816 */ /* 0x000fe4000000000f */
[----:B------:R-:W-:Y:S01]  /*56870*/  PRMT R8, RZ, 0x7610, R8 ;  /* 0x00007610ff087816 */ /* 0x000fe20000000008 */
[----:B------:R-:W2:Y:S04]  /*56880*/  LDL R59, [R1+0x3f3c] ;  /* 0x003f3c00013b7983 */ /* 0x000ea80000100800 */
[----:B---3--:R4:W3:Y:S04]  /*56890*/  @!P0 LDG.E.U8 R11, desc[UR36][R4.64] ;  /* 0x00000024040b8981 */ /* 0x0088e8000c1e1100 */
[----:B0-----:R-:W2:Y:S04]  /*568a0*/  LDL R56, [R1+0x3f6c] ;  /* 0x003f6c0001387983 */ /* 0x001ea80000100800 */
[----:B------:R-:W2:Y:S01]  /*568b0*/  LDL R5, [R1+0x3f10] ;  /* 0x003f100001057983 */ /* 0x000ea20000100800 */
[----:B----4-:R-:W-:-:S05]  /*568c0*/  @!P1 IMAD.MOV.U32 R4, RZ, RZ, R58 ;  /* 0x000000ffff049224 */ /* 0x010fca00078e003a */
[----:B--2---:R0:W2:Y:S02]  /*568d0*/  @!P1 LDG.E.U8 R13, desc[UR36][R4.64] ;  /* 0x00000024040d9981 */ /* 0x0040a4000c1e1100 */
[----:B0-----:R-:W-:Y:S02]  /*568e0*/  @!P0 IMAD.MOV.U32 R4, RZ, RZ, R57 ;  /* 0x000000ffff048224 */ /* 0x001fe400078e0039 */
[----:B------:R-:W-:Y:S01]  /*568f0*/  @!P0 IMAD.MOV.U32 R5, RZ, RZ, R61 ;  /* 0x000000ffff058224 */ /* 0x000fe200078e003d */
[----:B---3--:R0:W-:Y:S04]  /*56900*/  STL [R1+0x68], R11 ;  /* 0x0000680b01007387 */ /* 0x0081e80000100800 */
[----:B------:R-:W3:Y:S01]  /*56910*/  LDL R58, [R1+0x3f50] ;  /* 0x003f5000013a7983 */ /* 0x000ee20000100800 */
[----:B------:R-:W-:-:S02]  /*56920*/  PRMT R10, RZ, 0x7610, R10 ;  /* 0x00007610ff0a7816 */ /* 0x000fc4000000000a */
[----:B------:R-:W-:Y:S01]  /*56930*/  PRMT R7, RZ, 0x7610, R7 ;  /* 0x00007610ff077816 */ /* 0x000fe20000000007 */
[----:B------:R1:W4:Y:S01]  /*56940*/  @!P0 LDG.E.U8 R15, desc[UR36][R4.64] ;  /* 0x00000024040f8981 */ /* 0x000322000c1e1100 */
[----:B------:R-:W-:Y:S02]  /*56950*/  PRMT R14, RZ, 0x7610, R14 ;  /* 0x00007610ff0e7816 */ /* 0x000fe4000000000e */
[----:B------:R-:W-:Y:S02]  /*56960*/  PRMT R9, RZ, 0x7610, R9 ;  /* 0x00007610ff097816 */ /* 0x000fe40000000009 */
[----:B------:R-:W-:Y:S02]  /*56970*/  PRMT R31, RZ, 0x7610, R31 ;  /* 0x00007610ff1f7816 */ /* 0x000fe4000000001f */
[----:B------:R-:W-:Y:S02]  /*56980*/  PRMT R30, RZ, 0x7610, R30 ;  /* 0x00007610ff1e7816 */ /* 0x000fe4000000001e */
[----:B------:R-:W-:Y:S01]  /*56990*/  PRMT R29, RZ, 0x7610, R29 ;  /* 0x00007610ff1d7816 */ /* 0x000fe2000000001d */
[----:B0-----:R-:W3:Y:S01]  /*569a0*/  LDL R11, [R1+0x3f74] ;  /* 0x003f7400010b7983 */ /* 0x001ee20000100800 */
[----:B------:R-:W-:-:S02]  /*569b0*/  PRMT R28, RZ, 0x7610, R28 ;  /* 0x00007610ff1c7816 */ /* 0x000fc4000000001c */
[----:B------:R-:W-:Y:S02]  /*569c0*/  PRMT R27, RZ, 0x7610, R27 ;  /* 0x00007610ff1b7816 */ /* 0x000fe4000000001b */
[----:B------:R-:W-:Y:S01]  /*569d0*/  PRMT R26, RZ, 0x7610, R26 ;  /* 0x00007610ff1a7816 */ /* 0x000fe2000000001a */
[----:B-1----:R-:W-:Y:S02]  /*569e0*/  @!P1 IMAD.MOV.U32 R4, RZ, RZ, R56 ;  /* 0x000000ffff049224 */ /* 0x002fe400078e0038 */
[----:B------:R-:W-:Y:S01]  /*569f0*/  @!P1 IMAD.MOV.U32 R5, RZ, RZ, R60 ;  /* 0x000000ffff059224 */ /* 0x000fe200078e003c */
[----:B------:R-:W-:Y:S02]  /*56a00*/  PRMT R25, RZ, 0x7610, R25 ;  /* 0x00007610ff197816 */ /* 0x000fe40000000019 */
[----:B------:R-:W-:Y:S02]  /*56a10*/  PRMT R24, RZ, 0x7610, R24 ;  /* 0x00007610ff187816 */ /* 0x000fe40000000018 */
[----:B------:R-:W-:-:S02]  /*56a20*/  PRMT R23, RZ, 0x7610, R23 ;  /* 0x00007610ff177816 */ /* 0x000fc40000000017 */
[----:B------:R-:W-:Y:S01]  /*56a30*/  PRMT R22, RZ, 0x7610, R22 ;  /* 0x00007610ff167816 */ /* 0x000fe20000000016 */
[----:B------:R0:W3:Y:S01]  /*56a40*/  @!P1 LDG.E.U8 R8, desc[UR36][R4.64] ;  /* 0x0000002404089981 */ /* 0x0000e2000c1e1100 */
[----:B------:R-:W-:Y:S02]  /*56a50*/  PRMT R21, RZ, 0x7610, R21 ;  /* 0x00007610ff157816 */ /* 0x000fe40000000015 */
[----:B------:R-:W-:Y:S02]  /*56a60*/  PRMT R20, RZ, 0x7610, R20 ;  /* 0x00007610ff147816 */ /* 0x000fe40000000014 */
[----:B------:R-:W-:Y:S02]  /*56a70*/  PRMT R19, RZ, 0x7610, R19 ;  /* 0x00007610ff137816 */ /* 0x000fe40000000013 */
[----:B------:R-:W-:Y:S02]  /*56a80*/  PRMT R17, RZ, 0x7610, R17 ;  /* 0x00007610ff117816 */ /* 0x000fe40000000011 */
[----:B------:R-:W-:-:S02]  /*56a90*/  PRMT R16, RZ, 0x7610, R16 ;  /* 0x00007610ff107816 */ /* 0x000fc40000000010 */
[----:B------:R-:W-:Y:S02]  /*56aa0*/  PRMT R18, RZ, 0x7610, R18 ;  /* 0x00007610ff127816 */ /* 0x000fe40000000012 */
[----:B------:R-:W-:Y:S02]  /*56ab0*/  PRMT R12, RZ, 0x7610, R12 ;  /* 0x00007610ff0c7816 */ /* 0x000fe4000000000c */
[----:B------:R-:W-:Y:S02]  /*56ac0*/  PRMT R6, RZ, 0x7610, R6 ;  /* 0x00007610ff067816 */ /* 0x000fe40000000006 */
[----:B------:R-:W-:Y:S01]  /*56ad0*/  PRMT R2, RZ, 0x7610, R2 ;  /* 0x00007610ff027816 */ /* 0x000fe20000000002 */
[----:B0-----:R-:W-:Y:S01]  /*56ae0*/  @!P0 IMAD.MOV.U32 R5, RZ, RZ, R59 ;  /* 0x000000ffff058224 */ /* 0x001fe200078e003b */
[----:B------:R-:W-:Y:S02]  /*56af0*/  PRMT R50, RZ, 0x7610, R50 ;  /* 0x00007610ff327816 */ /* 0x000fe40000000032 */
[----:B------:R-:W-:-:S02]  /*56b00*/  PRMT R48, RZ, 0x7610, R48 ;  /* 0x00007610ff307816 */ /* 0x000fc40000000030 */
[----:B------:R-:W-:Y:S02]  /*56b10*/  PRMT R46, RZ, 0x7610, R46 ;  /* 0x00007610ff2e7816 */ /* 0x000fe4000000002e */
        /* <DEDUP_REMOVED lines=21> */
[----:B------:R-:W-:Y:S01]  /*56c70*/  PRMT R54, RZ, 0x7610, R54 ;  /* 0x00007610ff367816 */ /* 0x000fe20000000036 */
[----:B------:R-:W-:Y:S04]  /*56c80*/  LDS.U8 R59, [R0+UR4+0x1108] ;  /* 0x00110804003b7984 */ /* 0x000fe80008000000 */
[----:B------:R-:W-:Y:S04]  /*56c90*/  LDS.U8 R60, [R0+UR4+0x1008] ;  /* 0x00100804003c7984 */ /* 0x000fe80008000000 */
[----:B------:R-:W-:Y:S04]  /*56ca0*/  LDS.U8 R61, [R0+UR4+0x1100] ;  /* 0x00110004003d7984 */ /* 0x000fe80008000000 */
[----:B--2---:R0:W-:Y:S04]  /*56cb0*/  STL [R1+0x64], R13 ;  /* 0x0000640d01007387 */ /* 0x0041e80000100800 */
[----:B------:R-:W2:Y:S04]  /*56cc0*/  LDL R57, [R1+0x3f5c] ;  /* 0x003f5c0001397983 */ /* 0x000ea80000100800 */
[----:B0-----:R-:W2:Y:S04]  /*56cd0*/  LDL R13, [R1+0x3f8c] ;  /* 0x003f8c00010d7983 */ /* 0x001ea80000100800 */
[----:B----4-:R0:W-:Y:S04]  /*56ce0*/  STL [R1+0x60], R15 ;  /* 0x0000600f01007387 */ /* 0x0101e80000100800 */
[----:B------:R-:W4:Y:S04]  /*56cf0*/  LDL R56, [R1+0x3f70] ;  /* 0x003f700001387983 */ /* 0x000f280000100800 */
[----:B0-----:R-:W4:Y:S04]  /*56d00*/  LDL R15, [R1+0x3f94] ;  /* 0x003f9400010f7983 */ /* 0x001f280000100800 */
[----:B---3--:R0:W-:Y:S01]  /*56d10*/  STL [R1+0x5c], R8 ;  /* 0x00005c0801007387 */ /* 0x0081e20000100800 */
[----:B------:R-:W-:-:S03]  /*56d20*/  @!P0 IMAD.MOV.U32 R4, RZ, RZ, R11 ;  /* 0x000000ffff048224 */ /* 0x000fc600078e000b */
[----:B------:R-:W3:Y:S04]  /*56d30*/  LDL R11, [R1+0x3f7c] ;  /* 0x003f7c00010b7983 */ /* 0x000ee80000100800 */
[----:B------:R1:W3:Y:S04]  /*56d40*/  @!P0 LDG.E.U8 R10, desc[UR36][R4.64] ;  /* 0x00000024040a8981 */ /* 0x0002e8000c1e1100 */
[----:B0-----:R-:W3:Y:S01]  /*56d50*/  LDL R8, [R1+0x3fac] ;  /* 0x003fac0001087983 */ /* 0x001ee20000100800 */
[----:B-1----:R-:W-:-:S03]  /*56d60*/  @!P1 IMAD.MOV.U32 R5, RZ, RZ, R58 ;  /* 0x000000ffff059224 */ /* 0x002fc600078e003a */
[----:B------:R-:W-:Y:S01]  /*56d70*/  LDS.U8 R58, [R0+UR4+0x1000] ;  /* 0x00100004003a7984 */ /* 0x000fe20008000000 */
[----:B--2---:R-:W-:-:S05]  /*56d80*/  @!P1 IMAD.MOV.U32 R4, RZ, RZ, R13 ;  /* 0x000000ffff049224 */ /* 0x004fca00078e000d */
[----:B------:R0:W2:Y:S02]  /*56d90*/  @!P1 LDG.E.U8 R7, desc[UR36][R4.64] ;  /* 0x0000002404079981 */ /* 0x0000a4000c1e1100 */
[----:B0-----:R-:W-:Y:S02]  /*56da0*/  @!P0 IMAD.MOV.U32 R5, RZ, RZ, R57 ;  /* 0x000000ffff058224 */ /* 0x001fe400078e0039 */
[----:B----4-:R-:W-:Y:S01]  /*56db0*/  @!P0 IMAD.MOV.U32 R4, RZ, RZ, R15 ;  /* 0x000000ffff048224 */ /* 0x010fe200078e000f */
[----:B------:R-:W-:Y:S04]  /*56dc0*/  LDS.U8 R57, [R0+UR4+0x100] ;  /* 0x0001000400397984 */ /* 0x000fe80008000000 */
[----:B------:R0:W4:Y:S02]  /*56dd0*/  @!P0 LDG.E.U8 R14, desc[UR36][R4.64] ;  /* 0x00000024040e8981 */ /* 0x000124000c1e1100 */
[----:B0-----:R-:W-:-:S02]  /*56de0*/  @!P1 IMAD.MOV.U32 R5, RZ, RZ, R56 ;  /* 0x000000ffff059224 */ /* 0x001fc400078e0038 */
[----:B---3--:R-:W-:Y:S01]  /*56df0*/  @!P1 IMAD.MOV.U32 R4, RZ, RZ, R8 ;  /* 0x000000ffff049224 */ /* 0x008fe200078e0008 */
[----:B------:R0:W-:Y:S04]  /*56e00*/  STL [R1+0x58], R10 ;  /* 0x0000580a01007387 */ /* 0x0001e80000100800 */
[----:B------:R-:W3:Y:S04]  /*56e10*/  LDL R13, [R1+0x3f90] ;  /* 0x003f9000010d7983 */ /* 0x000ee80000100800 */
[----:B------:R-:W-:Y:S04]  /*56e20*/  LDS.U8 R56, [R0+UR4+0x8] ;  /* 0x0000080400387984 */ /* 0x000fe80008000000 */
[----:B------:R1:W3:Y:S04]  /*56e30*/  @!P1 LDG.E.U8 R9, desc[UR36][R4.64] ;  /* 0x0000002404099981 */ /* 0x0002e8000c1e1100 */
[----:B0-----:R-:W3:Y:S01]  /*56e40*/  LDL R10, [R1+0x3fb4] ;  /* 0x003fb400010a7983 */ /* 0x001ee20000100800 */
[----:B-1----:R-:W-:-:S03]  /*56e50*/  @!P0 IMAD.MOV.U32 R5, RZ, RZ, R11 ;  /* 0x000000ffff058224 */ /* 0x002fc600078e000b */
[----:B--2---:R0:W-:Y:S04]  /*56e60*/  STL [R1+0x54], R7 ;  /* 0x0000540701007387 */ /* 0x0041e80000100800 */
[----:B------:R-:W2:Y:S04]  /*56e70*/  LDL R15, [R1+0x3f9c] ;  /* 0x003f9c00010f7983 */ /* 0x000ea80000100800 */
[----:B0-----:R-:W2:Y:S04]  /*56e80*/  LDL R7, [R1+0x3fcc] ;  /* 0x003fcc0001077983 */ /* 0x001ea80000100800 */
[----:B----4-:R0:W-:Y:S04]  /*56e90*/  STL [R1+0x50], R14 ;  /* 0x0000500e01007387 */ /* 0x0101e80000100800 */
[----:B------:R-:W4:Y:S04]  /*56ea0*/  LDL R8, [R1+0x3fec] ;  /* 0x003fec0001087983 */ /* 0x000f280000100800 */
[----:B0-----:R-:W4:Y:S04]  /*56eb0*/  LDL R14, [R1+0x3fd4] ;  /* 0x003fd400010e7983 */ /* 0x001f280000100800 */
[----:B---3--:R0:W-:Y:S04]  /*56ec0*/  STL [R1+0x4c], R9 ;  /* 0x00004c0901007387 */ /* 0x0081e80000100800 */
[----:B------:R-:W3:Y:S04]  /*56ed0*/  LDL R11, [R1+0x3fbc] ;  /* 0x003fbc00010b7983 */ /* 0x000ee80000100800 */
[----:B0-----:R-:W3:Y:S01]  /*56ee0*/  LDL R9, [R1+0x3fb0] ;  /* 0x003fb00001097983 */ /* 0x001ee20000100800 */
[----:B------:R-:W-:-:S03]  /*56ef0*/  @!P0 IMAD.MOV.U32 R4, RZ, RZ, R10 ;  /* 0x000000ffff048224 */ /* 0x000fc600078e000a */
[----:B------:R-:W3:Y:S04]  /*56f00*/  LDL R10, [R1+0x3ff4] ;  /* 0x003ff400010a7983 */ /* 0x000ee80000100800 */
[----:B------:R0:W3:Y:S02]  /*56f10*/  @!P0 LDG.E.U8 R31, desc[UR36][R4.64] ;  /* 0x00000024041f8981 */ /* 0x0000e4000c1e1100 */
[----:B0-----:R-:W-:Y:S02]  /*56f20*/  @!P1 IMAD.MOV.U32 R5, RZ, RZ, R13 ;  /* 0x000000ffff059224 */ /* 0x001fe400078e000d */
[----:B------:R-:W3:Y:S01]  /*56f30*/  LDL R13, [R1+0x3fd0] ;  /* 0x003fd000010d7983 */ /* 0x000ee20000100800 */
[----:B--2---:R-:W-:-:S03]  /*56f40*/  @!P1 IMAD.MOV.U32 R4, RZ, RZ, R7 ;  /* 0x000000ffff049224 */ /* 0x004fc600078e0007 */
[----:B------:R-:W2:Y:S04]  /*56f50*/  LDL R7, [R1+0x400c] ;  /* 0x00400c0001077983 */ /* 0x000ea80000100800 */
[----:B------:R0:W2:Y:S02]  /*56f60*/  @!P1 LDG.E.U8 R30, desc[UR36][R4.64] ;  /* 0x00000024041e9981 */ /* 0x0000a4000c1e1100 */
[----:B0-----:R-:W-:Y:S02]  /*56f70*/  @!P0 IMAD.MOV.U32 R5, RZ, RZ, R15 ;  /* 0x000000ffff058224 */ /* 0x001fe400078e000f */
[----:B------:R-:W2:Y:S01]  /*56f80*/  LDL R15, [R1+0x3fdc] ;  /* 0x003fdc00010f7983 */ /* 0x000ea20000100800 */
[----:B----4-:R-:W-:-:S03]  /*56f90*/  @!P0 IMAD.MOV.U32 R4, RZ, RZ, R14 ;  /* 0x000000ffff048224 */ /* 0x010fc600078e000e */
[----:B------:R-:W4:Y:S04]  /*56fa0*/  LDL R14, [R1+0x4014] ;  /* 0x00401400010e7983 */ /* 0x000f280000100800 */
[----:B------:R0:W4:Y:S02]  /*56fb0*/  @!P0 LDG.E.U8 R29, desc[UR36][R4.64] ;  /* 0x00000024041d8981 */ /* 0x000124000c1e1100 */
[----:B0-----:R-:W-:Y:S02]  /*56fc0*/  @!P1 IMAD.MOV.U32 R4, RZ, RZ, R8 ;  /* 0x000000ffff049224 */ /* 0x001fe400078e0008 */
[----:B---3--:R-:W-:Y:S01]  /*56fd0*/  @!P1 IMAD.MOV.U32 R5, RZ, RZ, R9 ;  /* 0x000000ffff059224 */ /* 0x008fe200078e0009 */
[----:B------:R-:W3:Y:S04]  /*56fe0*/  LDL R8, [R1+0x402c] ;  /* 0x00402c0001087983 */ /* 0x000ee80000100800 */
[----:B------:R-:W3:Y:S04]  /*56ff0*/  LDL R9, [R1+0x3ff0] ;  /* 0x003ff00001097983 */ /* 0x000ee80000100800 */
[----:B------:R0:W3:Y:S02]  /*57000*/  @!P1 LDG.E.U8 R28, desc[UR36][R4.64] ;  /* 0x00000024041c9981 */ /* 0x0000e4000c1e1100 */
[----:B0-----:R-:W-:-:S02]  /*57010*/  @!P0 IMAD.MOV.U32 R4, RZ, RZ, R10 ;  /* 0x000000ffff048224 */ /* 0x001fc400078e000a */
[----:B------:R-:W-:Y:S01]  /*57020*/  @!P0 IMAD.MOV.U32 R5, RZ, RZ, R11 ;  /* 0x000000ffff058224 */ /* 0x000fe200078e000b */
[----:B------:R-:W3:Y:S04]  /*57030*/  LDL R10, [R1+0x4034] ;  /* 0x00403400010a7983 */ /* 0x000ee80000100800 */
[----:B------:R-:W3:Y:S04]  /*57040*/  LDL R11, [R1+0x3ffc] ;  /* 0x003ffc00010b7983 */ /* 0x000ee80000100800 */
[----:B------:R0:W3:Y:S02]  /*57050*/  @!P0 LDG.E.U8 R27, desc[UR36][R4.64] ;  /* 0x00000024041b8981 */ /* 0x0000e4000c1e1100 */
[----:B0-----:R-:W-:-:S02]  /*57060*/  @!P1 IMAD.MOV.U32 R5, RZ, RZ, R13 ;  /* 0x000000ffff059224 */ /* 0x001fc400078e000d */
[----:B------:R-:W3:Y:S01]  /*57070*/  LDL R13, [R1+0x4010] ;  /* 0x00401000010d7983 */ /* 0x000ee20000100800 */
[----:B--2---:R-:W-:-:S03]  /*57080*/  @!P1 IMAD.MOV.U32 R4, RZ, RZ, R7 ;  /* 0x000000ffff049224 */ /* 0x004fc600078e0007 */
[----:B------:R-:W2:Y:S04]  /*57090*/  LDL R7, [R1+0x404c] ;  /* 0x00404c0001077983 */ /* 0x000ea80000100800 */
[----:B------:R0:W2:Y:S02]  /*570a0*/  @!P1 LDG.E.U8 R26, desc[UR36][R4.64] ;  /* 0x00000024041a9981 */ /* 0x0000a4000c1e1100 */
[----:B0-----:R-:W-:Y:S02]  /*570b0*/  @!P0 IMAD.MOV.U32 R5, RZ, RZ, R15 ;  /* 0x000000ffff058224 */ /* 0x001fe400078e000f */
[----:B----4-:R-:W-:Y:S01]  /*570c0*/  @!P0 IMAD.MOV.U32 R4, RZ, RZ, R14 ;  /* 0x000000ffff048224 */ /* 0x010fe200078e000e */
[----:B------:R-:W4:Y:S04]  /*570d0*/  LDL R15, [R1+0x401c] ;  /* 0x00401c00010f7983 */ /* 0x000f280000100800 */
[----:B------:R-:W4:Y:S04]  /*570e0*/  LDL R14, [R1+0x4054] ;  /* 0x00405400010e7983 */ /* 0x000f280000100800 */
[----:B------:R3:W4:Y:S04]  /*570f0*/  @!P0 LDG.E.U8 R25, desc[UR36][R4.64] ;  /* 0x0000002404198981 */ /* 0x000728000c1e1100 */
[----:B------:R-:W-:Y:S01]  /*57100*/  STL [R1+0x48], R31 ;  /* 0x0000481f01007387 */ /* 0x000fe20000100800 */
[----:B---3--:R-:W-:-:S02]  /*57110*/  @!P1 IMAD.MOV.U32 R4, RZ, RZ, R8 ;  /* 0x000000ffff049224 */ /* 0x008fc400078e0008 */
[----:B------:R-:W-:Y:S01]  /*57120*/  @!P1 IMAD.MOV.U32 R5, RZ, RZ, R9 ;  /* 0x000000ffff059224 */ /* 0x000fe200078e0009 */
[----:B------:R-:W3:Y:S04]  /*57130*/  LDL R8, [R1+0x406c] ;  /* 0x00406c0001087983 */ /* 0x000ee80000100800 */
[----:B------:R-:W3:Y:S04]  /*57140*/  LDL R9, [R1+0x4030] ;  /* 0x0040300001097983 */ /* 0x000ee80000100800 */
[----:B------:R0:W3:Y:S04]  /*57150*/  @!P1 LDG.E.U8 R24, desc[UR36][R4.64] ;  /* 0x0000002404189981 */ /* 0x0000e8000c1e1100 */
[----:B------:R-:W-:Y:S01]  /*57160*/  STL [R1+0x44], R30 ;  /* 0x0000441e01007387 */ /* 0x000fe20000100800 */
[----:B0-----:R-:W-:-:S02]  /*57170*/  @!P0 IMAD.MOV.U32 R4, RZ, RZ, R10 ;  /* 0x000000ffff048224 */ /* 0x001fc400078e000a */
[----:B------:R-:W-:Y:S01]  /*57180*/  @!P0 IMAD.MOV.U32 R5, RZ, RZ, R11 ;  /* 0x000000ffff058224 */ /* 0x000fe200078e000b */
[----:B------:R-:W3:Y:S04]  /*57190*/  LDL R10, [R1+0x4074] ;  /* 0x00407400010a7983 */ /* 0x000ee80000100800 */
[----:B------:R-:W3:Y:S04]  /*571a0*/  LDL R11, [R1+0x403c] ;  /* 0x00403c00010b7983 */ /* 0x000ee80000100800 */
[----:B------:R0:W3:Y:S04]  /*571b0*/  @!P0 LDG.E.U8 R23, desc[UR36][R4.64] ;  /* 0x0000002404178981 */ /* 0x0000e8000c1e1100 */
[----:B------:R-:W-:Y:S01]  /*571c0*/  STL [R1+0x40], R29 ;  /* 0x0000401d01007387 */ /* 0x000fe20000100800 */
[----:B0-----:R-:W-:-:S03]  /*571d0*/  @!P1 IMAD.MOV.U32 R5, RZ, RZ, R13 ;  /* 0x000000ffff059224 */ /* 0x001fc600078e000d */
[----:B------:R-:W3:Y:S01]  /*571e0*/  LDL R13, [R1+0x4050] ;  /* 0x00405000010d7983 */ /* 0x000ee20000100800 */
[----:B--2---:R-:W-:-:S03]  /*571f0*/  @!P1 IMAD.MOV.U32 R4, RZ, RZ, R7 ;  /* 0x000000ffff049224 */ /* 0x004fc600078e0007 */
[----:B------:R-:W2:Y:S04]  /*57200*/  LDL R7, [R1+0x408c] ;  /* 0x00408c0001077983 */ /* 0x000ea80000100800 */
[----:B------:R4:W2:Y:S04]  /*57210*/  @!P1 LDG.E.U8 R22, desc[UR36][R4.64] ;  /* 0x0000002404169981 */ /* 0x0008a8000c1e1100 */
[----:B------:R-:W-:Y:S01]  /*57220*/  STL [R1+0x3c], R28 ;  /* 0x00003c1c01007387 */ /* 0x000fe20000100800 */
[----:B----4-:R-:W-:Y:S02]  /*57230*/  @!P0 IMAD.MOV.U32 R5, RZ, RZ, R15 ;  /* 0x000000ffff058224 */ /* 0x010fe400078e000f */
[----:B------:R-:W-:Y:S01]  /*57240*/  @!P0 IMAD.MOV.U32 R4, RZ, RZ, R14 ;  /* 0x000000ffff048224 */ /* 0x000fe200078e000e */
        /* <DEDUP_REMOVED lines=20> */
[----:B------:R4:W2:Y:S02]  /*57390*/  @!P1 LDG.E.U8 R17, desc[UR36][R4.64] ;  /* 0x0000002404119981 */ /* 0x0008a4000c1e1100 */
[----:B----4-:R-:W-:Y:S02]  /*573a0*/  @!P0 IMAD.MOV.U32 R5, RZ, RZ, R15 ;  /* 0x000000ffff058224 */ /* 0x010fe400078e000f */
[----:B------:R-:W-:-:S05]  /*573b0*/  @!P0 IMAD.MOV.U32 R4, RZ, RZ, R14 ;  /* 0x000000ffff048224 */ /* 0x000fca00078e000e */
[----:B------:R3:W4:Y:S02]  /*573c0*/  @!P0 LDG.E.U8 R16, desc[UR36][R4.64] ;  /* 0x0000002404108981 */ /* 0x000724000c1e1100 */
[----:B---3--:R-:W-:Y:S02]  /*573d0*/  @!P1 IMAD.MOV.U32 R4, RZ, RZ, R8 ;  /* 0x000000ffff049224 */ /* 0x008fe400078e0008 */
[----:B------:R-:W-:-:S05]  /*573e0*/  @!P1 IMAD.MOV.U32 R5, RZ, RZ, R9 ;  /* 0x000000ffff059224 */ /* 0x000fca00078e0009 */
[----:B------:R0:W3:Y:S02]  /*573f0*/  @!P1 LDG.E.U8 R18, desc[UR36][R4.64] ;  /* 0x0000002404129981 */ /* 0x0000e4000c1e1100 */
[----:B0-----:R-:W-:Y:S02]  /*57400*/  @!P0 IMAD.MOV.U32 R4, RZ, RZ, R10 ;  /* 0x000000ffff048224 */ /* 0x001fe400078e000a */
[----:B------:R-:W-:-:S05]  /*57410*/  @!P0 IMAD.MOV.U32 R5, RZ, RZ, R11 ;  /* 0x000000ffff058224 */ /* 0x000fca00078e000b */
[----:B------:R0:W3:Y:S02]  /*57420*/  @!P0 LDG.E.U8 R12, desc[UR36][R4.64] ;  /* 0x00000024040c8981 */ /* 0x0000e4000c1e1100 */
[----:B0-----:R-:W-:Y:S02]  /*57430*/  @!P1 IMAD.MOV.U32 R5, RZ, RZ, R13 ;  /* 0x000000ffff059224 */ /* 0x001fe400078e000d */
[----:B------:R-:W-:Y:S04]  /*57440*/  STL [R1+0x2c], R24 ;  /* 0x00002c1801007387 */ /* 0x000fe80000100800 */
[----:B------:R-:W3:Y:S04]  /*57450*/  LDL R15, [R1+0x409c] ;  /* 0x00409c00010f7983 */ /* 0x000ee80000100800 */
[----:B------:R-:W3:Y:S04]  /*57460*/  LDL R14, [R1+0x40d4] ;  /* 0x0040d400010e7983 */ /* 0x000ee80000100800 */
[----:B------:R-:W-:Y:S04]  /*57470*/  STL [R1+0x28], R23 ;  /* 0x0000281701007387 */ /* 0x000fe80000100800 */
[----:B------:R-:W3:Y:S04]  /*57480*/  LDL R9, [R1+0x40b0] ;  /* 0x0040b00001097983 */ /* 0x000ee80000100800 */
[----:B------:R-:W3:Y:S01]  /*57490*/  LDL R8, [R1+0x40ec] ;  /* 0x0040ec0001087983 */ /* 0x000ee20000100800 */
[----:B--2---:R-:W-:-:S05]  /*574a0*/  @!P1 IMAD.MOV.U32 R4, RZ, RZ, R7 ;  /* 0x000000ffff049224 */ /* 0x004fca00078e0007 */
[----:B------:R0:W2:Y:S04]  /*574b0*/  @!P1 LDG.E.U8 R6, desc[UR36][R4.64] ;  /* 0x0000002404069981 */ /* 0x0000a8000c1e1100 */
[----:B------:R1:W-:Y:S04]  /*574c0*/  STL [R1+0x14], R17 ;  /* 0x0000141101007387 */ /* 0x0003e80000100800 */
[----:B-1----:R-:W2:Y:S04]  /*574d0*/  LDL R17, [R1+0x40bc] ;  /* 0x0040bc0001117983 */ /* 0x002ea80000100800 */
[----:B------:R-:W-:Y:S04]  /*574e0*/  STL [R1+0x24], R22 ;  /* 0x0000241601007387 */ /* 0x000fe80000100800 */
[----:B----4-:R1:W-:Y:S04]  /*574f0*/  STL [R1+0x10], R16 ;  /* 0x0000101001007387 */ /* 0x0103e80000100800 */
[----:B-1----:R-:W4:Y:S04]  /*57500*/  LDL R16, [R1+0x40f4] ;  /* 0x0040f40001107983 */ /* 0x002f280000100800 */
[----:B------:R-:W-:Y:S04]  /*57510*/  STL [R1+0x20], R21 ;  /* 0x0000201501007387 */ /* 0x000fe80000100800 */
[----:B------:R-:W4:Y:S04]  /*57520*/  LDL R11, [R1+0x40d0] ;  /* 0x0040d000010b7983 */ /* 0x000f280000100800 */
[----:B------:R-:W4:Y:S04]  /*57530*/  LDL R10, [R1+0x410c] ;  /* 0x00410c00010a7983 */ /* 0x000f280000100800 */
[----:B---3--:R1:W-:Y:S04]  /*57540*/  STL [R1+0x8], R12 ;  /* 0x0000080c01007387 */ /* 0x0083e80000100800 */
[----:B-1----:R-:W3:Y:S04]  /*57550*/  LDL R12, [R1+0x4114] ;  /* 0x00411400010c7983 */ /* 0x002ee80000100800 */
[----:B------:R-:W-:Y:S04]  /*57560*/  STL [R1+0x1c], R20 ;  /* 0x00001c1401007387 */ /* 0x000fe80000100800 */
[----:B------:R-:W3:Y:S04]  /*57570*/  LDL R13, [R1+0x40dc] ;  /* 0x0040dc00010d7983 */ /* 0x000ee80000100800 */
[----:B------:R-:W3:Y:S04]  /*57580*/  LDL R7, [R1+0x40f0] ;  /* 0x0040f00001077983 */ /* 0x000ee80000100800 */
[----:B------:R-:W-:Y:S01]  /*57590*/  STL [R1+0x18], R19 ;  /* 0x0000181301007387 */ /* 0x000fe20000100800 */
[----:B0-----:R-:W-:-:S02]  /*575a0*/  @!P0 IMAD.MOV.U32 R4, RZ, RZ, R14 ;  /* 0x000000ffff048224 */ /* 0x001fc400078e000e */
[----:B------:R-:W-:-:S05]  /*575b0*/  @!P0 IMAD.MOV.U32 R5, RZ, RZ, R15 ;  /* 0x000000ffff058224 */ /* 0x000fca00078e000f */
[----:B------:R0:W3:Y:S02]  /*575c0*/  @!P0 LDG.E.U8 R2, desc[UR36][R4.64] ;  /* 0x0000002404028981 */ /* 0x0000e4000c1e1100 */
[----:B0-----:R-:W-:Y:S02]  /*575d0*/  @!P1 IMAD.MOV.U32 R4, RZ, RZ, R8 ;  /* 0x000000ffff049224 */ /* 0x001fe400078e0008 */
[----:B------:R-:W-:-:S05]  /*575e0*/  @!P1 IMAD.MOV.U32 R5, RZ, RZ, R9 ;  /* 0x000000ffff059224 */ /* 0x000fca00078e0009 */
[----:B------:R0:W3:Y:S04]  /*575f0*/  @!P1 LDG.E.U8 R50, desc[UR36][R4.64] ;  /* 0x0000002404329981 */ /* 0x0000e8000c1e1100 */
[----:B--2---:R1:W-:Y:S04]  /*57600*/  STL [R1+0x4], R6 ;  /* 0x0000040601007387 */ /* 0x0043e80000100800 */
[----:B------:R-:W2:Y:S04]  /*57610*/  LDL R15, [R1+0x40fc] ;  /* 0x0040fc00010f7983 */ /* 0x000ea80000100800 */
[----:B------:R-:W2:Y:S04]  /*57620*/  LDL R14, [R1+0x4134] ;  /* 0x00413400010e7983 */ /* 0x000ea80000100800 */
[----:B-1----:R-:W2:Y:S01]  /*57630*/  LDL R6, [R1+0x412c] ;  /* 0x00412c0001067983 */ /* 0x002ea20000100800 */
[----:B0-----:R-:W-:-:S02]  /*57640*/  @!P0 IMAD.MOV.U32 R5, RZ, RZ, R17 ;  /* 0x000000ffff058224 */ /* 0x001fc400078e0011 */
[----:B----4-:R-:W-:-:S05]  /*57650*/  @!P0 IMAD.MOV.U32 R4, RZ, RZ, R16 ;  /* 0x000000ffff048224 */ /* 0x010fca00078e0010 */
[----:B------:R0:W4:Y:S02]  /*57660*/  @!P0 LDG.E.U8 R48, desc[UR36][R4.64] ;  /* 0x0000002404308981 */ /* 0x000124000c1e1100 */
[----:B0-----:R-:W-:Y:S02]  /*57670*/  @!P1 IMAD.MOV.U32 R4, RZ, RZ, R10 ;  /* 0x000000ffff049224 */ /* 0x001fe400078e000a */
[----:B------:R-:W-:-:S05]  /*57680*/  @!P1 IMAD.MOV.U32 R5, RZ, RZ, R11 ;  /* 0x000000ffff059224 */ /* 0x000fca00078e000b */
[----:B------:R3:W4:Y:S02]  /*57690*/  @!P1 LDG.E.U8 R46, desc[UR36][R4.64] ;  /* 0x00000024042e9981 */ /* 0x000724000c1e1100 */
[----:B---3--:R-:W-:Y:S02]  /*576a0*/  @!P0 IMAD.MOV.U32 R4, RZ, RZ, R12 ;  /* 0x000000ffff048224 */ /* 0x008fe400078e000c */
[----:B------:R-:W-:-:S05]  /*576b0*/  @!P0 IMAD.MOV.U32 R5, RZ, RZ, R13 ;  /* 0x000000ffff058224 */ /* 0x000fca00078e000d */
[----:B------:R0:W3:Y:S02]  /*576c0*/  @!P0 LDG.E.U8 R44, desc[UR36][R4.64] ;  /* 0x00000024042c8981 */ /* 0x0000e4000c1e1100 */
[----:B0-----:R-:W-:Y:S02]  /*576d0*/  @!P1 IMAD.MOV.U32 R5, RZ, RZ, R7 ;  /* 0x000000ffff059224 */ /* 0x001fe400078e0007 */
[----:B------:R0:W-:Y:S04]  /*576e0*/  STL [R1+0x546c], R2 ;  /* 0x00546c0201007387 */ /* 0x0001e80000100800 */
[----:B------:R-:W3:Y:S04]  /*576f0*/  LDL R9, [R1+0x4110] ;  /* 0x0041100001097983 */ /* 0x000ee80000100800 */
[----:B------:R-:W3:Y:S04]  /*57700*/  LDL R8, [R1+0x414c] ;  /* 0x00414c0001087983 */ /* 0x000ee80000100800 */
[----:B------:R-:W-:Y:S04]  /*57710*/  STL [R1+0x5470], R50 ;  /* 0x0054703201007387 */ /* 0x000fe80000100800 */
[----:B------:R-:W3:Y:S04]  /*57720*/  LDL R16, [R1+0x411c] ;  /* 0x00411c0001107983 */ /* 0x000ee80000100800 */
[----:B0-----:R-:W3:Y:S04]  /*57730*/  LDL R2, [R1+0x4154] ;  /* 0x0041540001027983 */ /* 0x001ee80000100800 */
[----:B------:R0:W-:Y:S01]  /*57740*/  STL [R1+0xc], R18 ;  /* 0x00000c1201007387 */ /* 0x0001e20000100800 */
[----:B--2---:R-:W-:-:S05]  /*57750*/  @!P1 IMAD.MOV.U32 R4, RZ, RZ, R6 ;  /* 0x000000ffff049224 */ /* 0x004fca00078e0006 */
[----:B------:R1:W2:Y:S04]  /*57760*/  @!P1 LDG.E.U8 R42, desc[UR36][R4.64] ;  /* 0x00000024042a9981 */ /* 0x0002a8000c1e1100 */
[----:B----4-:R-:W-:Y:S04]  /*57770*/  STL [R1+0x5484], R48 ;  /* 0x0054843001007387 */ /* 0x010fe80000100800 */
[----:B------:R-:W4:Y:S04]  /*57780*/  LDL R11, [R1+0x4130] ;  /* 0x00413000010b7983 */ /* 0x000f280000100800 */
[----:B------:R-:W4:Y:S04]  /*57790*/  LDL R10, [R1+0x416c] ;  /* 0x00416c00010a7983 */ /* 0x000f280000100800 */
[----:B------:R-:W-:Y:S04]  /*577a0*/  STL [R1+0x5488], R46 ;  /* 0x0054882e01007387 */ /* 0x000fe80000100800 */
[----:B------:R-:W4:Y:S04]  /*577b0*/  LDL R13, [R1+0x413c] ;  /* 0x00413c00010d7983 */ /* 0x000f280000100800 */
[----:B------:R-:W4:Y:S04]  /*577c0*/  LDL R12, [R1+0x4174] ;  /* 0x00417400010c7983 */ /* 0x000f280000100800 */
[----:B---3--:R-:W-:Y:S04]  /*577d0*/  STL [R1+0x5474], R44 ;  /* 0x0054742c01007387 */ /* 0x008fe80000100800 */
[----:B------:R-:W3:Y:S04]  /*577e0*/  LDL R7, [R1+0x4150] ;  /* 0x0041500001077983 */ /* 0x000ee80000100800 */
[----:B------:R-:W3:Y:S01]  /*577f0*/  LDL R6, [R1+0x418c] ;  /* 0x00418c0001067983 */ /* 0x000ee20000100800 */
[----:B-1----:R-:W-:-:S02]  /*57800*/  @!P0 IMAD.MOV.U32 R4, RZ, RZ, R14 ;  /* 0x000000ffff048224 */ /* 0x002fc400078e000e */
[----:B------:R-:W-:-:S05]  /*57810*/  @!P0 IMAD.MOV.U32 R5, RZ, RZ, R15 ;  /* 0x000000ffff058224 */ /* 0x000fca00078e000f */
[----:B------:R1:W3:Y:S02]  /*57820*/  @!P0 LDG.E.U8 R40, desc[UR36][R4.64] ;  /* 0x0000002404288981 */ /* 0x0002e4000c1e1100 */
[----:B-1----:R-:W-:Y:S02]  /*57830*/  @!P1 IMAD.MOV.U32 R4, RZ, RZ, R8 ;  /* 0x000000ffff049224 */ /* 0x002fe400078e0008 */
[----:B------:R-:W-:-:S05]  /*57840*/  @!P1 IMAD.MOV.U32 R5, RZ, RZ, R9 ;  /* 0x000000ffff059224 */ /* 0x000fca00078e0009 */
[----:B------:R1:W3:Y:S02]  /*57850*/  @!P1 LDG.E.U8 R38, desc[UR36][R4.64] ;  /* 0x0000002404269981 */ /* 0x0002e4000c1e1100 */
[----:B-1----:R-:W-:Y:S02]  /*57860*/  @!P0 IMAD.MOV.U32 R4, RZ, RZ, R2 ;  /* 0x000000ffff048224 */ /* 0x002fe400078e0002 */
[----:B------:R-:W-:-:S05]  /*57870*/  @!P0 IMAD.MOV.U32 R5, RZ, RZ, R16 ;  /* 0x000000ffff058224 */ /* 0x000fca00078e0010 */
[----:B------:R4:W3:Y:S04]  /*57880*/  @!P0 LDG.E.U8 R36, desc[UR36][R4.64] ;  /* 0x0000002404248981 */ /* 0x0008e8000c1e1100 */
[----:B--2---:R-:W-:Y:S04]  /*57890*/  STL [R1+0x5478], R42 ;  /* 0x0054782a01007387 */ /* 0x004fe80000100800 */
[----:B------:R-:W2:Y:S04]  /*578a0*/  LDL R15, [R1+0x415c] ;  /* 0x00415c00010f7983 */ /* 0x000ea80000100800 */
[----:B------:R-:W2:Y:S01]  /*578b0*/  LDL R14, [R1+0x4194] ;  /* 0x00419400010e7983 */ /* 0x000ea20000100800 */
[----:B----4-:R-:W-:-:S02]  /*578c0*/  @!P1 IMAD.MOV.U32 R5, RZ, RZ, R11 ;  /* 0x000000ffff059224 */ /* 0x010fc400078e000b */
[----:B------:R-:W-:-:S05]  /*578d0*/  @!P1 IMAD.MOV.U32 R4, RZ, RZ, R10 ;  /* 0x000000ffff049224 */ /* 0x000fca00078e000a */
[----:B------:R1:W4:Y:S02]  /*578e0*/  @!P1 LDG.E.U8 R34, desc[UR36][R4.64] ;  /* 0x0000002404229981 */ /* 0x000324000c1e1100 */
[----:B-1----:R-:W-:Y:S02]  /*578f0*/  @!P0 IMAD.MOV.U32 R5, RZ, RZ, R13 ;  /* 0x000000ffff058224 */ /* 0x002fe400078e000d */
[----:B------:R-:W-:-:S05]  /*57900*/  @!P0 IMAD.MOV.U32 R4, RZ, RZ, R12 ;  /* 0x000000ffff048224 */ /* 0x000fca00078e000c */
[----:B------:R1:W4:Y:S04]  /*57910*/  @!P0 LDG.E.U8 R32, desc[UR36][R4.64] ;  /* 0x0000002404208981 */ /* 0x000328000c1e1100 */
[----:B---3--:R2:W3:Y:S01]  /*57920*/  @!P1 LDG.E.U8 R3, desc[UR36][R6.64] ;  /* 0x0000002406039981 */ /* 0x0084e2000c1e1100 */
[----:B-1----:R-:W-:-:S03]  /*57930*/  PRMT R4, RZ, 0x7610, R4 ;  /* 0x00007610ff047816 */ /* 0x002fc60000000004 */
[----:B------:R-:W-:Y:S04]  /*57940*/  STL [R1+0x5480], R40 ;  /* 0x0054802801007387 */ /* 0x000fe80000100800 */
[----:B------:R-:W3:Y:S04]  /*57950*/  LDL R9, [R1+0x4170] ;  /* 0x0041700001097983 */ /* 0x000ee80000100800 */
[----:B------:R-:W3:Y:S04]  /*57960*/  LDL R8, [R1+0x41ac] ;  /* 0x0041ac0001087983 */ /* 0x000ee80000100800 */
[----:B------:R-:W-:Y:S04]  /*57970*/  STL [R1+0x548c], R38 ;  /* 0x00548c2601007387 */ /* 0x000fe80000100800 */
[----:B------:R-:W3:Y:S04]  /*57980*/  LDL R16, [R1+0x417c] ;  /* 0x00417c0001107983 */ /* 0x000ee80000100800 */
[----:B------:R-:W3:Y:S04]  /*57990*/  LDL R2, [R1+0x41b4] ;  /* 0x0041b40001027983 */ /* 0x000ee80000100800 */
[----:B------:R-:W-:Y:S04]  /*579a0*/  STL [R1+0x547c], R36 ;  /* 0x00547c2401007387 */ /* 0x000fe80000100800 */
[----:B------:R-:W3:Y:S04]  /*579b0*/  LDL R11, [R1+0x4190] ;  /* 0x00419000010b7983 */ /* 0x000ee80000100800 */
[----:B------:R-:W3:Y:S01]  /*579c0*/  LDL R10, [R1+0x41cc] ;  /* 0x0041cc00010a7983 */ /* 0x000ee20000100800 */
[----:B--2---:R-:W-:-:S02]  /*579d0*/  @!P0 IMAD.MOV.U32 R7, RZ, RZ, R15 ;  /* 0x000000ffff078224 */ /* 0x004fc400078e000f */
[----:B------:R-:W-:-:S05]  /*579e0*/  @!P0 IMAD.MOV.U32 R6, RZ, RZ, R14 ;  /* 0x000000ffff068224 */ /* 0x000fca00078e000e */
[----:B------:R1:W2:Y:S04]  /*579f0*/  @!P0 LDG.E.U8 R4, desc[UR36][R6.64] ;  /* 0x0000002406048981 */ /* 0x0002a8000c1e1100 */
[----:B----4-:R-:W-:Y:S04]  /*57a00*/  STL [R1+0x5490], R34 ;  /* 0x0054902201007387 */ /* 0x010fe80000100800 */
[----:B------:R-:W4:Y:S04]  /*57a10*/  LDL R19, [R1+0x419c] ;  /* 0x00419c0001137983 */ /* 0x000f280000100800 */
[----:B0-----:R-:W4:Y:S04]  /*57a20*/  LDL R18, [R1+0x41d4] ;  /* 0x0041d40001127983 */ /* 0x001f280000100800 */
[----:B------:R-:W-:Y:S04]  /*57a30*/  STL [R1+0x5494], R32 ;  /* 0x0054942001007387 */ /* 0x000fe80000100800 */
[----:B------:R-:W4:Y:S04]  /*57a40*/  LDL R13, [R1+0x41b0] ;  /* 0x0041b000010d7983 */ /* 0x000f280000100800 */
[----:B------:R-:W4:Y:S04]  /*57a50*/  LDL R12, [R1+0x41ec] ;  /* 0x0041ec00010c7983 */ /* 0x000f280000100800 */
[----:B---3--:R-:W-:Y:S04]  /*57a60*/  STL [R1+0x5498], R3 ;  /* 0x0054980301007387 */ /* 0x008fe80000100800 */
[----:B------:R-:W3:Y:S04]  /*57a70*/  LDL R20, [R1+0x41bc] ;  /* 0x0041bc0001147983 */ /* 0x000ee80000100800 */
[----:B------:R-:W3:Y:S01]  /*57a80*/  LDL R15, [R1+0x41f4] ;  /* 0x0041f400010f7983 */ /* 0x000ee20000100800 */
[----:B------:R-:W-:-:S02]  /*57a90*/  PRMT R5, RZ, 0x7610, R5 ;  /* 0x00007610ff057816 */ /* 0x000fc40000000005 */
[----:B-1----:R-:W-:Y:S02]  /*57aa0*/  PRMT R6, RZ, 0x7610, R6 ;  /* 0x00007610ff067816 */ /* 0x002fe40000000006 */
[----:B------:R-:W-:Y:S02]  /*57ab0*/  PRMT R7, RZ, 0x7610, R7 ;  /* 0x00007610ff077816 */ /* 0x000fe40000000007 */
[----:B------:R0:W3:Y:S02]  /*57ac0*/  @!P1 LDG.E.U8 R5, desc[UR36][R8.64] ;  /* 0x0000002408059981 */ /* 0x0000e4000c1e1100 */
[----:B0-----:R-:W-:Y:S02]  /*57ad0*/  @!P0 IMAD.MOV.U32 R9, RZ, RZ, R16 ;  /* 0x000000ffff098224 */ /* 0x001fe400078e0010 */
[----:B------:R-:W-:-:S05]  /*57ae0*/  @!P0 IMAD.MOV.U32 R8, RZ, RZ, R2 ;  /* 0x000000ffff088224 */ /* 0x000fca00078e0002 */
[----:B------:R0:W3:Y:S04]  /*57af0*/  @!P0 LDG.E.U8 R6, desc[UR36][R8.64] ;  /* 0x0000002408068981 */ /* 0x0000e8000c1e1100 */
[----:B------:R4:W3:Y:S01]  /*57b00*/  @!P1 LDG.E.U8 R7, desc[UR36][R10.64] ;  /* 0x000000240a079981 */ /* 0x0008e2000c1e1100 */
[----:B0-----:R-:W-:Y:S02]  /*57b10*/  PRMT R8, RZ, 0x7610, R8 ;  /* 0x00007610ff087816 */ /* 0x001fe40000000008 */
[----:B------:R-:W-:Y:S01]  /*57b20*/  PRMT R9, RZ, 0x7610, R9 ;  /* 0x00007610ff097816 */ /* 0x000fe20000000009 */
[----:B--2---:R0:W-:Y:S04]  /*57b30*/  STL [R1+0x549c], R4 ;  /* 0x00549c0401007387 */ /* 0x0041e80000100800 */
[----:B------:R-:W2:Y:S04]  /*57b40*/  LDL R14, [R1+0x41d0] ;  /* 0x0041d000010e7983 */ /* 0x000ea80000100800 */
[----:B0-----:R-:W2:Y:S01]  /*57b50*/  LDL R4, [R1+0x420c] ;  /* 0x00420c0001047983 */ /* 0x001ea20000100800 */
[----:B----4-:R-:W-:-:S02]  /*57b60*/  @!P0 IMAD.MOV.U32 R11, RZ, RZ, R19 ;  /* 0x000000ffff0b8224 */ /* 0x010fc400078e0013 */
[----:B------:R-:W-:-:S05]  /*57b70*/  @!P0 IMAD.MOV.U32 R10, RZ, RZ, R18 ;  /* 0x000000ffff0a8224 */ /* 0x000fca00078e0012 */
[----:B------:R0:W4:Y:S02]  /*57b80*/  @!P0 LDG.E.U8 R8, desc[UR36][R10.64] ;  /* 0x000000240a088981 */ /* 0x000124000c1e1100 */
[----:B0-----:R-:W-:Y:S02]  /*57b90*/  PRMT R10, RZ, 0x7610, R10 ;  /* 0x00007610ff0a7816 */ /* 0x001fe4000000000a */
[----:B------:R3:W4:Y:S02]  /*57ba0*/  @!P1 LDG.E.U8 R9, desc[UR36][R12.64] ;  /* 0x000000240c099981 */ /* 0x000724000c1e1100 */
[----:B---3--:R-:W-:Y:S02]  /*57bb0*/  @!P0 IMAD.MOV.U32 R13, RZ, RZ, R20 ;  /* 0x000000ffff0d8224 */ /* 0x008fe400078e0014 */
[----:B------:R-:W-:-:S05]  /*57bc0*/  @!P0 IMAD.MOV.U32 R12, RZ, RZ, R15 ;  /* 0x000000ffff0c8224 */ /* 0x000fca00078e000f */
[----:B------:R-:W3:Y:S01]  /*57bd0*/  @!P0 LDG.E.U8 R10, desc[UR36][R12.64] ;  /* 0x000000240c0a8981 */ /* 0x000ee2000c1e1100 */
[----:B------:R-:W-:-:S03]  /*57be0*/  PRMT R11, RZ, 0x7610, R11 ;  /* 0x00007610ff0b7816 */ /* 0x000fc6000000000b */
[----:B------:R-:W-:Y:S04]  /*57bf0*/  STL [R1+0x54a0], R5 ;  /* 0x0054a00501007387 */ /* 0x000fe80000100800 */
[----:B------:R-:W3:Y:S04]  /*57c00*/  LDL R3, [R1+0x41dc] ;  /* 0x0041dc0001037983 */ /* 0x000ee80000100800 */
[----:B------:R-:W3:Y:S04]  /*57c10*/  LDL R2, [R1+0x4214] ;  /* 0x0042140001027983 */ /* 0x000ee80000100800 */
[----:B------:R-:W-:Y:S04]  /*57c20*/  STL [R1+0x54a4], R6 ;  /* 0x0054a40601007387 */ /* 0x000fe80000100800 */
[----:B------:R-:W3:Y:S04]  /*57c30*/  LDL R17, [R1+0x41f0] ;  /* 0x0041f00001117983 */ /* 0x000ee80000100800 */
[----:B------:R-:W3:Y:S04]  /*57c40*/  LDL R16, [R1+0x422c] ;  /* 0x00422c0001107983 */ /* 0x000ee80000100800 */
[----:B------:R0:W-:Y:S04]  /*57c50*/  STL [R1+0x54a8], R7 ;  /* 0x0054a80701007387 */ /* 0x0001e80000100800 */
[----:B------:R-:W3:Y:S04]  /*57c60*/  LDL R19, [R1+0x41fc] ;  /* 0x0041fc0001137983 */ /* 0x000ee80000100800 */
[----:B------:R-:W3:Y:S01]  /*57c70*/  LDL R18, [R1+0x4234] ;  /* 0x0042340001127983 */ /* 0x000ee20000100800 */
[----:B--2---:R-:W-:-:S02]  /*57c80*/  @!P1 IMAD.MOV.U32 R15, RZ, RZ, R14 ;  /* 0x000000ffff0f9224 */ /* 0x004fc400078e000e */
[----:B------:R-:W-:-:S05]  /*57c90*/  @!P1 IMAD.MOV.U32 R14, RZ, RZ, R4 ;  /* 0x000000ffff0e9224 */ /* 0x000fca00078e0004 */
[----:B------:R1:W2:Y:S04]  /*57ca0*/  @!P1 LDG.E.U8 R11, desc[UR36][R14.64] ;  /* 0x000000240e0b9981 */ /* 0x0002a8000c1e1100 */
[----:B----4-:R-:W-:Y:S04]  /*57cb0*/  STL [R1+0x54ac], R8 ;  /* 0x0054ac0801007387 */ /* 0x010fe80000100800 */
[----:B0-----:R-:W4:Y:S04]  /*57cc0*/  LDL R7, [R1+0x4210] ;  /* 0x0042100001077983 */ /* 0x001f280000100800 */
[----:B------:R-:W4:Y:S04]  /*57cd0*/  LDL R6, [R1+0x424c] ;  /* 0x00424c0001067983 */ /* 0x000f280000100800 */
[----:B------:R-:W-:Y:S04]  /*57ce0*/  STL [R1+0x54b0], R9 ;  /* 0x0054b00901007387 */ /* 0x000fe80000100800 */
[----:B---3--:R-:W-:Y:S04]  /*57cf0*/  STL [R1+0x54b4], R10 ;  /* 0x0054b40a01007387 */ /* 0x008fe80000100800 */
[----:B------:R-:W3:Y:S04]  /*57d00*/  LDL R5, [R1+0x421c] ;  /* 0x00421c0001057983 */ /* 0x000ee80000100800 */
[----:B------:R-:W3:Y:S01]  /*57d10*/  LDL R4, [R1+0x4254] ;  /* 0x0042540001047983 */ /* 0x000ee20000100800 */
[----:B------:R-:W-:-:S02]  /*57d20*/  PRMT R12, RZ, 0x7610, R12 ;  /* 0x00007610ff0c7816 */ /* 0x000fc4000000000c */
[----:B------:R-:W-:Y:S01]  /*57d30*/  PRMT R13, RZ, 0x7610, R13 ;  /* 0x00007610ff0d7816 */ /* 0x000fe2000000000d */
[----:B-1----:R-:W-:Y:S02]  /*57d40*/  @!P0 IMAD.MOV.U32 R14, RZ, RZ, R2 ;  /* 0x000000ffff0e8224 */ /* 0x002fe400078e0002 */
[----:B------:R-:W-:-:S05]  /*57d50*/  @!P0 IMAD.MOV.U32 R15, RZ, RZ, R3 ;  /* 0x000000ffff0f8224 */ /* 0x000fca00078e0003 */
[----:B------:R0:W3:Y:S02]  /*57d60*/  @!P0 LDG.E.U8 R12, desc[UR36][R14.64] ;  /* 0x000000240e0c8981 */ /* 0x0000e4000c1e1100 */
[----:B0-----:R-:W-:Y:S02]  /*57d70*/  PRMT R14, RZ, 0x7610, R14 ;  /* 0x00007610ff0e7816 */ /* 0x001fe4000000000e */
[----:B------:R0:W3:Y:S02]  /*57d80*/  @!P1 LDG.E.U8 R13, desc[UR36][R16.64] ;  /* 0x00000024100d9981 */ /* 0x0000e4000c1e1100 */
[----:B0-----:R-:W-:Y:S02]  /*57d90*/  @!P0 IMAD.MOV.U32 R17, RZ, RZ, R19 ;  /* 0x000000ffff118224 */ /* 0x001fe400078e0013 */
[----:B------:R-:W-:-:S05]  /*57da0*/  @!P0 IMAD.MOV.U32 R16, RZ, RZ, R18 ;  /* 0x000000ffff108224 */ /* 0x000fca00078e0012 */
[----:B------:R0:W3:Y:S01]  /*57db0*/  @!P0 LDG.E.U8 R14, desc[UR36][R16.64] ;  /* 0x00000024100e8981 */ /* 0x0000e2000c1e1100 */
[----:B------:R-:W-:Y:S02]  /*57dc0*/  PRMT R15, RZ, 0x7610, R15 ;  /* 0x00007610ff0f7816 */ /* 0x000fe4000000000f */
[----:B0-----:R-:W-:Y:S01]  /*57dd0*/  PRMT R16, RZ, 0x7610, R16 ;  /* 0x00007610ff107816 */ /* 0x001fe20000000010 */
[----:B--2---:R0:W-:Y:S04]  /*57de0*/  STL [R1+0x54b8], R11 ;  /* 0x0054b80b01007387 */ /* 0x0041e80000100800 */
[----:B------:R-:W2:Y:S04]  /*57df0*/  LDL R3, [R1+0x4230] ;  /* 0x0042300001037983 */ /* 0x000ea80000100800 */
[----:B------:R-:W2:Y:S01]  /*57e00*/  LDL R2, [R1+0x426c] ;  /* 0x00426c0001027983 */ /* 0x000ea20000100800 */
[----:B----4-:R-:W-:-:S02]  /*57e10*/  @!P1 IMAD.MOV.U32 R19, RZ, RZ, R7 ;  /* 0x000000ffff139224 */ /* 0x010fc400078e0007 */
[----:B------:R-:W-:-:S05]  /*57e20*/  @!P1 IMAD.MOV.U32 R18, RZ, RZ, R6 ;  /* 0x000000ffff129224 */ /* 0x000fca00078e0006 */
[----:B------:R3:W4:Y:S02]  /*57e30*/  @!P1 LDG.E.U8 R15, desc[UR36][R18.64] ;  /* 0x00000024120f9981 */ /* 0x000724000c1e1100 */
[----:B---3--:R-:W-:Y:S02]  /*57e40*/  @!P0 IMAD.MOV.U32 R19, RZ, RZ, R5 ;  /* 0x000000ffff138224 */ /* 0x008fe400078e0005 */
[----:B------:R-:W-:-:S05]  /*57e50*/  @!P0 IMAD.MOV.U32 R18, RZ, RZ, R4 ;  /* 0x000000ffff128224 */ /* 0x000fca00078e0004 */
[----:B------:R-:W3:Y:S01]  /*57e60*/  @!P0 LDG.E.U8 R16, desc[UR36][R18.64] ;  /* 0x0000002412108981 */ /* 0x000ee2000c1e1100 */
[----:B------:R-:W-:-:S03]  /*57e70*/  PRMT R17, RZ, 0x7610, R17 ;  /* 0x00007610ff117816 */ /* 0x000fc60000000011 */
[----:B------:R-:W-:Y:S04]  /*57e80*/  STL [R1+0x54bc], R12 ;  /* 0x0054bc0c01007387 */ /* 0x000fe80000100800 */
[----:B0-----:R-:W3:Y:S04]  /*57e90*/  LDL R11, [R1+0x423c] ;  /* 0x00423c00010b7983 */ /* 0x001ee80000100800 */
[----:B------:R-:W3:Y:S04]  /*57ea0*/  LDL R10, [R1+0x4274] ;  /* 0x00427400010a7983 */ /* 0x000ee80000100800 */
[----:B------:R0:W-:Y:S04]  /*57eb0*/  STL [R1+0x54c0], R13 ;  /* 0x0054c00d01007387 */ /* 0x0001e80000100800 */
[----:B------:R-:W3:Y:S04]  /*57ec0*/  LDL R23, [R1+0x4250] ;  /* 0x0042500001177983 */ /* 0x000ee80000100800 */
[----:B------:R-:W3:Y:S04]  /*57ed0*/  LDL R22, [R1+0x428c] ;  /* 0x00428c0001167983 */ /* 0x000ee80000100800 */
[----:B------:R-:W3:Y:S04]  /*57ee0*/  LDL R9, [R1+0x425c] ;  /* 0x00425c0001097983 */ /* 0x000ee80000100800 */
[----:B------:R-:W3:Y:S04]  /*57ef0*/  LDL R8, [R1+0x4294] ;  /* 0x0042940001087983 */ /* 0x000ee80000100800 */
[----:B------:R-:W-:Y:S04]  /*57f00*/  STL [R1+0x54c4], R14 ;  /* 0x0054c40e01007387 */ /* 0x000fe80000100800 */
[----:B------:R-:W3:Y:S04]  /*57f10*/  LDL R7, [R1+0x4270] ;  /* 0x0042700001077983 */ /* 0x000ee80000100800 */
[----:B------:R-:W3:Y:S04]  /*57f20*/  LDL R6, [R1+0x42ac] ;  /* 0x0042ac0001067983 */ /* 0x000ee80000100800 */
[----:B0-----:R-:W3:Y:S04]  /*57f30*/  LDL R13, [R1+0x427c] ;  /* 0x00427c00010d7983 */ /* 0x001ee80000100800 */
[----:B------:R-:W3:Y:S01]  /*57f40*/  LDL R12, [R1+0x42b4] ;  /* 0x0042b400010c7983 */ /* 0x000ee20000100800 */
[----:B--2---:R-:W-:-:S02]  /*57f50*/  @!P1 IMAD.MOV.U32 R21, RZ, RZ, R3 ;  /* 0x000000ffff159224 */ /* 0x004fc400078e0003 */
[----:B------:R-:W-:-:S05]  /*57f60*/  @!P1 IMAD.MOV.U32 R20, RZ, RZ, R2 ;  /* 0x000000ffff149224 */ /* 0x000fca00078e0002 */
[----:B------:R0:W2:Y:S04]  /*57f70*/  @!P1 LDG.E.U8 R17, desc[UR36][R20.64] ;  /* 0x0000002414119981 */ /* 0x0000a8000c1e1100 */
[----:B----4-:R-:W-:Y:S04]  /*57f80*/  STL [R1+0x54c8], R15 ;  /* 0x0054c80f01007387 */ /* 0x010fe80000100800 */
[----:B------:R-:W4:Y:S04]  /*57f90*/  LDL R5, [R1+0x4290] ;  /* 0x0042900001057983 */ /* 0x000f280000100800 */
[----:B------:R-:W4:Y:S04]  /*57fa0*/  LDL R4, [R1+0x42cc] ;  /* 0x0042cc0001047983 */ /* 0x000f280000100800 */
[----:B---3--:R-:W-:Y:S04]  /*57fb0*/  STL [R1+0x54cc], R16 ;  /* 0x0054cc1001007387 */ /* 0x008fe80000100800 */
[----:B------:R-:W3:Y:S04]  /*57fc0*/  LDL R3, [R1+0x429c] ;  /* 0x00429c0001037983 */ /* 0x000ee80000100800 */
[----:B------:R-:W3:Y:S01]  /*57fd0*/  LDL R2, [R1+0x42d4] ;  /* 0x0042d40001027983 */ /* 0x000ee20000100800 */
[----:B------:R-:W-:-:S02]  /*57fe0*/  PRMT R18, RZ, 0x7610, R18 ;  /* 0x00007610ff127816 */ /* 0x000fc40000000012 */
[----:B------:R-:W-:Y:S01]  /*57ff0*/  PRMT R19, RZ, 0x7610, R19 ;  /* 0x00007610ff137816 */ /* 0x000fe20000000013 */
[----:B0-----:R-:W-:Y:S02]  /*58000*/  @!P0 IMAD.MOV.U32 R21, RZ, RZ, R11 ;  /* 0x000000ffff158224 */ /* 0x001fe400078e000b */
[----:B------:R-:W-:-:S05]  /*58010*/  @!P0 IMAD.MOV.U32 R20, RZ, RZ, R10 ;  /* 0x000000ffff148224 */ /* 0x000fca00078e000a */
[----:B------:R0:W3:Y:S04]  /*58020*/  @!P0 LDG.E.U8 R18, desc[UR36][R20.64] ;  /* 0x0000002414128981 */ /* 0x0000e8000c1e1100 */
[----:B------:R1:W3:Y:S01]  /*58030*/  @!P1 LDG.E.U8 R19, desc[UR36][R22.64] ;  /* 0x0000002416139981 */ /* 0x0002e2000c1e1100 */
[----:B0-----:R-:W-:Y:S02]  /*58040*/  PRMT R21, RZ, 0x7610, R21 ;  /* 0x00007610ff157816 */ /* 0x001fe40000000015 */
[----:B------:R-:W-:Y:S01]  /*58050*/  PRMT R20, RZ, 0x7610, R20 ;  /* 0x00007610ff147816 */ /* 0x000fe20000000014 */
[----:B-1----:R-:W-:Y:S02]  /*58060*/  @!P0 IMAD.MOV.U32 R22, RZ, RZ, R8 ;  /* 0x000000ffff168224 */ /* 0x002fe400078e0008 */
[----:B------:R-:W-:-:S02]  /*58070*/  @!P0 IMAD.MOV.U32 R23, RZ, RZ, R9 ;  /* 0x000000ffff178224 */ /* 0x000fc400078e0009 */
[----:B------:R-:W-:Y:S02]  /*58080*/  @!P1 IMAD.MOV.U32 R25, RZ, RZ, R7 ;  /* 0x000000ffff199224 */ /* 0x000fe400078e0007 */
[----:B------:R-:W-:Y:S01]  /*58090*/  @!P1 IMAD.MOV.U32 R24, RZ, RZ, R6 ;  /* 0x000000ffff189224 */ /* 0x000fe200078e0006 */
[----:B------:R-:W3:Y:S04]  /*580a0*/  @!P0 LDG.E.U8 R20, desc[UR36][R22.64] ;  /* 0x0000002416148981 */ /* 0x000ee8000c1e1100 */
[----:B------:R0:W3:Y:S02]  /*580b0*/  @!P1 LDG.E.U8 R21, desc[UR36][R24.64] ;  /* 0x0000002418159981 */ /* 0x0000e4000c1e1100 */
[----:B0-----:R-:W-:Y:S02]  /*580c0*/  @!P0 IMAD.MOV.U32 R24, RZ, RZ, R12 ;  /* 0x000000ffff188224 */ /* 0x001fe400078e000c */
[----:B------:R-:W-:Y:S01]  /*580d0*/  @!P0 IMAD.MOV.U32 R25, RZ, RZ, R13 ;  /* 0x000000ffff198224 */ /* 0x000fe200078e000d */
[----:B------:R-:W-:Y:S01]  /*580e0*/  PRMT R23, RZ, 0x7610, R23 ;  /* 0x00007610ff177816 */ /* 0x000fe20000000017 */
[----:B--2---:R0:W-:Y:S04]  /*580f0*/  STL [R1+0x54d0], R17 ;  /* 0x0054d01101007387 */ /* 0x0041e80000100800 */
[----:B------:R-:W2:Y:S04]  /*58100*/  LDL R11, [R1+0x42b0] ;  /* 0x0042b000010b7983 */ /* 0x000ea80000100800 */
[----:B------:R-:W2:Y:S04]  /*58110*/  LDL R10, [R1+0x42ec] ;  /* 0x0042ec00010a7983 */ /* 0x000ea80000100800 */
[----:B------:R-:W2:Y:S04]  /*58120*/  LDL R9, [R1+0x42bc] ;  /* 0x0042bc0001097983 */ /* 0x000ea80000100800 */
[----:B------:R-:W2:Y:S04]  /*58130*/  LDL R8, [R1+0x42f4] ;  /* 0x0042f40001087983 */ /* 0x000ea80000100800 */
[----:B------:R-:W2:Y:S04]  /*58140*/  LDL R7, [R1+0x42d0] ;  /* 0x0042d00001077983 */ /* 0x000ea80000100800 */
[----:B------:R-:W2:Y:S04]  /*58150*/  LDL R6, [R1+0x430c] ;  /* 0x00430c0001067983 */ /* 0x000ea80000100800 */
[----:B------:R-:W2:Y:S04]  /*58160*/  LDL R13, [R1+0x42dc] ;  /* 0x0042dc00010d7983 */ /* 0x000ea80000100800 */
[----:B------:R-:W2:Y:S01]  /*58170*/  LDL R12, [R1+0x4314] ;  /* 0x00431400010c7983 */ /* 0x000ea20000100800 */
[----:B----4-:R-:W-:-:S02]  /*58180*/  @!P1 IMAD.MOV.U32 R26, RZ, RZ, R4 ;  /* 0x000000ffff1a9224 */ /* 0x010fc400078e0004 */
[----:B------:R-:W-:Y:S01]  /*58190*/  @!P1 IMAD.MOV.U32 R27, RZ, RZ, R5 ;  /* 0x000000ffff1b9224 */ /* 0x000fe200078e0005 */
[----:B------:R-:W4:Y:S04]  /*581a0*/  LDL R4, [R1+0x432c] ;  /* 0x00432c0001047983 */ /* 0x000f280000100800 */
[----:B------:R-:W4:Y:S04]  /*581b0*/  LDL R5, [R1+0x42f0] ;  /* 0x0042f00001057983 */ /* 0x000f280000100800 */
[----:B------:R3:W4:Y:S01]  /*581c0*/  @!P1 LDG.E.U8 R23, desc[UR36][R26.64] ;  /* 0x000000241a179981 */ /* 0x000722000c1e1100 */
[----:B------:R-:W-:-:S03]  /*581d0*/  PRMT R22, RZ, 0x7610, R22 ;  /* 0x00007610ff167816 */ /* 0x000fc60000000016 */
[----:B0-----:R-:W4:Y:S04]  /*581e0*/  LDL R17, [R1+0x435c] ;  /* 0x00435c0001117983 */ /* 0x001f280000100800 */
[----:B------:R-:W4:Y:S04]  /*581f0*/  LDL R16, [R1+0x4394] ;  /* 0x0043940001107983 */ /* 0x000f280000100800 */
[----:B------:R-:W4:Y:S04]  /*58200*/  LDL R15, [R1+0x4370] ;  /* 0x00437000010f7983 */ /* 0x000f280000100800 */
[----:B------:R0:W4:Y:S04]  /*58210*/  @!P0 LDG.E.U8 R22, desc[UR36][R24.64] ;  /* 0x0000002418168981 */ /* 0x000128000c1e1100 */
[----:B------:R-:W4:Y:S01]  /*58220*/  LDL R14, [R1+0x43ac] ;  /* 0x0043ac00010e7983 */ /* 0x000f220000100800 */
[----:B---3--:R-:W-:-:S02]  /*58230*/  @!P0 IMAD.MOV.U32 R27, RZ, RZ, R3 ;  /* 0x000000ffff1b8224 */ /* 0x008fc400078e0003 */
[----:B------:R-:W-:Y:S01]  /*58240*/  @!P0 IMAD.MOV.U32 R26, RZ, RZ, R2 ;  /* 0x000000ffff1a8224 */ /* 0x000fe200078e0002 */
[----:B------:R-:W3:Y:S04]  /*58250*/  LDL R3, [R1+0x42fc] ;  /* 0x0042fc0001037983 */ /* 0x000ee80000100800 */
[----:B------:R-:W3:Y:S01]  /*58260*/  LDL R2, [R1+0x4334] ;  /* 0x0043340001027983 */ /* 0x000ee20000100800 */
[----:B0-----:R-:W-:Y:S02]  /*58270*/  PRMT R24, RZ, 0x7610, R24 ;  /* 0x00007610ff187816 */ /* 0x001fe40000000018 */
[----:B------:R-:W-:-:S04]  /*58280*/  PRMT R25, RZ, 0x7610, R25 ;  /* 0x00007610ff197816 */ /* 0x000fc80000000019 */
[----:B------:R0:W3:Y:S02]  /*58290*/  @!P0 LDG.E.U8 R24, desc[UR36][R26.64] ;  /* 0x000000241a188981 */ /* 0x0000e4000c1e1100 */
[----:B0-----:R-:W-:Y:S02]  /*582a0*/  PRMT R26, RZ, 0x7610, R26 ;  /* 0x00007610ff1a7816 */ /* 0x001fe4000000001a */
[----:B------:R-:W-:Y:S01]  /*582b0*/  PRMT R27, RZ, 0x7610, R27 ;  /* 0x00007610ff1b7816 */ /* 0x000fe2000000001b */
[----:B--2---:R-:W-:Y:S02]  /*582c0*/  @!P1 IMAD.MOV.U32 R29, RZ, RZ, R11 ;  /* 0x000000ffff1d9224 */ /* 0x004fe400078e000b */
[----:B------:R-:W-:Y:S01]  /*582d0*/  @!P1 IMAD.MOV.U32 R28, RZ, RZ, R10 ;  /* 0x000000ffff1c9224 */ /* 0x000fe200078e000a */
[----:B------:R-:W2:Y:S04]  /*582e0*/  LDL R11, [R1+0x4310] ;  /* 0x00431000010b7983 */ /* 0x000ea80000100800 */
[----:B------:R-:W2:Y:S04]  /*582f0*/  LDL R10, [R1+0x434c] ;  /* 0x00434c00010a7983 */ /* 0x000ea80000100800 */
[----:B------:R0:W2:Y:S01]  /*58300*/  @!P1 LDG.E.U8 R25, desc[UR36][R28.64] ;  /* 0x000000241c199981 */ /* 0x0000a2000c1e1100 */
[----:B------:R-:W-:-:S02]  /*58310*/  @!P1 IMAD.MOV.U32 R30, RZ, RZ, R6 ;  /* 0x000000ffff1e9224 */ /* 0x000fc400078e0006 */
[----:B------:R-:W-:Y:S01]  /*58320*/  @!P1 IMAD.MOV.U32 R31, RZ, RZ, R7 ;  /* 0x000000ffff1f9224 */ /* 0x000fe200078e0007 */
[----:B------:R-:W2:Y:S04]  /*58330*/  LDL R6, [R1+0x436c] ;  /* 0x00436c0001067983 */ /* 0x000ea80000100800 */
[----:B------:R-:W2:Y:S04]  /*58340*/  LDL R7, [R1+0x4330] ;  /* 0x0043300001077983 */ /* 0x000ea80000100800 */
[----:B------:R1:W2:Y:S01]  /*58350*/  @!P1 LDG.E.U8 R27, desc[UR36][R30.64] ;  /* 0x000000241e1b9981 */ /* 0x0002a2000c1e1100 */
[----:B0-----:R-:W-:-:S02]  /*58360*/  @!P0 IMAD.MOV.U32 R28, RZ, RZ, R8 ;  /* 0x000000ffff1c8224 */ /* 0x001fc400078e0008 */
[----:B------:R-:W-:Y:S01]  /*58370*/  @!P0 IMAD.MOV.U32 R29, RZ, RZ, R9 ;  /* 0x000000ffff1d8224 */ /* 0x000fe200078e0009 */
[----:B------:R-:W2:Y:S04]  /*58380*/  LDL R8, [R1+0x4354] ;  /* 0x0043540001087983 */ /* 0x000ea80000100800 */
[----:B------:R-:W2:Y:S04]  /*58390*/  LDL R9, [R1+0x431c] ;  /* 0x00431c0001097983 */ /* 0x000ea80000100800 */
[----:B------:R0:W2:Y:S01]  /*583a0*/  @!P0 LDG.E.U8 R26, desc[UR36][R28.64] ;  /* 0x000000241c1a8981 */ /* 0x0000a2000c1e1100 */
[----:B-1----:R-:W-:-:S02]  /*583b0*/  @!P0 IMAD.MOV.U32 R30, RZ, RZ, R12 ;  /* 0x000000ffff1e8224 */ /* 0x002fc400078e000c */
[----:B------:R-:W-:Y:S01]  /*583c0*/  @!P0 IMAD.MOV.U32 R31, RZ, RZ, R13 ;  /* 0x000000ffff1f8224 */ /* 0x000fe200078e000d */
[----:B------:R-:W2:Y:S04]  /*583d0*/  LDL R12, [R1+0x43b4] ;  /* 0x0043b400010c7983 */ /* 0x000ea80000100800 */
[----:B------:R-:W2:Y:S01]  /*583e0*/  LDL R13, [R1+0x437c] ;  /* 0x00437c00010d7983 */ /* 0x000ea20000100800 */
[----:B0-----:R-:W-:Y:S02]  /*583f0*/  PRMT R28, RZ, 0x7610, R28 ;  /* 0x00007610ff1c7816 */ /* 0x001fe4000000001c */
[----:B------:R-:W-:-:S04]  /*58400*/  PRMT R29, RZ, 0x7610, R29 ;  /* 0x00007610ff1d7816 */ /* 0x000fc8000000001d */
[----:B------:R4:W2:Y:S02]  /*58410*/  @!P0 LDG.E.U8 R28, desc[UR36][R30.64] ;  /* 0x000000241e1c8981 */ /* 0x0008a4000c1e1100 */
[----:B----4-:R-:W-:Y:S02]  /*58420*/  @!P1 IMAD.MOV.U32 R30, RZ, RZ, R4 ;  /* 0x000000ffff1e9224 */ /* 0x010fe400078e0004 */
[----:B------:R-:W-:Y:S01]  /*58430*/  @!P1 IMAD.MOV.U32 R31, RZ, RZ, R5 ;  /* 0x000000ffff1f9224 */ /* 0x000fe200078e0005 */
[----:B------:R-:W4:Y:S04]  /*58440*/  LDL R4, [R1+0x4374] ;  /* 0x0043740001047983 */ /* 0x000f280000100800 */
[----:B------:R-:W4:Y:S04]  /*58450*/  LDL R5, [R1+0x433c] ;  /* 0x00433c0001057983 */ /* 0x000f280000100800 */
[----:B------:R3:W4:Y:S02]  /*58460*/  @!P1 LDG.E.U8 R29, desc[UR36][R30.64] ;  /* 0x000000241e1d9981 */ /* 0x000724000c1e1100 */
[----:B---3--:R-:W-:-:S02]  /*58470*/  @!P0 IMAD.MOV.U32 R31, RZ, RZ, R3 ;  /* 0x000000ffff1f8224 */ /* 0x008fc400078e0003 */
[----:B------:R-:W-:Y:S01]  /*58480*/  @!P0 IMAD.MOV.U32 R30, RZ, RZ, R2 ;  /* 0x000000ffff1e8224 */ /* 0x000fe200078e0002 */
[----:B------:R-:W3:Y:S04]  /*58490*/  LDL R3, [R1+0x4350] ;  /* 0x0043500001037983 */ /* 0x000ee80000100800 */
[----:B------:R-:W3:Y:S04]  /*584a0*/  LDL R2, [R1+0x438c] ;  /* 0x00438c0001027983 */ /* 0x000ee80000100800 */
[----:B------:R2:W3:Y:S02]  /*584b0*/  @!P0 LDG.E.U8 R33, desc[UR36][R30.64] ;  /* 0x000000241e218981 */ /* 0x0004e4000c1e1100 */
[----:B--2---:R-:W-:-:S02]  /*584c0*/  @!P1 IMAD.MOV.U32 R31, RZ, RZ, R11 ;  /* 0x000000ffff1f9224 */ /* 0x004fc400078e000b */
[----:B------:R-:W-:Y:S01]  /*584d0*/  @!P1 IMAD.MOV.U32 R30, RZ, RZ, R10 ;  /* 0x000000ffff1e9224 */ /* 0x000fe200078e000a */
[----:B------:R-:W2:Y:S04]  /*584e0*/  LDL R11, [R1+0x4390] ;  /* 0x00439000010b7983 */ /* 0x000ea80000100800 */
[----:B------:R-:W2:Y:S04]  /*584f0*/  LDL R10, [R1+0x43cc] ;  /* 0x0043cc00010a7983 */ /* 0x000ea80000100800 */
[----:B------:R0:W2:Y:S02]  /*58500*/  @!P1 LDG.E.U8 R35, desc[UR36][R30.64] ;  /* 0x000000241e239981 */ /* 0x0000a4000c1e1100 */
[----:B0-----:R-:W-:-:S02]  /*58510*/  @!P0 IMAD.MOV.U32 R30, RZ, RZ, R8 ;  /* 0x000000ffff1e8224 */ /* 0x001fc400078e0008 */
        /* <DEDUP_REMOVED lines=9> */
[----:B----4-:R-:W-:-:S02]  /*585b0*/  @!P0 IMAD.MOV.U32 R30, RZ, RZ, R4 ;  /* 0x000000ffff1e8224 */ /* 0x010fc400078e0004 */
        /* <DEDUP_REMOVED lines=9> */
[----:B0-----:R-:W-:-:S02]  /*58650*/  @!P0 IMAD.MOV.U32 R30, RZ, RZ, R16 ;  /* 0x000000ffff1e8224 */ /* 0x001fc400078e0010 */
[----:B------:R-:W-:-:S05]  /*58660*/  @!P0 IMAD.MOV.U32 R31, RZ, RZ, R17 ;  /* 0x000000ffff1f8224 */ /* 0x000fca00078e0011 */
[----:B------:R0:W3:Y:S02]  /*58670*/  @!P0 LDG.E.U8 R45, desc[UR36][R30.64] ;  /* 0x000000241e2d8981 */ /* 0x0000e4000c1e1100 */
[----:B0-----:R-:W-:Y:S02]  /*58680*/  @!P1 IMAD.MOV.U32 R30, RZ, RZ, R14 ;  /* 0x000000ffff1e9224 */ /* 0x001fe400078e000e */
[----:B------:R-:W-:-:S05]  /*58690*/  @!P1 IMAD.MOV.U32 R31, RZ, RZ, R15 ;  /* 0x000000ffff1f9224 */ /* 0x000fca00078e000f */
[----:B------:R0:W3:Y:S02]  /*586a0*/  @!P1 LDG.E.U8 R47, desc[UR36][R30.64] ;  /* 0x000000241e2f9981 */ /* 0x0000e4000c1e1100 */
[----:B0-----:R-:W-:Y:S02]  /*586b0*/  @!P0 IMAD.MOV.U32 R30, RZ, RZ, R12 ;  /* 0x000000ffff1e8224 */ /* 0x001fe400078e000c */
[----:B------:R-:W-:-:S05]  /*586c0*/  @!P0 IMAD.MOV.U32 R31, RZ, RZ, R13 ;  /* 0x000000ffff1f8224 */ /* 0x000fca00078e000d */
[----:B------:R2:W3:Y:S02]  /*586d0*/  @!P0 LDG.E.U8 R49, desc[UR36][R30.64] ;  /* 0x000000241e318981 */ /* 0x0004e4000c1e1100 */
[----:B--2---:R-:W-:Y:S02]  /*586e0*/  @!P1 IMAD.MOV.U32 R31, RZ, RZ, R11 ;  /* 0x000000ffff1f9224 */ /* 0x004fe400078e000b */
[----:B------:R-:W-:-:S05]  /*586f0*/  @!P1 IMAD.MOV.U32 R30, RZ, RZ, R10 ;  /* 0x000000ffff1e9224 */ /* 0x000fca00078e000a */
[----:B------:R0:W2:Y:S02]  /*58700*/  @!P1 LDG.E.U8 R51, desc[UR36][R30.64] ;  /* 0x000000241e339981 */ /* 0x0000a4000c1e1100 */
[----:B0-----:R-:W-:Y:S02]  /*58710*/  @!P0 IMAD.MOV.U32 R30, RZ, RZ, R8 ;  /* 0x000000ffff1e8224 */ /* 0x001fe400078e0008 */
[----:B------:R-:W-:-:S05]  /*58720*/  @!P0 IMAD.MOV.U32 R31, RZ, RZ, R9 ;  /* 0x000000ffff1f8224 */ /* 0x000fca00078e0009 */
[----:B------:R0:W2:Y:S02]  /*58730*/  @!P0 LDG.E.U8 R52, desc[UR36][R30.64] ;  /* 0x000000241e348981 */ /* 0x0000a4000c1e1100 */
[----:B0-----:R-:W-:Y:S02]  /*58740*/  @!P1 IMAD.MOV.U32 R30, RZ, RZ, R6 ;  /* 0x000000ffff1e9224 */ /* 0x001fe400078e0006 */
[----:B------:R-:W-:-:S05]  /*58750*/  @!P1 IMAD.MOV.U32 R31, RZ, RZ, R7 ;  /* 0x000000ffff1f9224 */ /* 0x000fca00078e0007 */
[----:B------:R4:W2:Y:S02]  /*58760*/  @!P1 LDG.E.U8 R53, desc[UR36][R30.64] ;  /* 0x000000241e359981 */ /* 0x0008a4000c1e1100 */
[----:B----4-:R-:W-:Y:S02]  /*58770*/  @!P0 IMAD.MOV.U32 R30, RZ, RZ, R4 ;  /* 0x000000ffff1e8224 */ /* 0x010fe400078e0004 */
[----:B------:R-:W-:Y:S01]  /*58780*/  @!P0 IMAD.MOV.U32 R31, RZ, RZ, R5 ;  /* 0x000000ffff1f8224 */ /* 0x000fe200078e0005 */
[----:B------:R-:W-:Y:S04]  /*58790*/  LDS.U8 R4, [R0+UR4+0x1310] ;  /* 0x0013100400047984 */ /* 0x000fe80008000000 */
[----:B------:R3:W4:Y:S02]  /*587a0*/  @!P0 LDG.E.U8 R55, desc[UR36][R30.64] ;  /* 0x000000241e378981 */ /* 0x000724000c1e1100 */
[----:B---3--:R-:W-:-:S02]  /*587b0*/  @!P1 IMAD.MOV.U32 R31, RZ, RZ, R3 ;  /* 0x000000ffff1f9224 */ /* 0x008fc400078e0003 */
[----:B------:R-:W-:Y:S01]  /*587c0*/  @!P1 IMAD.MOV.U32 R30, RZ, RZ, R2 ;  /* 0x000000ffff1e9224 */ /* 0x000fe200078e0002 */
[----:B------:R-:W0:Y:S04]  /*587d0*/  LDS.U8 R3, [R0+UR4+0x210] ;  /* 0x0002100400037984 */ /* 0x000e280008000000 */
[----:B------:R-:W1:Y:S04]  /*587e0*/  LDS.U8 R2, [R0+UR4+0x318] ;  /* 0x0003180400027984 */ /* 0x000e680008000000 */
[----:B------:R3:W2:Y:S04]  /*587f0*/  @!P1 LDG.E.U8 R54, desc[UR36][R30.64] ;  /* 0x000000241e369981 */ /* 0x0006a8000c1e1100 */
[----:B---3--:R-:W-:Y:S04]  /*58800*/  LDS.U8 R30, [R0+UR4] ;  /* 0x00000004001e7984 */ /* 0x008fe80008000000 */
[----:B------:R-:W-:Y:S04]  /*58810*/  LDS.U8 R31, [R0+UR4+0x108] ;  /* 0x00010804001f7984 */ /* 0x000fe80008000000 */
[----:B0-----:R-:W-:Y:S04]  /*58820*/  STL [R1+0xdd4], R3 ;  /* 0x000dd40301007387 */ /* 0x001fe80000100800 */
[----:B-1----:R-:W-:Y:S04]  /*58830*/  STL [R1+0xdd0], R2 ;  /* 0x000dd00201007387 */ /* 0x002fe80000100800 */
[----:B------:R-:W0:Y:S04]  /*58840*/  LDS.U8 R3, [R0+UR4+0x218] ;  /* 0x0002180400037984 */ /* 0x000e280008000000 */
[----:B------:R-:W1:Y:S04]  /*58850*/  LDS.U8 R2, [R0+UR4+0x310] ;  /* 0x0003100400027984 */ /* 0x000e680008000000 */
        /* <DEDUP_REMOVED lines=9> */
[----:B------:R-:W0:Y:S04]  /*588f0*/  LDS.U8 R2, [R0+UR4+0x2108] ;  /* 0x0021080400027984 */ /* 0x000e280008000000 */
[----:B------:R-:W-:Y:S04]  /*58900*/  STL [R1+0xde8], R4 ;  /* 0x000de80401007387 */ /* 0x000fe80000100800 */
[----:B------:R-:W3:Y:S04]  /*58910*/  LDS.U8 R4, [R0+UR4+0x2210] ;  /* 0x0022100400047984 */ /* 0x000ee80008000000 */
[----:B-1----:R-:W-:Y:S04]  /*58920*/  STL [R1+0xfec], R3 ;  /* 0x000fec0301007387 */ /* 0x002fe80000100800 */
[----:B------:R-:W1:Y:S04]  /*58930*/  LDS.U8 R3, [R0+UR4+0x2318] ;  /* 0x0023180400037984 */ /* 0x000e680008000000 */
[----:B0-----:R-:W-:Y:S04]  /*58940*/  STL [R1+0xfe8], R2 ;  /* 0x000fe80201007387 */ /* 0x001fe80000100800 */
[----:B------:R-:W0:Y:S04]  /*58950*/  LDS.U8 R2, [R0+UR4+0x2008] ;  /* 0x0020080400027984 */ /* 0x000e280008000000 */
[----:B---3--:R-:W-:Y:S04]  /*58960*/  STL [R1+0x122c], R4 ;  /* 0x00122c0401007387 */ /* 0x008fe80000100800 */
        /* <DEDUP_REMOVED lines=465> */
[----:B0-----:R0:W-:Y:S04]  /*5a680*/  STL [R1+0x16e4], R2 ;  /* 0x0016e40201007387 */ /* 0x0011e80000100800 */
[----:B---3--:R-:W-:Y:S04]  /*5a690*/  STL [R1+0x16f0], R4 ;  /* 0x0016f00401007387 */ /* 0x008fe80000100800 */
[----:B------:R-:W3:Y:S04]  /*5a6a0*/  LDS.U8 R4, [R0+UR4+0x7288] ;  /* 0x0072880400047984 */ /* 0x000ee80008000000 */
[----:B-1----:R-:W-:Y:S04]  /*5a6b0*/  STL [R1+0x16ec], R3 ;  /* 0x0016ec0301007387 */ /* 0x002fe80000100800 */
[----:B------:R-:W1:Y:S04]  /*5a6c0*/  LDS.U8 R3, [R0+UR4+0x7380] ;  /* 0x0073800400037984 */ /* 0x000e680008000000 */
[----:B------:R-:W-:Y:S01]  /*5a6d0*/  STL [R1+0x442c], R0 ;  /* 0x00442c0001007387 */ /* 0x000fe20000100800 */
[----:B0-----:R-:W-:-:S05]  /*5a6e0*/  LOP3.LUT R2, R0, 0x20, RZ, 0x3c, !PT ;  /* 0x0000002000027812 */ /* 0x001fca00078e3cff */
[----:B------:R-:W0:Y:S04]  /*5a6f0*/  LDS.U8 R0, [R2+UR4] ;  /* 0x0000000402007984 */ /* 0x000e280008000000 */
[----:B---3--:R-:W-:Y:S04]  /*5a700*/  STL [R1+0x16f8], R4 ;  /* 0x0016f80401007387 */ /* 0x008fe80000100800 */
[----:B-1----:R-:W-:Y:S04]  /*5a710*/  STL [R1+0x16f4], R3 ;  /* 0x0016f40301007387 */ /* 0x002fe80000100800 */
[----:B------:R-:W1:Y:S04]  /*5a720*/  LDS.U8 R4, [R2+UR4+0x108] ;  /* 0x0001080402047984 */ /* 0x000e680008000000 */
[----:B------:R-:W3:Y:S04]  /*5a730*/  LDS.U8 R3, [R2+UR4+0x210] ;  /* 0x0002100402037984 */ /* 0x000ee80008000000 */
[----:B0-----:R-:W-:Y:S04]  /*5a740*/  STL [R1+0x1e4], R0 ;  /* 0x0001e40001007387 */ /* 0x001fe80000100800 */
[----:B------:R-:W0:Y:S04]  /*5a750*/  LDS.U8 R0, [R2+UR4+0x318] ;  /* 0x0003180402007984 */ /* 0x000e280008000000 */
[----:B-1----:R-:W-:Y:S04]  /*5a760*/  STL [R1+0x1e0], R4 ;  /* 0x0001e00401007387 */ /* 0x002fe80000100800 */
[----:B------:R-:W1:Y:S04]  /*5a770*/  LDS.U8 R4, [R2+UR4+0x8] ;  /* 0x0000080402047984 */ /* 0x000e680008000000 */
[----:B---3--:R-:W-:Y:S04]  /*5a780*/  STL [R1+0xe14], R3 ;  /* 0x000e140301007387 */ /* 0x008fe80000100800 */
        /* <DEDUP_REMOVED lines=490> */
[----:B---3--:R-:W-:Y:S04]  /*5c630*/  STL [R1+0x18a8], R3 ;  /* 0x0018a80301007387 */ /* 0x008fe80000100800 */
[----:B------:R-:W1:Y:S04]  /*5c640*/  LDS.U8 R4, [R2+UR4+0x7280] ;  /* 0x0072800402047984 */ /* 0x000e680008000000 */
[----:B------:R-:W3:Y:S04]  /*5c650*/  LDS.U8 R3, [R2+UR4+0x7388] ;  /* 0x0073880402037984 */ /* 0x000ee80008000000 */
[----:B0-----:R-:W-:Y:S04]  /*5c660*/  STL [R1+0x18a4], R0 ;  /* 0x0018a40001007387 */ /* 0x001fe80000100800 */
[----:B------:R-:W0:Y:S01]  /*5c670*/  LDS.U8 R0, [R2+UR4+0x7098] ;  /* 0x0070980402007984 */ /* 0x000e220008000000 */
[----:B------:R-:W0:Y:S03]  /*5c680*/  S2R R50, SR_TID.X ;  /* 0x0000000000327919 */ /* 0x000e260000002100 */
[----:B-1----:R-:W-:Y:S04]  /*5c690*/  STL [R1+0x18b0], R4 ;  /* 0x0018b00401007387 */ /* 0x002fe80000100800 */
[----:B---3--:R1:W-:Y:S04]  /*5c6a0*/  STL [R1+0x18ac], R3 ;  /* 0x0018ac0301007387 */ /* 0x0083e80000100800 */
[----:B0-----:R-:W-:Y:S04]  /*5c6b0*/  STL [R1+0x18b8], R0 ;  /* 0x0018b80001007387 */ /* 0x001fe80000100800 */
[----:B------:R-:W0:Y:S01]  /*5c6c0*/  LDS.U8 R0, [R2+UR4+0x7190] ;  /* 0x0071900402007984 */ /* 0x000e220008000000 */
[----:B-1----:R-:W-:-:S02]  /*5c6d0*/  LOP3.LUT R3, R50, 0x3, RZ, 0xc0, !PT ;  /* 0x0000000332037812 */ /* 0x002fc400078ec0ff */
[----:B------:R-:W-:-:S03]  /*5c6e0*/  SHF.R.U32.HI R4, RZ, 0x2, R50 ;  /* 0x00000002ff047819 */ /* 0x000fc60000011632 */
[----:B------:R-:W-:Y:S01]  /*5c6f0*/  IMAD R3, R3, 0x420, RZ ;  /* 0x0000042003037824 */ /* 0x000fe200078e02ff */
[----:B------:R-:W-:-:S04]  /*5c700*/  SGXT.U32 R4, R4, 0x3 ;  /* 0x000000030404781a */ /* 0x000fc80000000000 */
[----:B------:R-:W-:Y:S02]  /*5c710*/  LOP3.LUT R3, R3, R4, RZ, 0xfc, !PT ;  /* 0x0000000403037212 */ /* 0x000fe400078efcff */
[----:B------:R-:W1:Y:S04]  /*5c720*/  LDS.U8 R4, [R2+UR4+0x7288] ;  /* 0x0072880402047984 */ /* 0x000e680008000000 */
[----:B------:R-:W3:Y:S01]  /*5c730*/  LDS.U8 R2, [R2+UR4+0x7380] ;  /* 0x0073800402027984 */ /* 0x000ee20008000000 */
[----:B------:R-:W-:-:S05]  /*5c740*/  LOP3.LUT R3, R3, 0x40, RZ, 0x3c, !PT ;  /* 0x0000004003037812 */ /* 0x000fca00078e3cff */
[----:B------:R-:W-:Y:S04]  /*5c750*/  LDS.U8 R5, [R3+UR4+0x7190] ;  /* 0x0071900403057984 */ /* 0x000fe80008000000 */
[----:B0-----:R-:W-:Y:S04]  /*5c760*/  STL [R1+0x18b4], R0 ;  /* 0x0018b40001007387 */ /* 0x001fe80000100800 */
[----:B------:R-:W0:Y:S04]  /*5c770*/  LDS.U8 R0, [R3+UR4] ;  /* 0x0000000403007984 */ /* 0x000e280008000000 */
        /* <DEDUP_REMOVED lines=503> */
[----:B------:R-:W0:Y:S04]  /*5e6f0*/  LDS.U8 R0, [R3+UR4+0x7098] ;  /* 0x0070980403007984 */ /* 0x000e280008000000 */
[----:B-1----:R1:W-:Y:S04]  /*5e700*/  STL [R1+0x1a74], R2 ;  /* 0x001a740201007387 */ /* 0x0023e80000100800 */
[----:B---3--:R-:W-:Y:S04]  /*5e710*/  STL [R1+0x1a70], R4 ;  /* 0x001a700401007387 */ /* 0x008fe80000100800 */
[----:B------:R-:W-:Y:S01]  /*5e720*/  LDS.U8 R4, [R3+UR4+0x7380] ;  /* 0x0073800403047984 */ /* 0x000fe20008000000 */
[----:B-1----:R-:W-:-:S04]  /*5e730*/  SHF.R.U32.HI R2, RZ, 0x2, R50 ;  /* 0x00000002ff027819 */ /* 0x002fc80000011632 */
[----:B------:R-:W-:Y:S01]  /*5e740*/  SGXT.U32 R2, R2, 0x3 ;  /* 0x000000030202781a */ /* 0x000fe20000000000 */
[----:B0-----:R0:W-:Y:S02]  /*5e750*/  STL [R1+0x1a7c], R0 ;  /* 0x001a7c0001007387 */ /* 0x0011e40000100800 */
[----:B0-----:R-:W-:-:S05]  /*5e760*/  LOP3.LUT R0, R50, 0x3, RZ, 0xc0, !PT ;  /* 0x0000000332007812 */ /* 0x001fca00078ec0ff */
[----:B------:R-:W-:-:S05]  /*5e770*/  IMAD R0, R0, 0x420, RZ ;  /* 0x0000042000007824 */ /* 0x000fca00078e02ff */
[----:B------:R-:W-:Y:S02]  /*5e780*/  LOP3.LUT R0, R0, R2, RZ, 0xfc, !PT ;  /* 0x0000000200007212 */ /* 0x000fe400078efcff */
[----:B------:R-:W0:Y:S02]  /*5e790*/  LDS.U8 R2, [R3+UR4+0x7288] ;  /* 0x0072880403027984 */ /* 0x000e240008000000 */
[----:B------:R-:W-:Y:S02]  /*5e7a0*/  LOP3.LUT R0, R0, 0x60, RZ, 0x3c, !PT ;  /* 0x0000006000007812 */ /* 0x000fe400078e3cff */
[----:B------:R-:W-:Y:S04]  /*5e7b0*/  STL [R1+0x1a78], R5 ;  /* 0x001a780501007387 */ /* 0x000fe80000100800 */
[----:B------:R-:W1:Y:S04]  /*5e7c0*/  LDS.U8 R3, [R0+UR4] ;  /* 0x0000000400037984 */ /* 0x000e680008000000 */
[----:B------:R-:W-:Y:S04]  /*5e7d0*/  LDS.U8 R10, [R0+UR4+0x6190] ;  /* 0x00619004000a7984 */ /* 0x000fe80008000000 */
[----:B------:R-:W-:Y:S04]  /*5e7e0*/  LDS.U8 R11, [R0+UR4+0x7198] ;  /* 0x00719804000b7984 */ /* 0x000fe80008000000 */
        /* <DEDUP_REMOVED lines=488> */
[----:B---3--:R3:W-:Y:S04]  /*60670*/  STL [R1+0x1c14], R4 ;  /* 0x001c140401007387 */ /* 0x0087e80000100800 */
[----:B------:R-:W2:Y:S04]  /*60680*/  LDL.LU R9, [R1+0x158] ;  /* 0x0001580001097983 */ /* 0x000ea80000300800 */
[----:B-1----:R1:W-:Y:S04]  /*60690*/  STL [R1+0x1c10], R3 ;  /* 0x001c100301007387 */ /* 0x0023e80000100800 */
[----:B------:R-:W4:Y:S04]  /*606a0*/  LDL.LU R8, [R1+0x37c] ;  /* 0x00037c0001087983 */ /* 0x000f280000300800 */
[----:B0-----:R-:W-:Y:S04]  /*606b0*/  STL [R1+0x1c1c], R2 ;  /* 0x001c1c0201007387 */ /* 0x001fe80000100800 */
[----:B------:R-:W0:Y:S04]  /*606c0*/  LDS.U8 R2, [R0+UR4+0x6288] ;  /* 0x0062880400027984 */ /* 0x000e280008000000 */
[----:B------:R-:W4:Y:S04]  /*606d0*/  LDL.LU R7, [R1+0x2e0] ;  /* 0x0002e00001077983 */ /* 0x000f280000300800 */
[----:B------:R-:W4:Y:S04]  /*606e0*/  LDL.LU R6, [R1+0x378] ;  /* 0x0003780001067983 */ /* 0x000f280000300800 */
[----:B------:R-:W4:Y:S04]  /*606f0*/  LDL.LU R5, [R1+0x13c] ;  /* 0x00013c0001057983 */ /* 0x000f280000300800 */
[----:B---3--:R-:W3:Y:S04]  /*60700*/  LDL.LU R4, [R1+0x134] ;  /* 0x0001340001047983 */ /* 0x008ee80000300800 */
[----:B-1----:R-:W3:Y:S04]  /*60710*/  LDL.LU R3, [R1+0x2e8] ;  /* 0x0002e80001037983 */ /* 0x002ee80000300800 */
[----:B------:R-:W3:Y:S04]  /*60720*/  LDL.LU R38, [R1+0x128] ;  /* 0x0001280001267983 */ /* 0x000ee80000300800 */
[----:B------:R-:W3:Y:S04]  /*60730*/  LDL.LU R40, [R1+0x110] ;  /* 0x0001100001287983 */ /* 0x000ee80000300800 */
[----:B------:R-:W3:Y:S04]  /*60740*/  LDL.LU R32, [R1+0x10c] ;  /* 0x00010c0001207983 */ /* 0x000ee80000300800 */
[----:B------:R-:W-:Y:S04]  /*60750*/  STL [R1+0x1c18], R10 ;  /* 0x001c180a01007387 */ /* 0x000fe80000100800 */
[----:B------:R-:W1:Y:S04]  /*60760*/  LDS.U8 R10, [R0+UR4+0x6380] ;  /* 0x00638004000a7984 */ /* 0x000e680008000000 */
[----:B------:R-:W3:Y:S04]  /*60770*/  LDL.LU R34, [R1+0x2f0] ;  /* 0x0002f00001227983 */ /* 0x000ee80000300800 */
[----:B0-----:R-:W-:Y:S04]  /*60780*/  STL [R1+0x1c24], R2 ;  /* 0x001c240201007387 */ /* 0x001fe80000100800 */
[----:B------:R-:W0:Y:S04]  /*60790*/  LDS.U8 R2, [R0+UR4+0x7090] ;  /* 0x0070900400027984 */ /* 0x000e280008000000 */
[----:B------:R-:W3:Y:S04]  /*607a0*/  LDL.LU R36, [R1+0x108] ;  /* 0x0001080001247983 */ /* 0x000ee80000300800 */
[----:B------:R-:W3:Y:S04]  /*607b0*/  LDL.LU R42, [R1+0xf8] ;  /* 0x0000f800012a7983 */ /* 0x000ee80000300800 */
[----:B------:R-:W3:Y:S04]  /*607c0*/  LDL.LU R44, [R1+0xf4] ;  /* 0x0000f400012c7983 */ /* 0x000ee80000300800 */
[----:B-1----:R-:W-:Y:S04]  /*607d0*/  STL [R1+0x1c20], R10 ;  /* 0x001c200a01007387 */ /* 0x002fe80000100800 */
[----:B------:R-:W1:Y:S04]  /*607e0*/  LDS.U8 R10, [R0+UR4+0x7280] ;  /* 0x00728004000a7984 */ /* 0x000e680008000000 */
[----:B0-----:R-:W-:Y:S04]  /*607f0*/  STL [R1+0x1c2c], R2 ;  /* 0x001c2c0201007387 */ /* 0x001fe80000100800 */
[----:B------:R-:W-:Y:S04]  /*60800*/  STL [R1+0x1c28], R11 ;  /* 0x001c280b01007387 */ /* 0x000fe80000100800 */
[----:B------:R-:W3:Y:S04]  /*60810*/  LDL.LU R46, [R1+0x2d8] ;  /* 0x0002d800012e7983 */ /* 0x000ee80000300800 */
[----:B------:R-:W0:Y:S04]  /*60820*/  LDS.U8 R2, [R0+UR4+0x7388] ;  /* 0x0073880400027984 */ /* 0x000e280008000000 */
[----:B------:R-:W0:Y:S04]  /*60830*/  LDS.U8 R11, [R0+UR4+0x7098] ;  /* 0x00709804000b7984 */ /* 0x000e280008000000 */
[----:B-1----:R-:W-:Y:S04]  /*60840*/  STL [R1+0x1c34], R10 ;  /* 0x001c340a01007387 */ /* 0x002fe80000100800 */
[----:B------:R-:W3:Y:S04]  /*60850*/  LDL.LU R48, [R1+0x1c8] ;  /* 0x0001c80001307983 */ /* 0x000ee80000300800 */
[----:B------:R-:W1:Y:S04]  /*60860*/  LDS.U8 R10, [R0+UR4+0x7190] ;  /* 0x00719004000a7984 */ /* 0x000e680008000000 */
[----:B0-----:R-:W-:Y:S04]  /*60870*/  STL [R1+0x1c30], R2 ;  /* 0x001c300201007387 */ /* 0x001fe80000100800 */
[----:B------:R-:W0:Y:S04]  /*60880*/  LDS.U8 R2, [R0+UR4+0x7288] ;  /* 0x0072880400027984 */ /* 0x000e280008000000 */
[----:B------:R-:W0:Y:S01]  /*60890*/  LDS.U8 R0, [R0+UR4+0x7380] ;  /* 0x0073800400007984 */ /* 0x000e220008000000 */
[----:B------:R-:W-:Y:S01]  /*608a0*/  BAR.SYNC.DEFER_BLOCKING 0x0 ;  /* 0x0000000000007b1d */ /* 0x000fe20000010000 */
[----:B------:R-:W-:-:S05]  /*608b0*/  LOP3.LUT R50, R50, 0x1f, RZ, 0xc0, !PT ;  /* 0x0000001f32327812 */ /* 0x000fca00078ec0ff */
[----:B------:R-:W-:Y:S04]  /*608c0*/  STL [R1+0x1c3c], R11 ;  /* 0x001c3c0b01007387 */ /* 0x000fe80000100800 */
[----:B-1----:R-:W-:Y:S04]  /*608d0*/  STL [R1+0x1c38], R10 ;  /* 0x001c380a01007387 */ /* 0x002fe80000100800 */
[----:B0-----:R0:W-:Y:S04]  /*608e0*/  STL [R1+0x1c44], R2 ;  /* 0x001c440201007387 */ /* 0x0011e80000100800 */
[----:B0-----:R-:W3:Y:S04]  /*608f0*/  LDL.LU R2, [R1+0xe8] ;  /* 0x0000e80001027983 */ /* 0x001ee80000300800 */
[----:B------:R-:W-:Y:S04]  /*60900*/  STL [R1+0x4498], R0 ;  /* 0x0044980001007387 */ /* 0x000fe80000100800 */
[----:B--2---:R-:W-:Y:S04]  /*60910*/  STS.U8 [R50+UR4], R9 ;  /* 0x0000000932007988 */ /* 0x004fe80008000004 */
[----:B----4-:R-:W-:Y:S04]  /*60920*/  STS.U8 [R50+UR4+0x20], R8 ;  /* 0x0000200832007988 */ /* 0x010fe80008000004 */
[----:B------:R-:W-:Y:S04]  /*60930*/  STS.U8 [R50+UR4+0x40], R7 ;  /* 0x0000400732007988 */ /* 0x000fe80008000004 */
[----:B------:R-:W-:Y:S04]  /*60940*/  STS.U8 [R50+UR4+0x60], R6 ;  /* 0x0000600632007988 */ /* 0x000fe80008000004 */
[----:B------:R-:W-:Y:S04]  /*60950*/  STS.U8 [R50+UR4+0x120], R5 ;  /* 0x0001200532007988 */ /* 0x000fe80008000004 */
[----:B---3--:R-:W-:Y:S04]  /*60960*/  STS.U8 [R50+UR4+0x100], R4 ;  /* 0x0001000432007988 */ /* 0x008fe80008000004 */
[----:B------:R-:W-:Y:S04]  /*60970*/  STS.U8 [R50+UR4+0x160], R3 ;  /* 0x0001600332007988 */ /* 0x000fe80008000004 */
[----:B------:R0:W-:Y:S04]  /*60980*/  STS.U8 [R50+UR4+0x140], R38 ;  /* 0x0001402632007988 */ /* 0x0001e80008000004 */
[----:B------:R1:W-:Y:S04]  /*60990*/  STS.U8 [R50+UR4+0x240], R40 ;  /* 0x0002402832007988 */ /* 0x0003e80008000004 */
[----:B------:R-:W-:Y:S04]  /*609a0*/  STS.U8 [R50+UR4+0x260], R32 ;  /* 0x0002602032007988 */ /* 0x000fe80008000004 */
[----:B------:R-:W-:Y:S04]  /*609b0*/  STS.U8 [R50+UR4+0x200], R34 ;  /* 0x0002002232007988 */ /* 0x000fe80008000004 */
[----:B0-----:R-:W2:Y:S04]  /*609c0*/  LDL.LU R38, [R1+0xe4] ;  /* 0x0000e40001267983 */ /* 0x001ea80000300800 */
[----:B-1----:R-:W3:Y:S04]  /*609d0*/  LDL.LU R40, [R1+0x2d0] ;  /* 0x0002d00001287983 */ /* 0x002ee80000300800 */
[----:B------:R-:W4:Y:S04]  /*609e0*/  LDL.LU R0, [R1+0x1d0] ;  /* 0x0001d00001007983 */ /* 0x000f280000300800 */
[----:B------:R-:W4:Y:S04]  /*609f0*/  LDL.LU R17, [R1+0xd8] ;  /* 0x0000d80001117983 */ /* 0x000f280000300800 */
[----:B------:R-:W4:Y:S04]  /*60a00*/  LDL.LU R16, [R1+0xd4] ;  /* 0x0000d40001107983 */ /* 0x000f280000300800 */
[----:B------:R-:W-:Y:S04]  /*60a10*/  STS.U8 [R50+UR4+0x220], R36 ;  /* 0x0002202432007988 */ /* 0x000fe80008000004 */
        /* <DEDUP_REMOVED lines=18> */
[----:B------:R0:W-:Y:S04]  /*60b40*/  STS.U8 [R50+UR4+0x300], R48 ;  /* 0x0003003032007988 */ /* 0x0001e80008000004 */
[----:B------:R-:W4:Y:S04]  /*60b50*/  LDL.LU R3, [R1+0x94] ;  /* 0x0000940001037983 */ /* 0x000f280000300800 */
[----:B0-----:R-:W4:Y:S04]  /*60b60*/  LDL.LU R48, [R1+0x318] ;  /* 0x0003180001307983 */ /* 0x001f280000300800 */
[----:B------:R0:W-:Y:S04]  /*60b70*/  STS.U8 [R50+UR4+0x400], R2 ;  /* 0x0004000232007988 */ /* 0x0001e80008000004 */
[----:B0-----:R-:W4:Y:S04]  /*60b80*/  LDL.LU R2, [R1+0x218] ;  /* 0x0002180001027983 */ /* 0x001f280000300800 */
[----:B------:R-:W4:Y:S04]  /*60b90*/  LDL.LU R32, [R1+0x88] ;  /* 0x0000880001207983 */ /* 0x000f280000300800 */
[----:B------:R-:W4:Y:S04]  /*60ba0*/  LDL.LU R34, [R1+0x84] ;  /* 0x0000840001227983 */ /* 0x000f280000300800 */
[----:B------:R-:W4:Y:S04]  /*60bb0*/  LDL.LU R36, [R1+0x320] ;  /* 0x0003200001247983 */ /* 0x000f280000300800 */
[----:B--2---:R0:W-:Y:S04]  /*60bc0*/  STS.U8 [R50+UR4+0x420], R38 ;  /* 0x0004202632007988 */ /* 0x0041e80008000004 */
[----:B---3--:R1:W-:Y:S04]  /*60bd0*/  STS.U8 [R50+UR4+0x440], R40 ;  /* 0x0004402832007988 */ /* 0x0083e80008000004 */
[----:B----4-:R-:W-:Y:S04]  /*60be0*/  STS.U8 [R50+UR4+0x460], R0 ;  /* 0x0004600032007988 */ /* 0x010fe80008000004 */
[----:B------:R-:W-:Y:S04]  /*60bf0*/  STS.U8 [R50+UR4+0x520], R17 ;  /* 0x0005201132007988 */ /* 0x000fe80008000004 */
[----:B------:R-:W-:Y:S04]  /*60c00*/  STS.U8 [R50+UR4+0x500], R16 ;  /* 0x0005001032007988 */ /* 0x000fe80008000004 */
[----:B0-----:R-:W2:Y:S04]  /*60c10*/  LDL.LU R38, [R1+0x220] ;  /* 0x0002200001267983 */ /* 0x001ea80000300800 */
[----:B-1----:R-:W3:Y:S04]  /*60c20*/  LDL.LU R40, [R1+0x78] ;  /* 0x0000780001287983 */ /* 0x002ee80000300800 */
[----:B------:R0:W-:Y:S04]  /*60c30*/  STS.U8 [R50+UR4+0x560], R42 ;  /* 0x0005602a32007988 */ /* 0x0001e80008000004 */
[----:B------:R1:W-:Y:S04]  /*60c40*/  STS.U8 [R50+UR4+0x540], R44 ;  /* 0x0005402c32007988 */ /* 0x0003e80008000004 */
[----:B------:R-:W-:Y:S04]  /*60c50*/  STS.U8 [R50+UR4+0x640], R15 ;  /* 0x0006400f32007988 */ /* 0x000fe80008000004 */
[----:B------:R-:W-:Y:S04]  /*60c60*/  STS.U8 [R50+UR4+0x660], R14 ;  /* 0x0006600e32007988 */ /* 0x000fe80008000004 */
[----:B------:R-:W-:Y:S04]  /*60c70*/  STS.U8 [R50+UR4+0x600], R13 ;  /* 0x0006000d32007988 */ /* 0x000fe80008000004 */
[----:B------:R-:W-:Y:S04]  /*60c80*/  STS.U8 [R50+UR4+0x620], R12 ;  /* 0x0006200c32007988 */ /* 0x000fe80008000004 */
[----:B0-----:R-:W4:Y:S04]  /*60c90*/  LDL.LU R42, [R1+0x74] ;  /* 0x00007400012a7983 */ /* 0x001f280000300800 */
[----:B-1----:R-:W4:Y:S04]  /*60ca0*/  LDL.LU R44, [R1+0x328] ;  /* 0x00032800012c7983 */ /* 0x002f280000300800 */
[----:B------:R0:W-:Y:S04]  /*60cb0*/  STS.U8 [R50+UR4+0x760], R46 ;  /* 0x0007602e32007988 */ /* 0x0001e80008000004 */
        /* <DEDUP_REMOVED lines=9> */
[----:B0-----:R-:W4:Y:S04]  /*60d50*/  LDL.LU R46, [R1+0x228] ;  /* 0x00022800012e7983 */ /* 0x001f280000300800 */
[----:B------:R0:W-:Y:S04]  /*60d60*/  STS.U8 [R50+UR4+0x960], R48 ;  /* 0x0009603032007988 */ /* 0x0001e80008000004 */
[----:B0-----:R-:W4:Y:S04]  /*60d70*/  LDL.LU R48, [R1+0x68] ;  /* 0x0000680001307983 */ /* 0x001f280000300800 */
[----:B------:R0:W-:Y:S04]  /*60d80*/  STS.U8 [R50+UR4+0x940], R2 ;  /* 0x0009400232007988 */ /* 0x0001e80008000004 */
[----:B------:R-:W-:Y:S04]  /*60d90*/  STS.U8 [R50+UR4+0xa40], R32 ;  /* 0x000a402032007988 */ /* 0x000fe80008000004 */
[----:B------:R-:W-:Y:S04]  /*60da0*/  STS.U8 [R50+UR4+0xa60], R34 ;  /* 0x000a602232007988 */ /* 0x000fe80008000004 */
[----:B------:R-:W-:Y:S04]  /*60db0*/  STS.U8 [R50+UR4+0xa00], R36 ;  /* 0x000a002432007988 */ /* 0x000fe80008000004 */
[----:B0-----:R-:W4:Y:S04]  /*60dc0*/  LDL.LU R2, [R1+0x64] ;  /* 0x0000640001027983 */ /* 0x001f280000300800 */
[----:B------:R-:W4:Y:S04]  /*60dd0*/  LDL.LU R17, [R1+0x330] ;  /* 0x0003300001117983 */ /* 0x000f280000300800 */
[----:B------:R-:W4:Y:S04]  /*60de0*/  LDL.LU R16, [R1+0x230] ;  /* 0x0002300001107983 */ /* 0x000f280000300800 */
[----:B------:R-:W4:Y:S04]  /*60df0*/  LDL.LU R15, [R1+0x58] ;  /* 0x00005800010f7983 */ /* 0x000f280000300800 */
[----:B------:R-:W4:Y:S04]  /*60e00*/  LDL.LU R0, [R1+0x54] ;  /* 0x0000540001007983 */ /* 0x000f280000300800 */
[----:B--2---:R-:W-:Y:S04]  /*60e10*/  STS.U8 [R50+UR4+0xa20], R38 ;  /* 0x000a202632007988 */ /* 0x004fe80008000004 */
[----:B---3--:R0:W-:Y:S04]  /*60e20*/  STS.U8 [R50+UR4+0xb60], R40 ;  /* 0x000b602832007988 */ /* 0x0081e80008000004 */
[----:B0-----:R-:W2:Y:S04]  /*60e30*/  LDL.LU R40, [R1+0x338] ;  /* 0x0003380001287983 */ /* 0x001ea80000300800 */
        /* <DEDUP_REMOVED lines=16> */
[----:B0-----:R-:W4:Y:S04]  /*60f40*/  LDL.LU R42, [R1+0x14] ;  /* 0x00001400012a7983 */ /* 0x001f280000300800 */
[----:B-1----:R-:W4:Y:S04]  /*60f50*/  LDL.LU R44, [R1+0x358] ;  /* 0x00035800012c7983 */ /* 0x002f280000300800 */
[----:B------:R-:W4:Y:S04]  /*60f60*/  LDL.LU R34, [R1+0x258] ;  /* 0x0002580001227983 */ /* 0x000f280000300800 */
[----:B------:R-:W4:Y:S04]  /*60f70*/  LDL.LU R38, [R1+0x8] ;  /* 0x0000080001267983 */ /* 0x000f280000300800 */
[----:B------:R0:W-:Y:S04]  /*60f80*/  STS.U8 [R50+UR4+0xb00], R46 ;  /* 0x000b002e32007988 */ /* 0x0001e80008000004 */
[----:B0-----:R-:W4:Y:S04]  /*60f90*/  LDL.LU R46, [R1+0x4] ;  /* 0x00000400012e7983 */ /* 0x001f280000300800 */
[----:B------:R0:W-:Y:S04]  /*60fa0*/  STS.U8 [R50+UR4+0xc00], R48 ;  /* 0x000c003032007988 */ /* 0x0001e80008000004 */
[----:B0-----:R-:W4:Y:S04]  /*60fb0*/  LDL.LU R48, [R1+0x360] ;  /* 0x0003600001307983 */ /* 0x001f280000300800 */
[----:B------:R0:W-:Y:S04]  /*60fc0*/  STS.U8 [R50+UR4+0xc20], R2 ;  /* 0x000c200232007988 */ /* 0x0001e80008000004 */
[----:B------:R1:W-:Y:S04]  /*60fd0*/  STS.U8 [R50+UR4+0xc40], R17 ;  /* 0x000c401132007988 */ /* 0x0003e80008000004 */
[----:B------:R0:W-:Y:S04]  /*60fe0*/  STS.U8 [R50+UR4+0xc60], R16 ;  /* 0x000c601032007988 */ /* 0x0001e80008000004 */
[----:B------:R1:W-:Y:S04]  /*60ff0*/  STS.U8 [R50+UR4+0xd20], R15 ;  /* 0x000d200f32007988 */ /* 0x0003e80008000004 */
[----:B------:R-:W-:Y:S04]  /*61000*/  STS.U8 [R50+UR4+0xd00], R0 ;  /* 0x000d000032007988 */ /* 0x000fe80008000004 */
[----:B0-----:R-:W4:Y:S04]  /*61010*/  LDL.LU R2, [R1+0x260] ;  /* 0x0002600001027983 */ /* 0x001f280000300800 */
[----:B-1----:R-:W4:Y:S04]  /*61020*/  LDL.LU R17, [R1+0x54d0] ;  /* 0x0054d00001117983 */ /* 0x002f280000300800 */
[----:B------:R-:W4:Y:S04]  /*61030*/  LDL.LU R16, [R1+0x54cc] ;  /* 0x0054cc0001107983 */ /* 0x000f280000300800 */
[----:B------:R-:W4:Y:S04]  /*61040*/  LDL.LU R15, [R1+0x54c8] ;  /* 0x0054c800010f7983 */ /* 0x000f280000300800 */
[----:B--2---:R0:W-:Y:S04]  /*61050*/  STS.U8 [R50+UR4+0xd60], R40 ;  /* 0x000d602832007988 */ /* 0x0041e80008000004 */
[----:B---3--:R1:W-:Y:S04]  /*61060*/  STS.U8 [R50+UR4+0xd40], R14 ;  /* 0x000d400e32007988 */ /* 0x0083e80008000004 */
[----:B------:R2:W-:Y:S04]  /*61070*/  STS.U8 [R50+UR4+0xe40], R13 ;  /* 0x000e400d32007988 */ /* 0x0005e80008000004 */
[----:B------:R3:W-:Y:S04]  /*61080*/  STS.U8 [R50+UR4+0xe60], R12 ;  /* 0x000e600c32007988 */ /* 0x0007e80008000004 */
[----:B------:R1:W-:Y:S04]  /*61090*/  STS.U8 [R50+UR4+0xe00], R11 ;  /* 0x000e000b32007988 */ /* 0x0003e80008000004 */
[----:B------:R1:W-:Y:S04]  /*610a0*/  STS.U8 [R50+UR4+0xe20], R36 ;  /* 0x000e202432007988 */ /* 0x0003e80008000004 */
[----:B0-----:R-:W4:Y:S04]  /*610b0*/  LDL.LU R40, [R1+0x368] ;  /* 0x0003680001287983 */ /* 0x001f280000300800 */
[----:B------:R-:W4:Y:S04]  /*610c0*/  LDL.LU R0, [R1+0x268] ;  /* 0x0002680001007983 */ /* 0x000f280000300800 */
[----:B-1----:R-:W4:Y:S04]  /*610d0*/  LDL.LU R14, [R1+0x54c4] ;  /* 0x0054c400010e7983 */ /* 0x002f280000300800 */
[----:B--2---:R-:W2:Y:S04]  /*610e0*/  LDL.LU R13, [R1+0x54c0] ;  /* 0x0054c000010d7983 */ /* 0x004ea80000300800 */
[----:B---3--:R-:W3:Y:S04]  /*610f0*/  LDL.LU R12, [R1+0x54bc] ;  /* 0x0054bc00010c7983 */ /* 0x008ee80000300800 */
[----:B------:R-:W2:Y:S04]  /*61100*/  LDL.LU R11, [R1+0x54b8] ;  /* 0x0054b800010b7983 */ /* 0x000ea80000300800 */
[----:B------:R-:W2:Y:S04]  /*61110*/  LDL.LU R36, [R1+0x370] ;  /* 0x0003700001247983 */ /* 0x000ea80000300800 */
        /* <DEDUP_REMOVED lines=11> */
[----:B------:R-:W2:Y:S04]  /*611d0*/  LDL.LU R5, [R1+0x54a0] ;  /* 0x0054a00001057983 */ /* 0x000ea80000300800 */
[----:B------:R0:W-:Y:S04]  /*611e0*/  STS.U8 [R50+UR4+0x1040], R4 ;  /* 0x0010400432007988 */ /* 0x0001e80008000004 */
[----:B------:R1:W-:Y:S04]  /*611f0*/  STS.U8 [R50+UR4+0x1060], R3 ;  /* 0x0010600332007988 */ /* 0x0003e80008000004 */
[----:B------:R0:W-:Y:S04]  /*61200*/  STS.U8 [R50+UR4+0x1120], R32 ;  /* 0x0011202032007988 */ /* 0x0001e80008000004 */
[----:B----4-:R4:W-:Y:S04]  /*61210*/  STS.U8 [R50+UR4+0x1100], R42 ;  /* 0x0011002a32007988 */ /* 0x0109e80008000004 */
[----:B------:R1:W-:Y:S04]  /*61220*/  STS.U8 [R50+UR4+0x1160], R44 ;  /* 0x0011602c32007988 */ /* 0x0003e80008000004 */
[----:B------:R4:W-:Y:S04]  /*61230*/  STS.U8 [R50+UR4+0x1140], R34 ;  /* 0x0011402232007988 */ /* 0x0009e80008000004 */
[----:B0-----:R-:W2:Y:S04]  /*61240*/  LDL.LU R4, [R1+0x549c] ;  /* 0x00549c0001047983 */ /* 0x001ea80000300800 */
[----:B-1----:R-:W2:Y:S04]  /*61250*/  LDL.LU R3, [R1+0x5498] ;  /* 0x0054980001037983 */ /* 0x002ea80000300800 */
[----:B------:R-:W2:Y:S04]  /*61260*/  LDL.LU R32, [R1+0x5494] ;  /* 0x0054940001207983 */ /* 0x000ea80000300800 */
[----:B----4-:R-:W4:Y:S04]  /*61270*/  LDL.LU R42, [R1+0x2c4] ;  /* 0x0002c400012a7983 */ /* 0x010f280000300800 */
[----:B------:R-:W2:Y:S04]  /*61280*/  LDL.LU R44, [R1+0x280] ;  /* 0x00028000012c7983 */ /* 0x000ea80000300800 */
[----:B------:R-:W2:Y:S04]  /*61290*/  LDL.LU R34, [R1+0x5490] ;  /* 0x0054900001227983 */ /* 0x000ea80000300800 */
[----:B------:R0:W-:Y:S04]  /*612a0*/  STS.U8 [R50+UR4+0x1240], R38 ;  /* 0x0012402632007988 */ /* 0x0001e80008000004 */
[----:B0-----:R-:W2:Y:S04]  /*612b0*/  LDL.LU R38, [R1+0x548c] ;  /* 0x00548c0001267983 */ /* 0x001ea80000300800 */
[----:B------:R0:W-:Y:S04]  /*612c0*/  STS.U8 [R50+UR4+0x1260], R46 ;  /* 0x0012602e32007988 */ /* 0x0001e80008000004 */
[----:B0-----:R-:W2:Y:S04]  /*612d0*/  LDL.LU R46, [R1+0x5488] ;  /* 0x00548800012e7983 */ /* 0x001ea80000300800 */
[----:B------:R0:W-:Y:S04]  /*612e0*/  STS.U8 [R50+UR4+0x1200], R48 ;  /* 0x0012003032007988 */ /* 0x0001e80008000004 */
[----:B0-----:R-:W2:Y:S04]  /*612f0*/  LDL.LU R48, [R1+0x5484] ;  /* 0x0054840001307983 */ /* 0x001ea80000300800 */
[----:B------:R0:W-:Y:S04]  /*61300*/  STS.U8 [R50+UR4+0x1220], R2 ;  /* 0x0012200232007988 */ /* 0x0001e80008000004 */
[----:B0-----:R-:W3:Y:S04]  /*61310*/  LDL.LU R2, [R1+0x288] ;  /* 0x0002880001027983 */ /* 0x001ee80000300800 */
[----:B--2---:R0:W-:Y:S04]  /*61320*/  STS.U8 [R50+UR4+0x1360], R48 ;  /* 0x0013603032007988 */ /* 0x0041e80008000004 */
[----:B------:R1:W-:Y:S04]  /*61330*/  STS.U8 [R50+UR4+0x1340], R46 ;  /* 0x0013402e32007988 */ /* 0x0003e80008000004 */
[----:B------:R2:W-:Y:S04]  /*61340*/  STS.U8 [R50+UR4+0x1320], R40 ;  /* 0x0013202832007988 */ /* 0x0005e80008000004 */
[----:B0-----:R-:W3:Y:S04]  /*61350*/  LDL.LU R48, [R1+0x270] ;  /* 0x0002700001307983 */ /* 0x001ee80000300800 */
[----:B-1----:R-:W3:Y:S04]  /*61360*/  LDL.LU R46, [R1+0x2bc] ;  /* 0x0002bc00012e7983 */ /* 0x002ee80000300800 */
[----:B--2---:R-:W2:Y:S04]  /*61370*/  LDL.LU R40, [R1+0x5480] ;  /* 0x0054800001287983 */ /* 0x004ea80000300800 */
[----:B------:R0:W-:Y:S04]  /*61380*/  STS.U8 [R50+UR4+0x1300], R0 ;  /* 0x0013000032007988 */ /* 0x0001e80008000004 */
[----:B0-----:R-:W3:Y:S04]  /*61390*/  LDL.LU R0, [R1+0x298] ;  /* 0x0002980001007983 */ /* 0x001ee80000300800 */
[----:B--2---:R0:W-:Y:S04]  /*613a0*/  STS.U8 [R50+UR4+0x1400], R40 ;  /* 0x0014002832007988 */ /* 0x0041e80008000004 */
[----:B------:R1:W-:Y:S04]  /*613b0*/  STS.U8 [R50+UR4+0x1420], R38 ;  /* 0x0014202632007988 */ /* 0x0003e80008000004 */
[----:B0-----:R-:W2:Y:S04]  /*613c0*/  LDL.LU R40, [R1+0x278] ;  /* 0x0002780001287983 */ /* 0x001ea80000300800 */
[----:B-1----:R-:W2:Y:S04]  /*613d0*/  LDL.LU R38, [R1+0x2cc] ;  /* 0x0002cc0001267983 */ /* 0x002ea80000300800 */
[----:B------:R0:W-:Y:S04]  /*613e0*/  STS.U8 [R50+UR4+0x1440], R36 ;  /* 0x0014402432007988 */ /* 0x0001e80008000004 */
[----:B---3--:R1:W-:Y:S04]  /*613f0*/  STS.U8 [R50+UR4+0x1460], R48 ;  /* 0x0014603032007988 */ /* 0x0083e80008000004 */
[----:B------:R-:W-:Y:S04]  /*61400*/  STS.U8 [R50+UR4+0x1520], R32 ;  /* 0x0015202032007988 */ /* 0x000fe80008000004 */
[----:B------:R3:W-:Y:S04]  /*61410*/  STS.U8 [R50+UR4+0x1500], R3 ;  /* 0x0015000332007988 */ /* 0x0007e80008000004 */
[----:B0-----:R-:W4:Y:S04]  /*61420*/  LDL.LU R36, [R1+0x547c] ;  /* 0x00547c0001247983 */ /* 0x001f280000300800 */
[----:B-1----:R-:W4:Y:S04]  /*61430*/  LDL.LU R48, [R1+0x1b8] ;  /* 0x0001b80001307983 */ /* 0x002f280000300800 */
[----:B---3--:R-:W3:Y:S04]  /*61440*/  LDL.LU R3, [R1+0x1bc] ;  /* 0x0001bc0001037983 */ /* 0x008ee80000300800 */
[----:B------:R-:W3:Y:S04]  /*61450*/  LDL.LU R32, [R1+0x1ac] ;  /* 0x0001ac0001207983 */ /* 0x000ee80000300800 */
[----:B--2---:R0:W-:Y:S04]  /*61460*/  STS.U8 [R50+UR4+0x1560], R38 ;  /* 0x0015602632007988 */ /* 0x0041e80008000004 */
[----:B------:R1:W-:Y:S04]  /*61470*/  STS.U8 [R50+UR4+0x1540], R40 ;  /* 0x0015402832007988 */ /* 0x0003e80008000004 */
[----:B0-----:R-:W2:Y:S01]  /*61480*/  LDL.LU R38, [R1+0x1a8] ;  /* 0x0001a80001267983 */ /* 0x001ea20000300800 */
[----:B-1----:R-:W0:Y:S03]  /*61490*/  S2R R40, SR_TID.X ;  /* 0x0000000000287919 */ /* 0x002e260000002100 */
[----:B------:R1:W-:Y:S04]  /*614a0*/  STS.U8 [R50+UR4+0x1640], R6 ;  /* 0x0016400632007988 */ /* 0x0003e80008000004 */
[----:B------:R1:W-:Y:S04]  /*614b0*/  STS.U8 [R50+UR4+0x1660], R7 ;  /* 0x0016600732007988 */ /* 0x0003e80008000004 */
[----:B----4-:R4:W-:Y:S04]  /*614c0*/  STS.U8 [R50+UR4+0x1600], R42 ;  /* 0x0016002a32007988 */ /* 0x0109e80008000004 */
[----:B------:R0:W-:Y:S04]  /*614d0*/  STS.U8 [R50+UR4+0x1620], R44 ;  /* 0x0016202c32007988 */ /* 0x0001e80008000004 */
[----:B------:R0:W-:Y:S04]  /*614e0*/  STS.U8 [R50+UR4+0x1760], R10 ;  /* 0x0017600a32007988 */ /* 0x0001e80008000004 */
[----:B-1----:R-:W2:Y:S04]  /*614f0*/  LDL.LU R6, [R1+0x29c] ;  /* 0x00029c0001067983 */ /* 0x002ea80000300800 */
[----:B------:R-:W2:Y:S04]  /*61500*/  LDL.LU R7, [R1+0x290] ;  /* 0x0002900001077983 */ /* 0x000ea80000300800 */
[----:B----4-:R-:W4:Y:S04]  /*61510*/  LDL.LU R42, [R1+0x5478] ;  /* 0x00547800012a7983 */ /* 0x010f280000300800 */
[----:B0-----:R-:W2:Y:S04]  /*61520*/  LDL.LU R44, [R1+0x5474] ;  /* 0x00547400012c7983 */ /* 0x001ea80000300800 */
[----:B------:R-:W2:Y:S01]  /*61530*/  LDL.LU R50, [R1+0x5470] ;  /* 0x0054700001327983 */ /* 0x000ea20000300800 */
[----:B------:R-:W-:-:S05]  /*61540*/  LOP3.LUT R10, R40, 0x1f, RZ, 0xc0, !PT ;  /* 0x0000001f280a7812 */ /* 0x000fca00078ec0ff */
[----:B------:R0:W-:Y:S04]  /*61550*/  STS.U8 [R10+UR4+0x1740], R11 ;  /* 0x0017400b0a007988 */ /* 0x0001e80008000004 */
[----:B0-----:R-:W2:Y:S04]  /*61560*/  LDL.LU R11, [R1+0x2a8] ;  /* 0x0002a800010b7983 */ /* 0x001ea80000300800 */
[----:B------:R-:W3:Y:S04]  /*61570*/  LDL.LU R40, [R1+0x19c] ;  /* 0x00019c0001287983 */ /* 0x000ee80000300800 */
[----:B------:R0:W-:Y:S04]  /*61580*/  STS.U8 [R10+UR4+0x1720], R46 ;  /* 0x0017202e0a007988 */ /* 0x0001e80008000004 */
[----:B------:R1:W-:Y:S04]  /*61590*/  STS.U8 [R10+UR4+0x1700], R2 ;  /* 0x001700020a007988 */ /* 0x0003e80008000004 */
[----:B------:R-:W-:Y:S04]  /*615a0*/  STS.U8 [R10+UR4+0x1800], R14 ;  /* 0x0018000e0a007988 */ /* 0x000fe80008000004 */
[----:B------:R-:W-:Y:S04]  /*615b0*/  STS.U8 [R10+UR4+0x1820], R15 ;  /* 0x0018200f0a007988 */ /* 0x000fe80008000004 */
[----:B0-----:R-:W3:Y:S04]  /*615c0*/  LDL.LU R46, [R1+0x198] ;  /* 0x00019800012e7983 */ /* 0x001ee80000300800 */
[----:B-1----:R-:W3:Y:S04]  /*615d0*/  LDL.LU R2, [R1+0x546c] ;  /* 0x00546c0001027983 */ /* 0x002ee80000300800 */
[----:B--2---:R-:W-:Y:S04]  /*615e0*/  STS.U8 [R10+UR4+0x1840], R11 ;  /* 0x0018400b0a007988 */ /* 0x004fe80008000004 */
[----:B------:R0:W-:Y:S04]  /*615f0*/  STS.U8 [R10+UR4+0x1860], R7 ;  /* 0x001860070a007988 */ /* 0x0001e80008000004 */
[----:B------:R-:W-:Y:S04]  /*61600*/  STS.U8 [R10+UR4+0x1920], R18 ;  /* 0x001920120a007988 */ /* 0x000fe80008000004 */
[----:B------:R-:W-:Y:S04]  /*61610*/  STS.U8 [R10+UR4+0x1900], R19 ;  /* 0x001900130a007988 */ /* 0x000fe80008000004 */
[----:B------:R-:W-:Y:S04]  /*61620*/  STS.U8 [R10+UR4+0x1960], R6 ;  /* 0x001960060a007988 */ /* 0x000fe80008000004 */
[----:B------:R1:W-:Y:S04]  /*61630*/  STS.U8 [R10+UR4+0x1940], R0 ;  /* 0x001940000a007988 */ /* 0x0003e80008000004 */
[----:B0-----:R-:W2:Y:S04]  /*61640*/  LDL.LU R7, [R1+0x18c] ;  /* 0x00018c0001077983 */ /* 0x001ea80000300800 */
[----:B-1----:R-:W4:Y:S04]  /*61650*/  LDL.LU R0, [R1+0x188] ;  /* 0x0001880001007983 */ /* 0x002f280000300800 */
[----:B------:R-:W-:Y:S04]  /*61660*/  STS.U8 [R10+UR4+0x1a40], R22 ;  /* 0x001a40160a007988 */ /* 0x000fe80008000004 */
[----:B------:R-:W-:Y:S04]  /*61670*/  STS.U8 [R10+UR4+0x1a60], R23 ;  /* 0x001a60170a007988 */ /* 0x000fe80008000004 */
[----:B---3--:R0:W-:Y:S04]  /*61680*/  STS.U8 [R10+UR4+0x1a00], R3 ;  /* 0x001a00030a007988 */ /* 0x0081e80008000004 */
[----:B------:R-:W3:Y:S01]  /*61690*/  LDL.LU R6, [R1+0x17c] ;  /* 0x00017c0001067983 */ /* 0x000ee20000300800 */
[----:B0-----:R-:W0:Y:S03]  /*616a0*/  S2R R3, SR_TID.X ;  /* 0x0000000000037919 */ /* 0x001e260000002100 */
[----:B------:R1:W-:Y:S04]  /*616b0*/  STS.U8 [R10+UR4+0x1a20], R48 ;  /* 0x001a20300a007988 */ /* 0x0003e80008000004 */
[----:B------:R-:W-:Y:S04]  /*616c0*/  STS.U8 [R10+UR4+0x1b60], R26 ;  /* 0x001b601a0a007988 */ /* 0x000fe80008000004 */
[----:B------:R0:W-:Y:S04]  /*616d0*/  STS.U8 [R10+UR4+0x1b40], R27 ;  /* 0x001b401b0a007988 */ /* 0x0001e80008000004 */
[----:B-1----:R-:W3:Y:S01]  /*616e0*/  LDL.LU R48, [R1+0x178] ;  /* 0x0001780001307983 */ /* 0x002ee20000300800 */
[----:B0-----:R-:W-:-:S03]  /*616f0*/  LOP3.LUT R27, R3, 0x1f, RZ, 0xc0, !PT ;  /* 0x0000001f031b7812 */ /* 0x001fc600078ec0ff */
[----:B------:R-:W3:Y:S04]  /*61700*/  LDL.LU R3, [R1+0x16c] ;  /* 0x00016c0001037983 */ /* 0x000ee80000300800 */
[----:B------:R-:W3:Y:S04]  /*61710*/  LDL.LU R26, [R1+0x168] ;  /* 0x00016800011a7983 */ /* 0x000ee80000300800 */
[----:B------:R-:W3:Y:S04]  /*61720*/  LDL.LU R23, [R1+0x154] ;  /* 0x0001540001177983 */ /* 0x000ee80000300800 */
[----:B------:R0:W-:Y:S04]  /*61730*/  STS.U8 [R27+UR4+0x1b20], R32 ;  /* 0x001b20201b007988 */ /* 0x0001e80008000004 */
[----:B------:R-:W3:Y:S04]  /*61740*/  LDL.LU R14, [R1+0x150] ;  /* 0x00015000010e7983 */ /* 0x000ee80000300800 */
[----:B------:R1:W-:Y:S04]  /*61750*/  STS.U8 [R27+UR4+0x1b00], R38 ;  /* 0x001b00261b007988 */ /* 0x0003e80008000004 */
[----:B------:R-:W-:Y:S04]  /*61760*/  STS.U8 [R27+UR4+0x1c00], R33 ;  /* 0x001c00211b007988 */ /* 0x000fe80008000004 */
[----:B------:R-:W-:Y:S04]  /*61770*/  STS.U8 [R27+UR4+0x1c20], R35 ;  /* 0x001c20231b007988 */ /* 0x000fe80008000004 */
[----:B------:R1:W-:Y:S04]  /*61780*/  STS.U8 [R27+UR4+0x1c40], R40 ;  /* 0x001c40281b007988 */ /* 0x0003e80008000004 */
[----:B0-----:R-:W3:Y:S04]  /*61790*/  LDL.LU R32, [R1+0x2e4] ;  /* 0x0002e40001207983 */ /* 0x001ee80000300800 */
[----:B------:R-:W3:Y:S04]  /*617a0*/  LDL.LU R22, [R1+0x144] ;  /* 0x0001440001167983 */ /* 0x000ee80000300800 */
[----:B------:R-:W3:Y:S04]  /*617b0*/  LDL.LU R19, [R1+0x124] ;  /* 0x0001240001137983 */ /* 0x000ee80000300800 */
[----:B------:R-:W3:Y:S04]  /*617c0*/  LDL.LU R18, [R1+0x118] ;  /* 0x0001180001127983 */ /* 0x000ee80000300800 */
[----:B------:R-:W3:Y:S04]  /*617d0*/  LDL.LU R15, [R1+0x2ec] ;  /* 0x0002ec00010f7983 */ /* 0x000ee80000300800 */
[----:B-1----:R-:W3:Y:S04]  /*617e0*/  LDL.LU R38, [R1+0x114] ;  /* 0x0001140001267983 */ /* 0x002ee80000300800 */
[----:B------:R-:W3:Y:S04]  /*617f0*/  LDL.LU R40, [R1+0x104] ;  /* 0x0001040001287983 */ /* 0x000ee80000300800 */
[----:B------:R0:W-:Y:S04]  /*61800*/  STS.U8 [R27+UR4+0x1c60], R46 ;  /* 0x001c602e1b007988 */ /* 0x0001e80008000004 */
[----:B------:R-:W-:Y:S04]  /*61810*/  STS.U8 [R27+UR4+0x1d20], R41 ;  /* 0x001d20291b007988 */ /* 0x000fe80008000004 */
[----:B------:R-:W-:Y:S04]  /*61820*/  STS.U8 [R27+UR4+0x1d00], R43 ;  /* 0x001d002b1b007988 */ /* 0x000fe80008000004 */
[----:B0-----:R-:W3:Y:S04]  /*61830*/  LDL.LU R46, [R1+0x100] ;  /* 0x00010000012e7983 */ /* 0x001ee80000300800 */
[----:B------:R-:W3:Y:S04]  /*61840*/  LDL.LU R11, [R1+0x2dc] ;  /* 0x0002dc00010b7983 */ /* 0x000ee80000300800 */
[----:B--2---:R-:W-:Y:S04]  /*61850*/  STS.U8 [R27+UR4+0x1d60], R7 ;  /* 0x001d60071b007988 */ /* 0x004fe80008000004 */
[----:B----4-:R0:W-:Y:S04]  /*61860*/  STS.U8 [R27+UR4+0x1d40], R0 ;  /* 0x001d40001b007988 */ /* 0x0101e80008000004 */
[----:B0-----:R-:W2:Y:S04]  /*61870*/  LDL.LU R0, [R1+0xfc] ;  /* 0x0000fc0001007983 */ /* 0x001ea80000300800 */
[----:B------:R-:W-:Y:S04]  /*61880*/  STS.U8 [R27+UR4+0x1e40], R49 ;  /* 0x001e40311b007988 */ /* 0x000fe80008000004 */
[----:B------:R-:W-:Y:S04]  /*61890*/  STS.U8 [R27+UR4+0x1e60], R51 ;  /* 0x001e60331b007988 */ /* 0x000fe80008000004 */
[----:B---3--:R0:W-:Y:S04]  /*618a0*/  STS.U8 [R27+UR4+0x1e00], R6 ;  /* 0x001e00061b007988 */ /* 0x0081e80008000004 */
[----:B------:R-:W3:Y:S04]  /*618b0*/  LDL.LU R10, [R1+0xf0] ;  /* 0x0000f000010a7983 */ /* 0x000ee80000300800 */
[----:B------:R-:W4:Y:S04]  /*618c0*/  LDL.LU R7, [R1+0xec] ;  /* 0x0000ec0001077983 */ /* 0x000f280000300800 */
[----:B0-----:R-:W4:Y:S04]  /*618d0*/  LDL.LU R6, [R1+0x2d4] ;  /* 0x0002d40001067983 */ /* 0x001f280000300800 */
[----:B------:R0:W-:Y:S04]  /*618e0*/  STS.U8 [R27+UR4+0x1e20], R48 ;  /* 0x001e20301b007988 */ /* 0x0001e80008000004 */
[----:B------:R-:W-:Y:S04]  /*618f0*/  STS.U8 [R27+UR4+0x1f60], R55 ;  /* 0x001f60371b007988 */ /* 0x000fe80008000004 */
[----:B------:R-:W-:Y:S01]  /*61900*/  STS.U8 [R27+UR4+0x1f40], R54 ;  /* 0x001f40361b007988 */ /* 0x000fe20008000004 */
[----:B0-----:R-:W-:-:S03]  /*61910*/  LOP3.LUT R48, R27, 0x10, RZ, 0x3c, !PT ;  /* 0x000000101b307812 */ /* 0x001fc600078e3cff */
[----:B------:R0:W-:Y:S04]  /*61920*/  STS.U8 [R27+UR4+0x1f20], R3 ;  /* 0x001f20031b007988 */ /* 0x0001e80008000004 */
[----:B------:R-:W-:Y:S04]  /*61930*/  STS.U8 [R27+UR4+0x1f00], R26 ;  /* 0x001f001a1b007988 */ /* 0x000fe80008000004 */
[----:B------:R-:W-:Y:S04]  /*61940*/  STS.U8 [R48+UR4+0x80], R23 ;  /* 0x0000801730007988 */ /* 0x000fe80008000004 */
[----:B------:R1:W-:Y:S04]  /*61950*/  STS.U8 [R48+UR4+0xa0], R14 ;  /* 0x0000a00e30007988 */ /* 0x0003e80008000004 */
[----:B0-----:R-:W4:Y:S04]  /*61960*/  LDL.LU R3, [R1+0x1cc] ;  /* 0x0001cc0001037983 */ /* 0x001f280000300800 */
[----:B------:R0:W-:Y:S04]  /*61970*/  STS.U8 [R48+UR4+0xc0], R32 ;  /* 0x0000c02030007988 */ /* 0x0001e80008000004 */
[----:B------:R-:W-:Y:S04]  /*61980*/  STS.U8 [R48+UR4+0xe0], R22 ;  /* 0x0000e01630007988 */ /* 0x000fe80008000004 */
[----:B-1----:R-:W4:Y:S04]  /*61990*/  LDL.LU R14, [R1+0xe0] ;  /* 0x0000e000010e7983 */ /* 0x002f280000300800 */
[----:B------:R-:W-:Y:S04]  /*619a0*/  STS.U8 [R48+UR4+0x1a0], R19 ;  /* 0x0001a01330007988 */ /* 0x000fe80008000004 */
[----:B------:R-:W-:Y:S04]  /*619b0*/  STS.U8 [R48+UR4+0x180], R18 ;  /* 0x0001801230007988 */ /* 0x000fe80008000004 */
[----:B------:R-:W-:Y:S04]  /*619c0*/  STS.U8 [R48+UR4+0x1e0], R15 ;  /* 0x0001e00f30007988 */ /* 0x000fe80008000004 */
[----:B------:R-:W-:Y:S04]  /*619d0*/  STS.U8 [R48+UR4+0x1c0], R38 ;  /* 0x0001c02630007988 */ /* 0x000fe80008000004 */
[----:B0-----:R-:W4:Y:S04]  /*619e0*/  LDL.LU R32, [R1+0xdc] ;  /* 0x0000dc0001207983 */ /* 0x001f280000300800 */
[----:B------:R0:W-:Y:S04]  /*619f0*/  STS.U8 [R48+UR4+0x2c0], R40 ;  /* 0x0002c02830007988 */ /* 0x0001e80008000004 */
[----:B------:R-:W4:Y:S04]  /*61a00*/  LDL.LU R43, [R1+0x2f4] ;  /* 0x0002f400012b7983 */ /* 0x000f280000300800 */
[----:B0-----:R-:W4:Y:S04]  /*61a10*/  LDL.LU R40, [R1+0x1d4] ;  /* 0x0001d40001287983 */ /* 0x001f280000300800 */
[----:B------:R0:W-:Y:S04]  /*61a20*/  STS.U8 [R48+UR4+0x2e0], R46 ;  /* 0x0002e02e30007988 */ /* 0x0001e80008000004 */
[----:B------:R-:W4:Y:S04]  /*61a30*/  LDL.LU R38, [R1+0xd0] ;  /* 0x0000d00001267983 */ /* 0x000f280000300800 */
[----:B------:R1:W-:Y:S04]  /*61a40*/  STS.U8 [R48+UR4+0x280], R11 ;  /* 0x0002800b30007988 */ /* 0x0003e80008000004 */
[----:B0-----:R-:W4:Y:S04]  /*61a50*/  LDL.LU R46, [R1+0xcc] ;  /* 0x0000cc00012e7983 */ /* 0x001f280000300800 */
[----:B------:R-:W4:Y:S04]  /*61a60*/  LDL.LU R41, [R1+0x2fc] ;  /* 0x0002fc0001297983 */ /* 0x000f280000300800 */
[----:B------:R-:W4:Y:S04]  /*61a70*/  LDL.LU R35, [R1+0x1d8] ;  /* 0x0001d80001237983 */ /* 0x000f280000300800 */
[----:B-1----:R-:W4:Y:S04]  /*61a80*/  LDL.LU R11, [R1+0xc0] ;  /* 0x0000c000010b7983 */ /* 0x002f280000300800 */
[----:B--2---:R0:W-:Y:S04]  /*61a90*/  STS.U8 [R48+UR4+0x2a0], R0 ;  /* 0x0002a00030007988 */ /* 0x0041e80008000004 */
[----:B0-----:R-:W2:Y:S04]  /*61aa0*/  LDL.LU R0, [R1+0xbc] ;  /* 0x0000bc0001007983 */ /* 0x001ea80000300800 */
[----:B------:R-:W2:Y:S04]  /*61ab0*/  LDL.LU R33, [R1+0x304] ;  /* 0x0003040001217983 */ /* 0x000ea80000300800 */
[----:B---3--:R0:W-:Y:S04]  /*61ac0*/  STS.U8 [R48+UR4+0x3e0], R10 ;  /* 0x0003e00a30007988 */ /* 0x0081e80008000004 */
[----:B------:R-:W3:Y:S04]  /*61ad0*/  LDL.LU R27, [R1+0x1f4] ;  /* 0x0001f400011b7983 */ /* 0x000ee80000300800 */
[----:B----4-:R1:W-:Y:S04]  /*61ae0*/  STS.U8 [R48+UR4+0x3c0], R7 ;  /* 0x0003c00730007988 */ /* 0x0103e80008000004 */
[----:B------:R4:W-:Y:S04]  /*61af0*/  STS.U8 [R48+UR4+0x3a0], R6 ;  /* 0x0003a00630007988 */ /* 0x0009e80008000004 */
[----:B0-----:R-:W3:Y:S04]  /*61b00*/  LDL.LU R10, [R1+0xb0] ;  /* 0x0000b000010a7983 */ /* 0x001ee80000300800 */
[----:B-1----:R-:W3:Y:S04]  /*61b10*/  LDL.LU R7, [R1+0xac] ;  /* 0x0000ac0001077983 */ /* 0x002ee80000300800 */
[----:B------:R-:W3:Y:S04]  /*61b20*/  LDL.LU R26, [R1+0x30c] ;  /* 0x00030c00011a7983 */ /* 0x000ee80000300800 */
[----:B------:R-:W3:Y:S04]  /*61b30*/  LDL.LU R23, [R1+0x204] ;  /* 0x0002040001177983 */ /* 0x000ee80000300800 */
[----:B----4-:R-:W4:Y:S04]  /*61b40*/  LDL.LU R6, [R1+0xa0] ;  /* 0x0000a00001067983 */ /* 0x010f280000300800 */
[----:B------:R0:W-:Y:S04]  /*61b50*/  STS.U8 [R48+UR4+0x380], R3 ;  /* 0x0003800330007988 */ /* 0x0001e80008000004 */
[----:B------:R1:W-:Y:S04]  /*61b60*/  STS.U8 [R48+UR4+0x480], R14 ;  /* 0x0004800e30007988 */ /* 0x0003e80008000004 */
[----:B0-----:R-:W4:Y:S04]  /*61b70*/  LDL.LU R3, [R1+0x9c] ;  /* 0x00009c0001037983 */ /* 0x001f280000300800 */
[----:B------:R-:W4:Y:S04]  /*61b80*/  LDL.LU R22, [R1+0x314] ;  /* 0x0003140001167983 */ /* 0x000f280000300800 */
[----:B------:R-:W4:Y:S04]  /*61b90*/  LDL.LU R19, [R1+0x214] ;  /* 0x0002140001137983 */ /* 0x000f280000300800 */
[----:B------:R-:W4:Y:S04]  /*61ba0*/  LDL.LU R18, [R1+0x90] ;  /* 0x0000900001127983 */ /* 0x000f280000300800 */
[----:B------:R-:W4:Y:S04]  /*61bb0*/  LDL.LU R15, [R1+0x8c] ;  /* 0x00008c00010f7983 */ /* 0x000f280000300800 */
[----:B-1----:R-:W4:Y:S04]  /*61bc0*/  LDL.LU R14, [R1+0x31c] ;  /* 0x00031c00010e7983 */ /* 0x002f280000300800 */
[----:B------:R0:W-:Y:S04]  /*61bd0*/  STS.U8 [R48+UR4+0x4a0], R32 ;  /* 0x0004a02030007988 */ /* 0x0001e80008000004 */
[----:B------:R-:W-:Y:S04]  /*61be0*/  STS.U8 [R48+UR4+0x4c0], R43 ;  /* 0x0004c02b30007988 */ /* 0x000fe80008000004 */
[----:B------:R1:W-:Y:S04]  /*61bf0*/  STS.U8 [R48+UR4+0x4e0], R40 ;  /* 0x0004e02830007988 */ /* 0x0003e80008000004 */
[----:B0-----:R-:W4:Y:S04]  /*61c00*/  LDL.LU R32, [R1+0x21c] ;  /* 0x00021c0001207983 */ /* 0x001f280000300800 */
[----:B-1----:R-:W4:Y:S04]  /*61c10*/  LDL.LU R40, [R1+0x80] ;  /* 0x0000800001287983 */ /* 0x002f280000300800 */
[----:B------:R0:W-:Y:S04]  /*61c20*/  STS.U8 [R48+UR4+0x5a0], R38 ;  /* 0x0005a02630007988 */ /* 0x0001e80008000004 */
[----:B------:R1:W-:Y:S04]  /*61c30*/  STS.U8 [R48+UR4+0x580], R46 ;  /* 0x0005802e30007988 */ /* 0x0003e80008000004 */
[----:B------:R-:W-:Y:S04]  /*61c40*/  STS.U8 [R48+UR4+0x5e0], R41 ;  /* 0x0005e02930007988 */ /* 0x000fe80008000004 */
[----:B------:R-:W-:Y:S04]  /*61c50*/  STS.U8 [R48+UR4+0x5c0], R35 ;  /* 0x0005c02330007988 */ /* 0x000fe80008000004 */
[----:B------:R1:W-:Y:S04]  /*61c60*/  STS.U8 [R48+UR4+0x6c0], R11 ;  /* 0x0006c00b30007988 */ /* 0x0003e80008000004 */
[----:B0-----:R-:W4:Y:S04]  /*61c70*/  LDL.LU R38, [R1+0x7c] ;  /* 0x00007c0001267983 */ /* 0x001f280000300800 */
[----:B-1----:R-:W4:Y:S04]  /*61c80*/  LDL.LU R46, [R1+0x324] ;  /* 0x00032400012e7983 */ /* 0x002f280000300800 */
[----:B------:R-:W4:Y:S04]  /*61c90*/  LDL.LU R11, [R1+0x224] ;  /* 0x00022400010b7983 */ /* 0x000f280000300800 */
[----:B--2---:R0:W-:Y:S04]  /*61ca0*/  STS.U8 [R48+UR4+0x6e0], R0 ;  /* 0x0006e00030007988 */ /* 0x0041e80008000004 */
[----:B0-----:R-:W2:Y:S04]  /*61cb0*/  LDL.LU R0, [R1+0x70] ;  /* 0x0000700001007983 */ /* 0x001ea80000300800 */
[----:B------:R-:W-:Y:S04]  /*61cc0*/  STS.U8 [R48+UR4+0x680], R33 ;  /* 0x0006802130007988 */ /* 0x000fe80008000004 */
[----:B---3--:R-:W-:Y:S04]  /*61cd0*/  STS.U8 [R48+UR4+0x6a0], R27 ;  /* 0x0006a01b30007988 */ /* 0x008fe80008000004 */
[----:B------:R0:W-:Y:S04]  /*61ce0*/  STS.U8 [R48+UR4+0x7e0], R10 ;  /* 0x0007e00a30007988 */ /* 0x0001e80008000004 */
[----:B------:R1:W-:Y:S04]  /*61cf0*/  STS.U8 [R48+UR4+0x7c0], R7 ;  /* 0x0007c00730007988 */ /* 0x0003e80008000004 */
[----:B------:R-:W-:Y:S04]  /*61d00*/  STS.U8 [R48+UR4+0x7a0], R26 ;  /* 0x0007a01a30007988 */ /* 0x000fe80008000004 */
[----:B------:R-:W-:Y:S04]  /*61d10*/  STS.U8 [R48+UR4+0x780], R23 ;  /* 0x0007801730007988 */ /* 0x000fe80008000004 */
[----:B----4-:R3:W-:Y:S04]  /*61d20*/  STS.U8 [R48+UR4+0x880], R6 ;  /* 0x0008800630007988 */ /* 0x0107e80008000004 */
[----:B0-----:R-:W4:Y:S04]  /*61d30*/  LDL.LU R10, [R1+0x6c] ;  /* 0x00006c00010a7983 */ /* 0x001f280000300800 */
[----:B-1----:R-:W4:Y:S04]  /*61d40*/  LDL.LU R7, [R1+0x32c] ;  /* 0x00032c0001077983 */ /* 0x002f280000300800 */
[----:B---3--:R-:W3:Y:S04]  /*61d50*/  LDL.LU R6, [R1+0x22c] ;  /* 0x00022c0001067983 */ /* 0x008ee80000300800 */
[----:B------:R0:W-:Y:S04]  /*61d60*/  STS.U8 [R48+UR4+0x8a0], R3 ;  /* 0x0008a00330007988 */ /* 0x0001e80008000004 */
[----:B------:R-:W-:Y:S04]  /*61d70*/  STS.U8 [R48+UR4+0x8c0], R22 ;  /* 0x0008c01630007988 */ /* 0x000fe80008000004 */
[----:B------:R-:W-:Y:S04]  /*61d80*/  STS.U8 [R48+UR4+0x8e0], R19 ;  /* 0x0008e01330007988 */ /* 0x000fe80008000004 */
[----:B------:R-:W-:Y:S04]  /*61d90*/  STS.U8 [R48+UR4+0x9a0], R18 ;  /* 0x0009a01230007988 */ /* 0x000fe80008000004 */
[----:B------:R-:W-:Y:S04]  /*61da0*/  STS.U8 [R48+UR4+0x980], R15 ;  /* 0x0009800f30007988 */ /* 0x000fe80008000004 */
[----:B------:R1:W-:Y:S04]  /*61db0*/  STS.U8 [R48+UR4+0x9e0], R14 ;  /* 0x0009e00e30007988 */ /* 0x0003e80008000004 */
[----:B0-----:R-:W3:Y:S04]  /*61dc0*/  LDL.LU R3, [R1+0x60] ;  /* 0x0000600001037983 */ /* 0x001ee80000300800 */
[----:B------:R-:W3:Y:S04]  /*61dd0*/  LDL.LU R43, [R1+0x5c] ;  /* 0x00005c00012b7983 */ /* 0x000ee80000300800 */
[----:B-1----:R-:W3:Y:S04]  /*61de0*/  LDL.LU R14, [R1+0x334] ;  /* 0x00033400010e7983 */ /* 0x002ee80000300800 */
[----:B------:R0:W-:Y:S04]  /*61df0*/  STS.U8 [R48+UR4+0x9c0], R32 ;  /* 0x0009c02030007988 */ /* 0x0001e80008000004 */
[----:B------:R1:W-:Y:S04]  /*61e00*/  STS.U8 [R48+UR4+0xac0], R40 ;  /* 0x000ac02830007988 */ /* 0x0003e80008000004 */
[----:B0-----:R-:W3:Y:S04]  /*61e10*/  LDL.LU R32, [R1+0x234] ;  /* 0x0002340001207983 */ /* 0x001ee80000300800 */
[----:B-1----:R-:W3:Y:S04]  /*61e20*/  LDL.LU R40, [R1+0x50] ;  /* 0x0000500001287983 */ /* 0x002ee80000300800 */
[----:B------:R-:W3:Y:S04]  /*61e30*/  LDL.LU R41, [R1+0x4c] ;  /* 0x00004c0001297983 */ /* 0x000ee80000300800 */
[----:B------:R0:W-:Y:S04]  /*61e40*/  STS.U8 [R48+UR4+0xae0], R38 ;  /* 0x000ae02630007988 */ /* 0x0001e80008000004 */
[----:B------:R-:W3:Y:S04]  /*61e50*/  LDL.LU R35, [R1+0x33c] ;  /* 0x00033c0001237983 */ /* 0x000ee80000300800 */
[----:B------:R1:W-:Y:S04]  /*61e60*/  STS.U8 [R48+UR4+0xa80], R46 ;  /* 0x000a802e30007988 */ /* 0x0003e80008000004 */
[----:B------:R1:W-:Y:S04]  /*61e70*/  STS.U8 [R48+UR4+0xaa0], R11 ;  /* 0x000aa00b30007988 */ /* 0x0003e80008000004 */
[----:B0-----:R-:W3:Y:S04]  /*61e80*/  LDL.LU R38, [R1+0x23c] ;  /* 0x00023c0001267983 */ /* 0x001ee80000300800 */
[----:B-1----:R-:W3:Y:S04]  /*61e90*/  LDL.LU R46, [R1+0x40] ;  /* 0x00004000012e7983 */ /* 0x002ee80000300800 */
[----:B------:R-:W3:Y:S04]  /*61ea0*/  LDL.LU R33, [R1+0x3c] ;  /* 0x00003c0001217983 */ /* 0x000ee80000300800 */
[----:B------:R-:W3:Y:S04]  /*61eb0*/  LDL.LU R27, [R1+0x344] ;  /* 0x00034400011b7983 */ /* 0x000ee80000300800 */
[----:B------:R-:W3:Y:S04]  /*61ec0*/  LDL.LU R11, [R1+0x244] ;  /* 0x00024400010b7983 */ /* 0x000ee80000300800 */
[----:B--2---:R0:W-:Y:S04]  /*61ed0*/  STS.U8 [R48+UR4+0xbe0], R0 ;  /* 0x000be00030007988 */ /* 0x0041e80008000004 */
[----:B0-----:R-:W2:Y:S04]  /*61ee0*/  LDL.LU R0, [R1+0x30] ;  /* 0x0000300001007983 */ /* 0x001ea80000300800 */
[----:B------:R-:W2:Y:S04]  /*61ef0*/  LDL.LU R26, [R1+0x2c] ;  /* 0x00002c00011a7983 */ /* 0x000ea80000300800 */
[----:B----4-:R0:W-:Y:S04]  /*61f00*/  STS.U8 [R48+UR4+0xbc0], R10 ;  /* 0x000bc00a30007988 */ /* 0x0101e80008000004 */
[----:B------:R-:W4:Y:S04]  /*61f10*/  LDL.LU R23, [R1+0x34c] ;  /* 0x00034c0001177983 */ /* 0x000f280000300800 */
[----:B------:R1:W-:Y:S04]  /*61f20*/  STS.U8 [R48+UR4+0xba0], R7 ;  /* 0x000ba00730007988 */ /* 0x0003e80008000004 */
[----:B---3--:R3:W-:Y:S04]  /*61f30*/  STS.U8 [R48+UR4+0xb80], R6 ;  /* 0x000b800630007988 */ /* 0x0087e80008000004 */
[----:B0-----:R-:W4:Y:S04]  /*61f40*/  LDL.LU R10, [R1+0x24c] ;  /* 0x00024c00010a7983 */ /* 0x001f280000300800 */
[----:B-1----:R-:W4:Y:S04]  /*61f50*/  LDL.LU R7, [R1+0x20] ;  /* 0x0000200001077983 */ /* 0x002f280000300800 */
[----:B------:R-:W4:Y:S04]  /*61f60*/  LDL.LU R22, [R1+0x1c] ;  /* 0x00001c0001167983 */ /* 0x000f280000300800 */
[----:B------:R-:W4:Y:S04]  /*61f70*/  LDL.LU R19, [R1+0x354] ;  /* 0x0003540001137983 */ /* 0x000f280000300800 */
[----:B------:R-:W4:Y:S04]  /*61f80*/  LDL.LU R18, [R1+0x254] ;  /* 0x0002540001127983 */ /* 0x000f280000300800 */
[----:B------:R-:W4:Y:S04]  /*61f90*/  LDL.LU R15, [R1+0x10] ;  /* 0x00001000010f7983 */ /* 0x000f280000300800 */
[----:B---3--:R-:W3:Y:S04]  /*61fa0*/  LDL.LU R6, [R1+0xc] ;  /* 0x00000c0001067983 */ /* 0x008ee80000300800 */
[----:B------:R0:W-:Y:S04]  /*61fb0*/  STS.U8 [R48+UR4+0xc80], R3 ;  /* 0x000c800330007988 */ /* 0x0001e80008000004 */
[----:B------:R-:W-:Y:S04]  /*61fc0*/  STS.U8 [R48+UR4+0xca0], R43 ;  /* 0x000ca02b30007988 */ /* 0x000fe80008000004 */
[----:B------:R1:W-:Y:S04]  /*61fd0*/  STS.U8 [R48+UR4+0xcc0], R14 ;  /* 0x000cc00e30007988 */ /* 0x0003e80008000004 */
[----:B0-----:R-:W3:Y:S04]  /*61fe0*/  LDL.LU R3, [R1+0x35c] ;  /* 0x00035c0001037983 */ /* 0x001ee80000300800 */
[----:B-1----:R-:W3:Y:S04]  /*61ff0*/  LDL.LU R14, [R1+0x25c] ;  /* 0x00025c00010e7983 */ /* 0x002ee80000300800 */
[----:B------:R0:W-:Y:S04]  /*62000*/  STS.U8 [R48+UR4+0xce0], R32 ;  /* 0x000ce02030007988 */ /* 0x0001e80008000004 */
[----:B------:R1:W-:Y:S04]  /*62010*/  STS.U8 [R48+UR4+0xda0], R40 ;  /* 0x000da02830007988 */ /* 0x0003e80008000004 */
[----:B0-----:R-:W3:Y:S04]  /*62020*/  LDL.LU R32, [R1+0x364] ;  /* 0x0003640001207983 */ /* 0x001ee80000300800 */
[----:B-1----:R-:W3:Y:S04]  /*62030*/  LDL.LU R40, [R1+0x264] ;  /* 0x0002640001287983 */ /* 0x002ee80000300800 */
[----:B------:R-:W-:Y:S04]  /*62040*/  STS.U8 [R48+UR4+0xd80], R41 ;  /* 0x000d802930007988 */ /* 0x000fe80008000004 */
[----:B------:R-:W-:Y:S04]  /*62050*/  STS.U8 [R48+UR4+0xde0], R35 ;  /* 0x000de02330007988 */ /* 0x000fe80008000004 */
[----:B------:R0:W-:Y:S04]  /*62060*/  STS.U8 [R48+UR4+0xdc0], R38 ;  /* 0x000dc02630007988 */ /* 0x0001e80008000004 */
[----:B------:R1:W-:Y:S04]  /*62070*/  STS.U8 [R48+UR4+0xec0], R46 ;  /* 0x000ec02e30007988 */ /* 0x0003e80008000004 */
[----:B------:R-:W-:Y:S04]  /*62080*/  STS.U8 [R48+UR4+0xee0], R33 ;  /* 0x000ee02130007988 */ /* 0x000fe80008000004 */
[----:B------:R-:W-:Y:S04]  /*62090*/  STS.U8 [R48+UR4+0xe80], R27 ;  /* 0x000e801b30007988 */ /* 0x000fe80008000004 */
[----:B------:R1:W-:Y:S04]  /*620a0*/  STS.U8 [R48+UR4+0xea0], R11 ;  /* 0x000ea00b30007988 */ /* 0x0003e80008000004 */
[----:B0-----:R-:W3:Y:S04]  /*620b0*/  LDL.LU R38, [R1+0x36c] ;  /* 0x00036c0001267983 */ /* 0x001ee80000300800 */
[----:B-1----:R-:W3:Y:S04]  /*620c0*/  LDL.LU R46, [R1+0x26c] ;  /* 0x00026c00012e7983 */ /* 0x002ee80000300800 */
[----:B------:R-:W3:Y:S04]  /*620d0*/  LDL.LU R11, [R1+0x374] ;  /* 0x00037400010b7983 */ /* 0x000ee80000300800 */
[----:B--2---:R0:W-:Y:S04]  /*620e0*/  STS.U8 [R48+UR4+0xfe0], R0 ;  /* 0x000fe00030007988 */ /* 0x0041e80008000004 */
[----:B0-----:R-:W2:Y:S04]  /*620f0*/  LDL.LU R0, [R1+0x274] ;  /* 0x0002740001007983 */ /* 0x001ea80000300800 */
[----:B------:R-:W-:Y:S04]  /*62100*/  STS.U8 [R48+UR4+0xfc0], R26 ;  /* 0x000fc01a30007988 */ /* 0x000fe80008000004 */
[----:B----4-:R-:W-:Y:S04]  /*62110*/  STS.U8 [R48+UR4+0xfa0], R23 ;  /* 0x000fa01730007988 */ /* 0x010fe80008000004 */
[----:B------:R0:W-:Y:S04]  /*62120*/  STS.U8 [R48+UR4+0xf80], R10 ;  /* 0x000f800a30007988 */ /* 0x0001e80008000004 */
[----:B------:R1:W-:Y:S04]  /*62130*/  STS.U8 [R48+UR4+0x1080], R7 ;  /* 0x0010800730007988 */ /* 0x0003e80008000004 */
[----:B------:R-:W-:Y:S04]  /*62140*/  STS.U8 [R48+UR4+0x10a0], R22 ;  /* 0x0010a01630007988 */ /* 0x000fe80008000004 */
[----:B------:R-:W-:Y:S04]  /*62150*/  STS.U8 [R48+UR4+0x10c0], R19 ;  /* 0x0010c01330007988 */ /* 0x000fe80008000004 */
[----:B------:R-:W-:Y:S04]  /*62160*/  STS.U8 [R48+UR4+0x10e0], R18 ;  /* 0x0010e01230007988 */ /* 0x000fe80008000004 */
[----:B------:R-:W-:Y:S04]  /*62170*/  STS.U8 [R48+UR4+0x11a0], R15 ;  /* 0x0011a00f30007988 */ /* 0x000fe80008000004 */
[----:B---3--:R3:W-:Y:S04]  /*62180*/  STS.U8 [R48+UR4+0x1180], R6 ;  /* 0x0011800630007988 */ /* 0x0087e80008000004 */
[----:B0-----:R-:W4:Y:S04]  /*62190*/  LDL.LU R10, [R1+0x2c8] ;  /* 0x0002c800010a7983 */ /* 0x001f280000300800 */
[----:B-1----:R-:W4:Y:S04]  /*621a0*/  LDL.LU R7, [R1+0x27c] ;  /* 0x00027c0001077983 */ /* 0x002f280000300800 */
[----:B---3--:R-:W3:Y:S04]  /*621b0*/  LDL.LU R6, [R1+0x2c0] ;  /* 0x0002c00001067983 */ /* 0x008ee80000300800 */
[----:B------:R0:W-:Y:S04]  /*621c0*/  STS.U8 [R48+UR4+0x11e0], R3 ;  /* 0x0011e00330007988 */ /* 0x0001e80008000004 */
[----:B------:R-:W-:Y:S04]  /*621d0*/  STS.U8 [R48+UR4+0x11c0], R14 ;  /* 0x0011c00e30007988 */ /* 0x000fe80008000004 */
[----:B------:R1:W-:Y:S04]  /*621e0*/  STS.U8 [R48+UR4+0x12c0], R2 ;  /* 0x0012c00230007988 */ /* 0x0003e80008000004 */
[----:B------:R-:W-:Y:S04]  /*621f0*/  STS.U8 [R48+UR4+0x12e0], R50 ;  /* 0x0012e03230007988 */ /* 0x000fe80008000004 */
        /* <DEDUP_REMOVED lines=12> */
[----:B------:R-:W-:Y:S04]  /*622c0*/  STS.U8 [R48+UR4+0x14c0], R11 ;  /* 0x0014c00b30007988 */ /* 0x000fe80008000004 */
[----:B0-----:R-:W3:Y:S04]  /*622d0*/  LDL.LU R38, [R1+0x2a0] ;  /* 0x0002a00001267983 */ /* 0x001ee80000300800 */
[----:B-1----:R-:W3:Y:S04]  /*622e0*/  LDL.LU R46, [R1+0x294] ;  /* 0x00029400012e7983 */ /* 0x002ee80000300800 */
[----:B--2---:R0:W-:Y:S04]  /*622f0*/  STS.U8 [R48+UR4+0x14e0], R0 ;  /* 0x0014e00030007988 */ /* 0x0041e80008000004 */
[----:B0-----:R-:W2:Y:S04]  /*62300*/  LDL.LU R0, [R1+0x1c4] ;  /* 0x0001c40001007983 */ /* 0x001ea80000300800 */
[----:B------:R-:W2:Y:S04]  /*62310*/  LDL.LU R19, [R1+0x1c0] ;  /* 0x0001c00001137983 */ /* 0x000ea80000300800 */
[----:B------:R-:W2:Y:S04]  /*62320*/  LDL.LU R18, [R1+0x1b4] ;  /* 0x0001b40001127983 */ /* 0x000ea80000300800 */
[----:B------:R-:W2:Y:S04]  /*62330*/  LDL.LU R15, [R1+0x1b0] ;  /* 0x0001b000010f7983 */ /* 0x000ea80000300800 */
[----:B------:R-:W2:Y:S04]  /*62340*/  LDL.LU R14, [R1+0x1a4] ;  /* 0x0001a400010e7983 */ /* 0x000ea80000300800 */
[----:B------:R-:W-:Y:S04]  /*62350*/  STS.U8 [R48+UR4+0x15a0], R4 ;  /* 0x0015a00430007988 */ /* 0x000fe80008000004 */
[----:B------:R-:W-:Y:S04]  /*62360*/  STS.U8 [R48+UR4+0x1580], R5 ;  /* 0x0015800530007988 */ /* 0x000fe80008000004 */
[----:B------:R-:W2:Y:S04]  /*62370*/  LDL.LU R11, [R1+0x1a0] ;  /* 0x0001a000010b7983 */ /* 0x000ea80000300800 */
[----:B----4-:R0:W-:Y:S04]  /*62380*/  STS.U8 [R48+UR4+0x15e0], R10 ;  /* 0x0015e00a30007988 */ /* 0x0101e80008000004 */
[----:B------:R1:W-:Y:S04]  /*62390*/  STS.U8 [R48+UR4+0x15c0], R7 ;  /* 0x0015c00730007988 */ /* 0x0003e80008000004 */
        /* <DEDUP_REMOVED lines=8> */
[----:B------:R-:W-:Y:S04]  /*62420*/  STS.U8 [R48+UR4+0x17c0], R13 ;  /* 0x0017c00d30007988 */ /* 0x000fe80008000004 */
[----:B0-----:R-:W3:Y:S04]  /*62430*/  LDL.LU R3, [R1+0x180] ;  /* 0x0001800001037983 */ /* 0x001ee80000300800 */
[----:B------:R-:W-:Y:S04]  /*62440*/  STS.U8 [R48+UR4+0x17a0], R32 ;  /* 0x0017a02030007988 */ /* 0x000fe80008000004 */
[----:B------:R0:W-:Y:S04]  /*62450*/  STS.U8 [R48+UR4+0x1780], R40 ;  /* 0x0017802830007988 */ /* 0x0001e80008000004 */
[----:B0-----:R-:W3:Y:S04]  /*62460*/  LDL.LU R40, [R1+0x174] ;  /* 0x0001740001287983 */ /* 0x001ee80000300800 */
[----:B------:R-:W3:Y:S04]  /*62470*/  LDL.LU R32, [R1+0x170] ;  /* 0x0001700001207983 */ /* 0x000ee80000300800 */
[----:B------:R-:W-:Y:S04]  /*62480*/  STS.U8 [R48+UR4+0x1880], R16 ;  /* 0x0018801030007988 */ /* 0x000fe80008000004 */
[----:B------:R-:W-:Y:S04]  /*62490*/  STS.U8 [R48+UR4+0x18a0], R17 ;  /* 0x0018a01130007988 */ /* 0x000fe80008000004 */
[----:B------:R0:W-:Y:S04]  /*624a0*/  STS.U8 [R48+UR4+0x18c0], R38 ;  /* 0x0018c02630007988 */ /* 0x0001e80008000004 */
[----:B------:R1:W-:Y:S04]  /*624b0*/  STS.U8 [R48+UR4+0x18e0], R46 ;  /* 0x0018e02e30007988 */ /* 0x0003e80008000004 */
[----:B------:R-:W-:Y:S04]  /*624c0*/  STS.U8 [R48+UR4+0x19a0], R20 ;  /* 0x0019a01430007988 */ /* 0x000fe80008000004 */
[----:B------:R-:W-:Y:S04]  /*624d0*/  STS.U8 [R48+UR4+0x1980], R21 ;  /* 0x0019801530007988 */ /* 0x000fe80008000004 */
[----:B0-----:R-:W3:Y:S04]  /*624e0*/  LDL.LU R38, [R1+0x164] ;  /* 0x0001640001267983 */ /* 0x001ee80000300800 */
[----:B-1----:R-:W3:Y:S04]  /*624f0*/  LDL.LU R46, [R1+0x160] ;  /* 0x00016000012e7983 */ /* 0x002ee80000300800 */
[----:B--2---:R0:W-:Y:S04]  /*62500*/  STS.U8 [R48+UR4+0x19e0], R0 ;  /* 0x0019e00030007988 */ /* 0x0041e80008000004 */
[----:B0-----:R-:W2:Y:S04]  /*62510*/  LDL.LU R0, [R1+0x15c] ;  /* 0x00015c0001007983 */ /* 0x001ea80000300800 */
        /* <DEDUP_REMOVED lines=8> */
[----:B------:R-:W2:Y:S04]  /*625a0*/  LDL.LU.64 R12, [R1+0x820] ;  /* 0x00082000010c7983 */ /* 0x000ea80000300a00 */
[----:B0-----:R-:W2:Y:S04]  /*625b0*/  LDL.LU.64 R14, [R1+0x828] ;  /* 0x00082800010e7983 */ /* 0x001ea80000300a00 */
[----:B------:R-:W-:Y:S04]  /*625c0*/  STS.U8 [R48+UR4+0x1b80], R11 ;  /* 0x001b800b30007988 */ /* 0x000fe80008000004 */
[----:B------:R-:W-:Y:S04]  /*625d0*/  STS.U8 [R48+UR4+0x1c80], R37 ;  /* 0x001c802530007988 */ /* 0x000fe80008000004 */
[----:B------:R-:W-:Y:S04]  /*625e0*/  STS.U8 [R48+UR4+0x1ca0], R39 ;  /* 0x001ca02730007988 */ /* 0x000fe80008000004 */
[----:B----4-:R-:W-:Y:S04]  /*625f0*/  STS.U8 [R48+UR4+0x1cc0], R10 ;  /* 0x001cc00a30007988 */ /* 0x010fe80008000004 */
        /* <DEDUP_REMOVED lines=8> */
[----:B------:R0:W-:Y:S04]  /*62680*/  STS.U8 [R48+UR4+0x1ea0], R32 ;  /* 0x001ea02030007988 */ /* 0x0001e80008000004 */
[----:B0-----:R-:W3:Y:S04]  /*62690*/  LDL.LU.64 R32, [R1+0x880] ;  /* 0x0008800001207983 */ /* 0x001ee80000300a00 */
[----:B------:R-:W3:Y:S01]  /*626a0*/  LDL.LU.64 R34, [R1+0x888] ;  /* 0x0008880001227983 */ /* 0x000ee20000300a00 */
[----:B------:R-:W0:Y:S03]  /*626b0*/  S2R R40, SR_TID.X ;  /* 0x0000000000287919 */ /* 0x000e260000002100 */
[----:B------:R-:W-:Y:S04]  /*626c0*/  STS.U8 [R48+UR4+0x1fe0], R38 ;  /* 0x001fe02630007988 */ /* 0x000fe80008000004 */
[----:B------:R1:W-:Y:S04]  /*626d0*/  STS.U8 [R48+UR4+0x1fc0], R2 ;  /* 0x001fc00230007988 */ /* 0x0003e80008000004 */
[----:B------:R-:W-:Y:S01]  /*626e0*/  STS.U8 [R48+UR4+0x1fa0], R46 ;  /* 0x001fa02e30007988 */ /* 0x000fe20008000004 */
[C---:B0-----:R-:W-:Y:S01]  /*626f0*/  LOP3.LUT R9, R40.reuse, 0x7, RZ, 0xc0, !PT ;  /* 0x0000000728097812 */ /* 0x041fe200078ec0ff */
[----:B------:R-:W-:-:S04]  /*62700*/  IMAD.SHL.U32 R18, R40, 0x2, RZ ;  /* 0x0000000228127824 */ /* 0x000fc800078e00ff */
[----:B------:R-:W-:-:S05]  /*62710*/  IMAD R9, R9, 0x90, RZ ;  /* 0x0000009009097824 */ /* 0x000fca00078e02ff */
[----:B------:R-:W-:Y:S01]  /*62720*/  LOP3.LUT R9, R9, 0x30, R18, 0x78, !PT ;  /* 0x0000003009097812 */ /* 0x000fe200078e7812 */
[----:B------:R-:W-:Y:S02]  /*62730*/  IMAD R3, R31, 0x100, R30 ;  /* 0x000001001f037824 */ /* 0x000fe400078e021e */
[----:B-1----:R-:W-:-:S03]  /*62740*/  IMAD R2, R61, 0x100, R60 ;  /* 0x000001003d027824 */ /* 0x002fc600078e023c */
[----:B------:R-:W-:Y:S02]  /*62750*/  F2FP.F16.E5M2.UNPACK_B R20, R3 ;  /* 0x00000003ff14723e */ /* 0x000fe400020004ff */
[----:B------:R-:W-:Y:S01]  /*62760*/  F2FP.F16.E5M2.UNPACK_B R23, R2 ;  /* 0x00000002ff17723e */ /* 0x000fe200020004ff */
[----:B--2---:R-:W-:Y:S01]  /*62770*/  STS.U8 [R48+UR4+0x1f80], R0 ;  /* 0x001f800030007988 */ /* 0x004fe20008000004 */
[----:B------:R-:W-:Y:S06]  /*62780*/  BAR.SYNC.DEFER_BLOCKING 0x0 ;  /* 0x0000000000007b1d */ /* 0x000fec0000010000 */
[----:B------:R-:W0:Y:S04]  /*62790*/  LDSM.16.M88.4 R4, [R9+UR4] ;  /* 0x000000040904783b */ /* 0x000e280008000200 */
[----:B------:R-:W1:Y:S04]  /*627a0*/  LDSM.16.M88.4 R16, [R9+UR4+0x400] ;  /* 0x000400040910783b */ /* 0x000e680008000200 */
[----:B------:R-:W-:Y:S04]  /*627b0*/  LDSM.16.M88.4 R28, [R9+UR4+0x1000] ;  /* 0x00100004091c783b */ /* 0x000fe80008000200 */
[----:B0-----:R-:W-:Y:S04]  /*627c0*/  STL.64 [R1+0xbb0], R4 ;  /* 0x000bb00401007387 */ /* 0x001fe80000100a00 */
[----:B------:R0:W-:Y:S04]  /*627d0*/  STL.64 [R1+0xbb8], R6 ;  /* 0x000bb80601007387 */ /* 0x0001e80000100a00 */
[----:B-1----:R-:W-:Y:S04]  /*627e0*/  STL.64 [R1+0xba0], R16 ;  /* 0x000ba01001007387 */ /* 0x002fe80000100a00 */
[----:B------:R-:W-:Y:S01]  /*627f0*/  STL.64 [R1+0xba8], R18 ;  /* 0x000ba81201007387 */ /* 0x000fe20000100a00 */
[----:B0-----:R-:W-:-:S02]  /*62800*/  IMAD.MOV.U32 R7, RZ, RZ, R16 ;  /* 0x000000ffff077224 */ /* 0x001fc400078e0010 */
[----:B------:R-:W-:Y:S02]  /*62810*/  IMAD.MOV.U32 R6, RZ, RZ, R17 ;  /* 0x000000ffff067224 */ /* 0x000fe400078e0011 */
[----:B------:R-:W0:Y:S01]  /*62820*/  LDSM.16.M88.4 R16, [R9+UR4+0x800] ;  /* 0x000800040910783b */ /* 0x000e220008000200 */
[----:B------:R-:W-:Y:S02]  /*62830*/  IMAD.MOV.U32 R10, RZ, RZ, R4 ;  /* 0x000000ffff0a7224 */ /* 0x000fe400078e0004 */
[----:B------:R-:W-:Y:S02]  /*62840*/  IMAD R4, R57, 0x100, R56 ;  /* 0x0000010039047824 */ /* 0x000fe400078e0238 */
[----:B------:R-:W-:Y:S02]  /*62850*/  IMAD.MOV.U32 R8, RZ, RZ, R5 ;  /* 0x000000ffff087224 */ /* 0x000fe400078e0005 */
[----:B------:R-:W-:Y:S01]  /*62860*/  IMAD R5, R59, 0x100, R58 ;  /* 0x000001003b057824 */ /* 0x000fe200078e023a */
[----:B------:R-:W-:-:S04]  /*62870*/  F2FP.F16.E5M2.UNPACK_B R21, R4 ;  /* 0x00000004ff15723e */ /* 0x000fc800020004ff */
[----:B------:R-:W-:Y:S01]  /*62880*/  F2FP.F16.E5M2.UNPACK_B R22, R5 ;  /* 0x00000005ff16723e */ /* 0x000fe200020004ff */
[----:B0-----:R-:W-:Y:S01]  /*62890*/  IMAD.MOV.U32 R4, RZ, RZ, R16 ;  /* 0x000000ffff047224 */ /* 0x001fe200078e0010 */
[----:B------:R0:W-:Y:S01]  /*628a0*/  STL.64 [R1+0xb80], R16 ;  /* 0x000b801001007387 */ /* 0x0001e20000100a00 */
[----:B------:R-:W-:Y:S01]  /*628b0*/  IMAD.MOV.U32 R0, RZ, RZ, R17 ;  /* 0x000000ffff007224 */ /* 0x000fe200078e0011 */
[----:B0-----:R-:W-:Y:S02]  /*628c0*/  F2FP.F16.E5M2.UNPACK_B R16, R10 ;  /* 0x0000000aff10723e */ /* 0x001fe400020004ff */
[----:B------:R-:W-:-:S07]  /*628d0*/  F2FP.F16.E5M2.UNPACK_B R17, R8 ;  /* 0x00000008ff11723e */ /* 0x000fce00020004ff */
[----:B------:R-:W-:Y:S01]  /*628e0*/  HMMA.16816.F32 R52, R20, R16, R12 ;  /* 0x000000101434723c */ /* 0x000fe2000000180c */
[----:B------:R-:W0:Y:S04]  /*628f0*/  LDSM.16.M88.4 R12, [R9+UR4+0xc00] ;  /* 0x000c0004090c783b */ /* 0x000e280008000200 */
[----:B------:R-:W-:Y:S04]  /*62900*/  STL.64 [R1+0xb88], R18 ;  /* 0x000b881201007387 */ /* 0x000fe80000100a00 */
[----:B------:R-:W2:Y:S04]  /*62910*/  LDL.LU.64 R24, [R1+0x870] ;  /* 0x0008700001187983 */ /* 0x000ea80000300a00 */
[----:B------:R-:W2:Y:S06]  /*62920*/  LDL.LU.64 R26, [R1+0x878] ;  /* 0x00087800011a7983 */ /* 0x000eac0000300a00 */
[----:B------:R-:W-:Y:S04]  /*62930*/  STL [R1+0x5380], R52 ;  /* 0x0053803401007387 */ /* 0x000fe80000100800 */
[----:B------:R-:W-:Y:S04]  /*62940*/  STL [R1+0x537c], R53 ;  /* 0x00537c3501007387 */ /* 0x000fe80000100800 */
[----:B------:R-:W-:Y:S04]  /*62950*/  STL [R1+0x5378], R54 ;  /* 0x0053783601007387 */ /* 0x000fe80000100800 */
[----:B------:R-:W-:Y:S04]  /*62960*/  STL [R1+0x5374], R55 ;  /* 0x0053743701007387 */ /* 0x000fe80000100800 */
[----:B0-----:R-:W-:Y:S04]  /*62970*/  STL.64 [R1+0xb90], R12 ;  /* 0x000b900c01007387 */ /* 0x001fe80000100a00 */
[----:B------:R0:W-:Y:S02]  /*62980*/  STL.64 [R1+0xb98], R14 ;  /* 0x000b980e01007387 */ /* 0x0001e40000100a00 */
[----:B0-----:R-:W-:-:S02]  /*62990*/  F2FP.F16.E5M2.UNPACK_B R14, R7 ;  /* 0x00000007ff0e723e */ /* 0x001fc400020004ff */
[----:B------:R-:W-:-:S07]  /*629a0*/  F2FP.F16.E5M2.UNPACK_B R15, R6 ;  /* 0x00000006ff0f723e */ /* 0x000fce00020004ff */
[----:B---3--:R-:W-:Y:S01]  /*629b0*/  HMMA.16816.F32 R48, R20, R14, R32 ;  /* 0x0000000e1430723c */ /* 0x008fe20000001820 */
[----:B------:R-:W-:Y:S02]  /*629c0*/  IMAD.MOV.U32 R8, RZ, RZ, R28 ;  /* 0x000000ffff087224 */ /* 0x000fe400078e001c */
[----:B------:R-:W-:-:S15]  /*629d0*/  IMAD.MOV.U32 R7, RZ, RZ, R29 ;  /* 0x000000ffff077224 */ /* 0x000fde00078e001d */
[----:B------:R-:W-:Y:S01]  /*629e0*/  NOP ;  /* 0x0000000000007918 */ /* 0x000fe20000000000 */
[----:B------:R-:W-:Y:S04]  /*629f0*/  STL [R1+0x538c], R48 ;  /* 0x00538c3001007387 */ /* 0x000fe80000100800 */
[----:B------:R-:W-:Y:S04]  /*62a00*/  STL [R1+0x5388], R49 ;  /* 0x0053883101007387 */ /* 0x000fe80000100800 */
[----:B------:R-:W-:Y:S04]  /*62a10*/  STL [R1+0x5384], R50 ;  /* 0x0053843201007387 */ /* 0x000fe80000100800 */
[----:B------:R-:W-:Y:S04]  /*62a20*/  STL [R1+0x5370], R51 ;  /* 0x0053703301007387 */ /* 0x000fe80000100800 */
[----:B------:R-:W-:Y:S04]  /*62a30*/  STL.64 [R1+0xbc0], R28 ;  /* 0x000bc01c01007387 */ /* 0x000fe80000100a00 */
[----:B------:R-:W-:Y:S04]  /*62a40*/  STL.64 [R1+0xbc8], R30 ;  /* 0x000bc81e01007387 */ /* 0x000fe80000100a00 */
[----:B------:R-:W0:Y:S04]  /*62a50*/  LDSM.16.M88.4 R28, [R9+UR4+0x1400] ;  /* 0x00140004091c783b */ /* 0x000e280008000200 */
[----:B------:R-:W3:Y:S04]  /*62a60*/  LDL.LU.64 R36, [R1+0x860] ;  /* 0x0008600001247983 */ /* 0x000ee80000300a00 */
[----:B------:R-:W3:Y:S04]  /*62a70*/  LDL.LU.64 R38, [R1+0x868] ;  /* 0x0008680001267983 */ /* 0x000ee80000300a00 */
[----:B0-----:R0:W-:Y:S04]  /*62a80*/  STL.64 [R1+0xbd0], R28 ;  /* 0x000bd01c01007387 */ /* 0x0011e80000100a00 */
[----:B------:R1:W-:Y:S04]  /*62a90*/  STL.64 [R1+0xbd8], R30 ;  /* 0x000bd81e01007387 */ /* 0x0003e80000100a00 */
[----:B------:R-:W4:Y:S01]  /*62aa0*/  LDL.LU.64 R32, [R1+0x850] ;  /* 0x0008500001207983 */ /* 0x000f220000300a00 */
[----:B------:R-:W-:-:S02]  /*62ab0*/  IMAD.MOV.U32 R6, RZ, RZ, R28 ;  /* 0x000000ffff067224 */ /* 0x000fc400078e001c */
[----:B------:R-:W-:Y:S01]  /*62ac0*/  IMAD.MOV.U32 R5, RZ, RZ, R29 ;  /* 0x000000ffff057224 */ /* 0x000fe200078e001d */
[----:B------:R-:W4:Y:S04]  /*62ad0*/  LDL.LU.64 R34, [R1+0x858] ;  /* 0x0008580001227983 */ /* 0x000f280000300a00 */
[----:B0-----:R-:W4:Y:S04]  /*62ae0*/  LDL.LU.64 R28, [R1+0x840] ;  /* 0x00084000011c7983 */ /* 0x001f280000300a00 */
[----:B-1----:R-:W4:Y:S01]  /*62af0*/  LDL.LU.64 R30, [R1+0x848] ;  /* 0x00084800011e7983 */ /* 0x002f220000300a00 */
[----:B------:R-:W-:-:S02]  /*62b00*/  IMAD.MOV.U32 R3, RZ, RZ, R12 ;  /* 0x000000ffff037224 */ /* 0x000fc400078e000c */
[----:B------:R-:W-:Y:S01]  /*62b10*/  IMAD.MOV.U32 R2, RZ, RZ, R13 ;  /* 0x000000ffff027224 */ /* 0x000fe200078e000d */
[----:B------:R-:W-:Y:S02]  /*62b20*/  F2FP.F16.E5M2.UNPACK_B R12, R4 ;  /* 0x00000004ff0c723e */ /* 0x000fe400020004ff */
[----:B------:R-:W-:Y:S01]  /*62b30*/  F2FP.F16.E5M2.UNPACK_B R13, R0 ;  /* 0x00000000ff0d723e */ /* 0x000fe200020004ff */
[----:B------:R-:W-:Y:S04]  /*62b40*/  STL.64 [R1+0x5460], R14 ;  /* 0x0054600e01007387 */ /* 0x000fe80000100a00 */
[----:B------:R-:W-:Y:S01]  /*62b50*/  STL.64 [R1+0x5458], R12 ;  /* 0x0054580c01007387 */ /* 0x000fe20000100a00 */
[----:B------:R-:W-:Y:S02]  /*62b60*/  F2FP.F16.E5M2.UNPACK_B R10, R3 ;  /* 0x00000003ff0a723e */ /* 0x000fe400020004ff */
[----:B------:R-:W-:-:S02]  /*62b70*/  F2FP.F16.E5M2.UNPACK_B R11, R2 ;  /* 0x00000002ff0b723e */ /* 0x000fc400020004ff */
[----:B------:R-:W-:Y:S02]  /*62b80*/  F2FP.F16.E5M2.UNPACK_B R8, R8 ;  /* 0x00000008ff08723e */ /* 0x000fe400020004ff */
[----:B------:R-:W-:Y:S01]  /*62b90*/  F2FP.F16.E5M2.UNPACK_B R6, R6 ;  /* 0x00000006ff06723e */ /* 0x000fe200020004ff */
[----:B--2---:R-:W-:Y:S01]  /*62ba0*/  HMMA.16816.F32 R44, R20, R12, R24 ;  /* 0x0000000c142c723c */ /* 0x004fe20000001818 */
[----:B------:R-:W0:Y:S04]  /*62bb0*/  LDSM.16.M88.4 R24, [R9+UR4+0x1800] ;  /* 0x001800040918783b */ /* 0x000e280008000200 */
[----:B------:R1:W2:Y:S02]  /*62bc0*/  LDSM.16.M88.4 R12, [R9+UR4+0x1c00] ;  /* 0x001c0004090c783b */ /* 0x0002a40008000200 */
[----:B-1----:R-:W-:-:S02]  /*62bd0*/  F2FP.F16.E5M2.UNPACK_B R9, R7 ;  /* 0x00000007ff09723e */ /* 0x002fc400020004ff */
[----:B------:R-:W-:-:S10]  /*62be0*/  F2FP.F16.E5M2.UNPACK_B R7, R5 ;  /* 0x00000005ff07723e */ /* 0x000fd400020004ff */
[----:B------:R-:W-:Y:S04]  /*62bf0*/  STL.64 [R1+0x5398], R46 ;  /* 0x0053982e01007387 */ /* 0x000fe80000100a00 */
[----:B------:R-:W-:Y:S04]  /*62c00*/  STL.64 [R1+0x5390], R44 ;  /* 0x0053902c01007387 */ /* 0x000fe80000100a00 */
[----:B0-----:R0:W-:Y:S04]  /*62c10*/  STL.64 [R1+0xbe0], R24 ;  /* 0x000be01801007387 */ /* 0x0011e80000100a00 */
[----:B------:R1:W-:Y:S04]  /*62c20*/  STL.64 [R1+0xbe8], R26 ;  /* 0x000be81a01007387 */ /* 0x0003e80000100a00 */
[----:B--2---:R-:W-:Y:S01]  /*62c30*/  STL.64 [R1+0xbf0], R12 ;  /* 0x000bf00c01007387 */ /* 0x004fe20000100a00 */
[----:B------:R-:W-:-:S02]  /*62c40*/  IMAD.MOV.U32 R4, RZ, RZ, R24 ;  /* 0x000000ffff047224 */ /* 0x000fc400078e0018 */
[----:B------:R-:W-:Y:S01]  /*62c50*/  IMAD.MOV.U32 R0, RZ, RZ, R25 ;  /* 0x000000ffff007224 */ /* 0x000fe200078e0019 */
[----:B------:R2:W-:Y:S01]  /*62c60*/  STL.64 [R1+0xbf8], R14 ;  /* 0x000bf80e01007387 */ /* 0x0005e20000100a00 */
[----:B------:R-:W-:Y:S02]  /*62c70*/  IMAD.MOV.U32 R2, RZ, RZ, R12 ;  /* 0x000000ffff027224 */ /* 0x000fe400078e000c */
[----:B------:R-:W-:Y:S01]  /*62c80*/  IMAD.MOV.U32 R3, RZ, RZ, R13 ;  /* 0x000000ffff037224 */ /* 0x000fe200078e000d */
[----:B0-----:R-:W2:Y:S04]  /*62c90*/  LDL.LU.64 R24, [R1+0x830] ;  /* 0x0008300001187983 */ /* 0x001ea80000300a00 */
[----:B-1----:R-:W2:Y:S01]  /*62ca0*/  LDL.LU.64 R26, [R1+0x838] ;  /* 0x00083800011a7983 */ /* 0x002ea20000300a00 */
[----:B---3--:R-:W-:-:S15]  /*62cb0*/  HMMA.16816.F32 R40, R20, R10, R36 ;  /* 0x0000000a1428723c */ /* 0x008fde0000001824 */
[----:B------:R-:W-:-:S04]  /*62cc0*/  NOP ;  /* 0x0000000000007918 */ /* 0x000fc80000000000 */
[----:B------:R-:W-:Y:S04]  /*62cd0*/  STL.64 [R1+0x53a8], R42 ;  /* 0x0053a82a01007387 */ /* 0x000fe80000100a00 */
[----:B------:R-:W-:Y:S01]  /*62ce0*/  STL.64 [R1+0x53a0], R40 ;  /* 0x0053a02801007387 */ /* 0x000fe20000100a00 */
[C---:B----4-:R-:W-:Y:S08]  /*62cf0*/  HMMA.16816.F32 R56, R20.reuse, R8, R32 ;  /* 0x000000081438723c */ /* 0x050ff00000001820 */
[----:B--2---:R-:W-:Y:S11]  /*62d00*/  HMMA.16816.F32 R12, R20, R6, R28 ;  /* 0x00000006140c723c */ /* 0x004ff6000000181c */
[----:B------:R-:W-:Y:S04]  /*62d10*/  STL.64 [R1+0x53b8], R58 ;  /* 0x0053b83a01007387 */ /* 0x000fe80000100a00 */
[----:B------:R0:W-:Y:S04]  /*62d20*/  STL.64 [R1+0x53b0], R56 ;  /* 0x0053b03801007387 */ /* 0x0001e80000100a00 */
[----:B------:R-:W-:-:S02]  /*62d30*/  IMAD.MOV.U32 R53, RZ, RZ, R12 ;  /* 0x000000ffff357224 */ /* 0x000fc400078e000c */
[----:B------:R-:W-:Y:S02]  /*62d40*/  IMAD.MOV.U32 R54, RZ, RZ, R13 ;  /* 0x000000ffff367224 */ /* 0x000fe400078e000d */
[----:B------:R-:W-:Y:S02]  /*62d50*/  IMAD.MOV.U32 R55, RZ, RZ, R14 ;  /* 0x000000ffff377224 */ /* 0x000fe400078e000e */
[----:B------:R-:W-:Y:S01]  /*62d60*/  IMAD.MOV.U32 R51, RZ, RZ, R15 ;  /* 0x000000ffff337224 */ /* 0x000fe200078e000f */
[----:B------:R-:W2:Y:S04]  /*62d70*/  LDL.LU.64 R12, [R1+0x810] ;  /* 0x00081000010c7983 */ /* 0x000ea80000300a00 */
[----:B------:R-:W2:Y:S01]  /*62d80*/  LDL.LU.64 R14, [R1+0x818] ;  /* 0x00081800010e7983 */ /* 0x000ea20000300a00 */
[----:B------:R-:W-:-:S02]  /*62d90*/  F2FP.F16.E5M2.UNPACK_B R4, R4 ;  /* 0x00000004ff04723e */ /* 0x000fc400020004ff */
[----:B------:R-:W-:Y:S01]  /*62da0*/  F2FP.F16.E5M2.UNPACK_B R5, R0 ;  /* 0x00000000ff05723e */ /* 0x000fe200020004ff */
[----:B------:R-:W-:Y:S04]  /*62db0*/  STL [R1+0x53d0], R53 ;  /* 0x0053d03501007387 */ /* 0x000fe80000100800 */
[----:B------:R-:W3:Y:S04]  /*62dc0*/  LDL.LU R60, [R1+0x120] ;  /* 0x00012000013c7983 */ /* 0x000ee80000300800 */
[----:B------:R-:W3:Y:S04]  /*62dd0*/  LDL.LU R31, [R1+0x11c] ;  /* 0x00011c00011f7983 */ /* 0x000ee80000300800 */
[----:B------:R-:W4:Y:S04]  /*62de0*/  LDL.LU R30, [R1+0x130] ;  /* 0x00013000011e7983 */ /* 0x000f280000300800 */
[----:B------:R-:W4:Y:S04]  /*62df0*/  LDL.LU R29, [R1+0x12c] ;  /* 0x00012c00011d7983 */ /* 0x000f280000300800 */
[----:B------:R-:W3:Y:S04]  /*62e00*/  LDL.LU R28, [R1+0x140] ;  /* 0x00014000011c7983 */ /* 0x000ee80000300800 */
[----:B------:R-:W3:Y:S04]  /*62e10*/  LDL.LU R19, [R1+0x138] ;  /* 0x0001380001137983 */ /* 0x000ee80000300800 */
[----:B------:R-:W4:Y:S04]  /*62e20*/  LDL.LU R39, [R1+0x14c] ;  /* 0x00014c0001277983 */ /* 0x000f280000300800 */
[----:B------:R-:W4:Y:S04]  /*62e30*/  LDL.LU R18, [R1+0x148] ;  /* 0x0001480001127983 */ /* 0x000f280000300800 */
[----:B------:R-:W4:Y:S04]  /*62e40*/  LDL.LU R37, [R1+0x1e4] ;  /* 0x0001e40001257983 */ /* 0x000f280000300800 */
[----:B------:R-:W4:Y:S04]  /*62e50*/  LDL.LU R34, [R1+0x1e0] ;  /* 0x0001e00001227983 */ /* 0x000f280000300800 */
[----:B------:R-:W4:Y:S04]  /*62e60*/  LDL.LU R36, [R1+0x1f0] ;  /* 0x0001f00001247983 */ /* 0x000f280000300800 */
[----:B------:R-:W4:Y:S04]  /*62e70*/  LDL.LU R35, [R1+0x1e8] ;  /* 0x0001e80001237983 */ /* 0x000f280000300800 */
[----:B------:R-:W4:Y:S01]  /*62e80*/  LDL.LU R33, [R1+0x1fc] ;  /* 0x0001fc0001217983 */ /* 0x000f220000300800 */
[----:B------:R-:W-:-:S02]  /*62e90*/  F2FP.F16.E5M2.UNPACK_B R2, R2 ;  /* 0x00000002ff02723e */ /* 0x000fc400020004ff */
[----:B------:R-:W-:Y:S01]  /*62ea0*/  F2FP.F16.E5M2.UNPACK_B R3, R3 ;  /* 0x00000003ff03723e */ /* 0x000fe200020004ff */
[----:B------:R-:W4:Y:S04]  /*62eb0*/  LDL.LU R32, [R1+0x1f8] ;  /* 0x0001f80001207983 */ /* 0x000f280000300800 */
[----:B------:R-:W4:Y:S04]  /*62ec0*/  LDL.LU R38, [R1+0x20c] ;  /* 0x00020c0001267983 */ /* 0x000f280000300800 */
[----:B------:R-:W4:Y:S04]  /*62ed0*/  LDL.LU R0, [R1+0x208] ;  /* 0x0002080001007983 */ /* 0x000f280000300800 */
[----:B------:R-:W-:Y:S01]  /*62ee0*/  STL.64 [R1+0x53d8], R54 ;  /* 0x0053d83601007387 */ /* 0x000fe20000100a00 */
[----:B------:R-:W-:-:S15]  /*62ef0*/  HMMA.16816.F32 R24, R20, R4, R24 ;  /* 0x000000041418723c */ /* 0x000fde0000001818 */
[----:B------:R-:W-:-:S04]  /*62f00*/  NOP ;  /* 0x0000000000007918 */ /* 0x000fc80000000000 */
[----:B------:R-:W-:Y:S02]  /*62f10*/  IMAD.MOV.U32 R52, RZ, RZ, R27 ;  /* 0x000000ffff347224 */ /* 0x000fe400078e001b */
[----:B------:R-:W-:Y:S02]  /*62f20*/  IMAD.MOV.U32 R50, RZ, RZ, R26 ;  /* 0x000000ffff327224 */ /* 0x000fe400078e001a */
[----:B------:R-:W-:Y:S02]  /*62f30*/  IMAD.MOV.U32 R48, RZ, RZ, R24 ;  /* 0x000000ffff307224 */ /* 0x000fe400078e0018 */
[----:B------:R-:W-:Y:S01]  /*62f40*/  IMAD.MOV.U32 R49, RZ, RZ, R25 ;  /* 0x000000ffff317224 */ /* 0x000fe200078e0019 */
[----:B------:R1:W-:Y:S04]  /*62f50*/  STL [R1+0x53d4], R52 ;  /* 0x0053d43401007387 */ /* 0x0003e80000100800 */
[----:B------:R-:W-:Y:S04]  /*62f60*/  STL.64 [R1+0x53c8], R50 ;  /* 0x0053c83201007387 */ /* 0x000fe80000100a00 */
[----:B------:R0:W-:Y:S01]  /*62f70*/  STL.64 [R1+0x53c0], R48 ;  /* 0x0053c03001007387 */ /* 0x0001e20000100a00 */
[----:B--2---:R-:W-:Y:S03]  /*62f80*/  HMMA.16816.F32 R20, R20, R2, R12 ;  /* 0x000000021414723c */ /* 0x004fe6000000180c */
[----:B------:R-:W2:Y:S04]  /*62f90*/  LDL.LU.64 R12, [R1+0x800] ;  /* 0x00080000010c7983 */ /* 0x000ea80000300a00 */
[----:B------:R-:W2:Y:S01]  /*62fa0*/  LDL.LU.64 R14, [R1+0x808] ;  /* 0x00080800010e7983 */ /* 0x000ea20000300a00 */
[----:B---3--:R-:W-:-:S02]  /*62fb0*/  IMAD R19, R19, 0x100, R28 ;  /* 0x0000010013137824 */ /* 0x008fc400078e021c */
[----:B----4-:R-:W-:-:S09]  /*62fc0*/  IMAD R18, R18, 0x100, R39 ;  /* 0x0000010012127824 */ /* 0x010fd200078e0227 */
[----:B------:R3:W-:Y:S04]  /*62fd0*/  STL.64 [R1+0x70], R20 ;  /* 0x0000701401007387 */ /* 0x0007e80000100a00 */
[----:B------:R4:W-:Y:S04]  /*62fe0*/  STL.64 [R1+0x78], R22 ;  /* 0x0000781601007387 */ /* 0x0009e80000100a00 */
[----:B0-----:R-:W2:Y:S04]  /*62ff0*/  LDL.LU.64 R56, [R1+0x7f0] ;  /* 0x0007f00001387983 */ /* 0x001ea80000300a00 */
[----:B------:R-:W2:Y:S04]  /*63000*/  LDL.LU.64 R58, [R1+0x7f8] ;  /* 0x0007f800013a7983 */ /* 0x000ea80000300a00 */
[----:B-1----:R-:W2:Y:S04]  /*63010*/  LDL.LU.64 R52, [R1+0x7e0] ;  /* 0x0007e00001347983 */ /* 0x002ea80000300a00 */
[----:B------:R-:W2:Y:S04]  /*63020*/  LDL.LU.64 R54, [R1+0x7e8] ;  /* 0x0007e80001367983 */ /* 0x000ea80000300a00 */
[----:B------:R-:W2:Y:S04]  /*63030*/  LDL.LU.64 R48, [R1+0x7d0] ;  /* 0x0007d00001307983 */ /* 0x000ea80000300a00 */
[----:B------:R-:W2:Y:S04]  /*63040*/  LDL.LU.64 R50, [R1+0x7d8] ;  /* 0x0007d80001327983 */ /* 0x000ea80000300a00 */
[----:B------:R-:W2:Y:S04]  /*63050*/  LDL.LU.64 R44, [R1+0x7c0] ;  /* 0x0007c000012c7983 */ /* 0x000ea80000300a00 */
[----:B------:R-:W2:Y:S01]  /*63060*/  LDL.LU.64 R46, [R1+0x7c8] ;  /* 0x0007c800012e7983 */ /* 0x000ea20000300a00 */
[----:B---3--:R-:W-:-:S03]  /*63070*/  IMAD R20, R31, 0x100, R60 ;  /* 0x000001001f147824 */ /* 0x008fc600078e023c */
[----:B------:R-:W3:Y:S01]  /*63080*/  LDL.LU.64 R40, [R1+0x7b0] ;  /* 0x0007b00001287983 */ /* 0x000ee20000300a00 */
[----:B------:R-:W-:Y:S01]  /*63090*/  IMAD R21, R29, 0x100, R30 ;  /* 0x000001001d157824 */ /* 0x000fe200078e021e */
[----:B----4-:R-:W-:Y:S02]  /*630a0*/  F2FP.F16.E5M2.UNPACK_B R22, R19 ;  /* 0x00000013ff16723e */ /* 0x010fe400020004ff */
[----:B------:R-:W-:Y:S02]  /*630b0*/  F2FP.F16.E5M2.UNPACK_B R23, R18 ;  /* 0x00000012ff17723e */ /* 0x000fe400020004ff */
[----:B------:R-:W-:Y:S01]  /*630c0*/  F2FP.F16.E5M2.UNPACK_B R20, R20 ;  /* 0x00000014ff14723e */ /* 0x000fe200020004ff */
[----:B------:R-:W3:Y:S01]  /*630d0*/  LDL.LU.64 R42, [R1+0x7b8] ;  /* 0x0007b800012a7983 */ /* 0x000ee20000300a00 */
[----:B------:R-:W-:-:S03]  /*630e0*/  F2FP.F16.E5M2.UNPACK_B R21, R21 ;  /* 0x00000015ff15723e */ /* 0x000fc600020004ff */
[----:B------:R-:W4:Y:S04]  /*630f0*/  LDL.LU.64 R24, [R1+0x7a0] ;  /* 0x0007a00001187983 */ /* 0x000f280000300a00 */
[----:B------:R-:W4:Y:S04]  /*63100*/  LDL.LU.64 R26, [R1+0x7a8] ;  /* 0x0007a800011a7983 */ /* 0x000f280000300a00 */
[----:B------:R-:W3:Y:S04]  /*63110*/  LDL.LU.64 R28, [R1+0x790] ;  /* 0x00079000011c7983 */ /* 0x000ee80000300a00 */
[----:B------:R-:W3:Y:S01]  /*63120*/  LDL.LU.64 R30, [R1+0x798] ;  /* 0x00079800011e7983 */ /* 0x000ee20000300a00 */
[----:B--2---:R-:W-:-:S15]  /*63130*/  HMMA.16816.F32 R12, R20, R16, R12 ;  /* 0x00000010140c723c */ /* 0x004fde000000180c */
[----:B------:R-:W-:-:S04]  /*63140*/  NOP ;  /* 0x0000000000007918 */ /* 0x000fc80000000000 */
[----:B------:R-:W-:Y:S04]  /*63150*/  STL.64 [R1+0x390], R12 ;  /* 0x0003900c01007387 */ /* 0x000fe80000100a00 */
[----:B------:R0:W-:Y:S04]  /*63160*/  STL.64 [R1+0x398], R14 ;  /* 0x0003980e01007387 */ /* 0x0001e80000100a00 */
[----:B0-----:R-:W2:Y:S04]  /*63170*/  LDL.LU.64 R14, [R1+0x5460] ;  /* 0x00546000010e7983 */ /* 0x001ea80000300a00 */
[----:B------:R-:W3:Y:S01]  /*63180*/  LDL.LU.64 R12, [R1+0x5458] ;  /* 0x00545800010c7983 */ /* 0x000ee20000300a00 */
[C---:B----4-:R-:W-:Y:S08]  /*63190*/  HMMA.16816.F32 R24, R20.reuse, R4, R24 ;  /* 0x000000041418723c */ /* 0x050ff00000001818 */
[----:B--2---:R-:W-:-:S15]  /*631a0*/  HMMA.16816.F32 R56, R20, R14, R56 ;  /* 0x0000000e1438723c */ /* 0x004fde0000001838 */
[----:B------:R-:W-:-:S04]  /*631b0*/  NOP ;  /* 0x0000000000007918 */ /* 0x000fc80000000000 */
[----:B------:R-:W-:Y:S04]  /*631c0*/  STL.64 [R1+0x380], R56 ;  /* 0x0003803801007387 */ /* 0x000fe80000100a00 */
[----:B------:R3:W-:Y:S02]  /*631d0*/  STL.64 [R1+0x388], R58 ;  /* 0x0003883a01007387 */ /* 0x0007e40000100a00 */
[C---:B---3--:R-:W-:Y:S08]  /*631e0*/  HMMA.16816.F32 R56, R20.reuse, R12, R52 ;  /* 0x0000000c1438723c */ /* 0x048ff00000001834 */
[C---:B------:R-:W-:Y:S08]  /*631f0*/  HMMA.16816.F32 R52, R20.reuse, R10, R48 ;  /* 0x0000000a1434723c */ /* 0x040ff00000001830 */
[C---:B------:R-:W-:Y:S08]  /*63200*/  HMMA.16816.F32 R48, R20.reuse, R8, R44 ;  /* 0x000000081430723c */ /* 0x040ff0000000182c */
[C---:B------:R-:W-:Y:S08]  /*63210*/  HMMA.16816.F32 R44, R20.reuse, R6, R40 ;  /* 0x00000006142c723c */ /* 0x040ff00000001828 */
[----:B------:R-:W-:Y:S01]  /*63220*/  HMMA.16816.F32 R20, R20, R2, R28 ;  /* 0x000000021414723c */ /* 0x000fe2000000181c */
[----:B------:R-:W-:Y:S04]  /*63230*/  STL.64 [R1+0x370], R56 ;  /* 0x0003703801007387 */ /* 0x000fe80000100a00 */
[----:B------:R-:W-:Y:S04]  /*63240*/  STL.64 [R1+0x378], R58 ;  /* 0x0003783a01007387 */ /* 0x000fe80000100a00 */
[----:B------:R-:W-:Y:S04]  /*63250*/  STL.64 [R1+0x360], R52 ;  /* 0x0003603401007387 */ /* 0x000fe80000100a00 */
[----:B------:R-:W-:Y:S04]  /*63260*/  STL.64 [R1+0x368], R54 ;  /* 0x0003683601007387 */ /* 0x000fe80000100a00 */
[----:B------:R-:W-:Y:S04]  /*63270*/  STL.64 [R1+0x350], R48 ;  /* 0x0003503001007387 */ /* 0x000fe80000100a00 */
[----:B------:R-:W-:Y:S04]  /*63280*/  STL.64 [R1+0x358], R50 ;  /* 0x0003583201007387 */ /* 0x000fe80000100a00 */
[----:B------:R-:W2:Y:S04]  /*63290*/  LDL.LU.64 R40, [R1+0x780] ;  /* 0x0007800001287983 */ /* 0x000ea80000300a00 */
[----:B------:R-:W-:Y:S04]  /*632a0*/  STL.64 [R1+0x340], R44 ;  /* 0x0003402c01007387 */ /* 0x000fe80000100a00 */
[----:B------:R-:W-:Y:S04]  /*632b0*/  STL.64 [R1+0x348], R46 ;  /* 0x0003482e01007387 */ /* 0x000fe80000100a00 */
[----:B------:R-:W2:Y:S04]  /*632c0*/  LDL.LU.64 R42, [R1+0x788] ;  /* 0x00078800012a7983 */ /* 0x000ea80000300a00 */
[----:B------:R0:W-:Y:S04]  /*632d0*/  STL.64 [R1+0x330], R24 ;  /* 0x0003301801007387 */ /* 0x0001e80000100a00 */
[----:B------:R1:W-:Y:S04]  /*632e0*/  STL.64 [R1+0x338], R26 ;  /* 0x0003381a01007387 */ /* 0x0003e80000100a00 */
[----:B0-----:R-:W3:Y:S04]  /*632f0*/  LDL.LU.64 R24, [R1+0x770] ;  /* 0x0007700001187983 */ /* 0x001ee80000300a00 */
[----:B-1----:R-:W3:Y:S04]  /*63300*/  LDL.LU.64 R26, [R1+0x778] ;  /* 0x00077800011a7983 */ /* 0x002ee80000300a00 */
[----:B------:R-:W4:Y:S04]  /*63310*/  LDL.LU.64 R28, [R1+0x760] ;  /* 0x00076000011c7983 */ /* 0x000f280000300a00 */
[----:B------:R-:W4:Y:S04]  /*63320*/  LDL.LU.64 R30, [R1+0x768] ;  /* 0x00076800011e7983 */ /* 0x000f280000300a00 */
[----:B------:R-:W-:Y:S04]  /*63330*/  STL.64 [R1+0x60], R20 ;  /* 0x0000601401007387 */ /* 0x000fe80000100a00 */
[----:B------:R0:W-:Y:S01]  /*63340*/  STL.64 [R1+0x68], R22 ;  /* 0x0000681601007387 */ /* 0x0001e20000100a00 */
[----:B------:R-:W-:-:S02]  /*63350*/  IMAD R18, R34, 0x100, R37 ;  /* 0x0000010022127824 */ /* 0x000fc400078e0225 */
[----:B------:R-:W-:Y:S02]  /*63360*/  IMAD R19, R35, 0x100, R36 ;  /* 0x0000010023137824 */ /* 0x000fe400078e0224 */
[----:B------:R-:W4:Y:S01]  /*63370*/  LDL.LU.64 R36, [R1+0x750] ;  /* 0x0007500001247983 */ /* 0x000f220000300a00 */
[----:B0-----:R-:W-:Y:S02]  /*63380*/  IMAD R22, R32, 0x100, R33 ;  /* 0x0000010020167824 */ /* 0x001fe400078e0221 */
[----:B------:R-:W-:Y:S01]  /*63390*/  IMAD R23, R0, 0x100, R38 ;  /* 0x0000010000177824 */ /* 0x000fe200078e0226 */
[----:B------:R-:W-:Y:S02]  /*633a0*/  F2FP.F16.E5M2.UNPACK_B R20, R18 ;  /* 0x00000012ff14723e */ /* 0x000fe400020004ff */
[----:B------:R-:W-:Y:S01]  /*633b0*/  F2FP.F16.E5M2.UNPACK_B R21, R19 ;  /* 0x00000013ff15723e */ /* 0x000fe200020004ff */
[----:B------:R-:W4:Y:S01]  /*633c0*/  LDL.LU.64 R38, [R1+0x758] ;  /* 0x0007580001267983 */ /* 0x000f220000300a00 */
[----:B------:R-:W-:-:S02]  /*633d0*/  F2FP.F16.E5M2.UNPACK_B R22, R22 ;  /* 0x00000016ff16723e */ /* 0x000fc400020004ff */
[----:B------:R-:W-:Y:S01]  /*633e0*/  F2FP.F16.E5M2.UNPACK_B R23, R23 ;  /* 0x00000017ff17723e */ /* 0x000fe200020004ff */
[----:B------:R-:W4:Y:S04]  /*633f0*/  LDL.LU.64 R32, [R1+0x740] ;  /* 0x0007400001207983 */ /* 0x000f280000300a00 */
[----:B------:R-:W4:Y:S02]  /*63400*/  LDL.LU.64 R34, [R1+0x748] ;  /* 0x0007480001227983 */ /* 0x000f240000300a00 */
[C---:B--2---:R-:W-:Y:S08]  /*63410*/  HMMA.16816.F32 R44, R20.reuse, R16, R40 ;  /* 0x00000010142c723c */ /* 0x044ff00000001828 */
[C---:B---3--:R-:W-:Y:S08]  /*63420*/  HMMA.16816.F32 R40, R20.reuse, R14, R24 ;  /* 0x0000000e1428723c */ /* 0x048ff00000001818 */
[C---:B----4-:R-:W-:Y:S01]  /*63430*/  HMMA.16816.F32 R28, R20.reuse, R12, R28 ;  /* 0x0000000c141c723c */ /* 0x050fe2000000181c */
[----:B------:R-:W2:Y:S04]  /*63440*/  LDL.LU R27, [R1+0x3c4] ;  /* 0x0003c400011b7983 */ /* 0x000ea80000300800 */
[----:B------:R-:W-:Y:S04]  /*63450*/  STL.64 [R1+0x320], R44 ;  /* 0x0003202c01007387 */ /* 0x000fe80000100a00 */
[----:B------:R-:W-:Y:S04]  /*63460*/  STL.64 [R1+0x328], R46 ;  /* 0x0003282e01007387 */ /* 0x000fe80000100a00 */
[----:B------:R-:W2:Y:S04]  /*63470*/  LDL.LU R26, [R1+0x3c0] ;  /* 0x0003c000011a7983 */ /* 0x000ea80000300800 */
[----:B------:R0:W-:Y:S04]  /*63480*/  STL.64 [R1+0x310], R40 ;  /* 0x0003102801007387 */ /* 0x0001e80000100a00 */
[----:B------:R1:W-:Y:S04]  /*63490*/  STL.64 [R1+0x318], R42 ;  /* 0x0003182a01007387 */ /* 0x0003e80000100a00 */
[----:B0-----:R-:W3:Y:S04]  /*634a0*/  LDL.LU.64 R40, [R1+0x730] ;  /* 0x0007300001287983 */ /* 0x001ee80000300a00 */
[----:B-1----:R-:W3:Y:S04]  /*634b0*/  LDL.LU.64 R42, [R1+0x738] ;  /* 0x00073800012a7983 */ /* 0x002ee80000300a00 */
[----:B------:R0:W-:Y:S04]  /*634c0*/  STL.64 [R1+0x300], R28 ;  /* 0x0003001c01007387 */ /* 0x0001e80000100a00 */
[----:B------:R1:W-:Y:S04]  /*634d0*/  STL.64 [R1+0x308], R30 ;  /* 0x0003081e01007387 */ /* 0x0003e80000100a00 */
[----:B0-----:R-:W4:Y:S04]  /*634e0*/  LDL.LU.64 R28, [R1+0x720] ;  /* 0x00072000011c7983 */ /* 0x001f280000300a00 */
[----:B-1----:R-:W4:Y:S04]  /*634f0*/  LDL.LU.64 R30, [R1+0x728] ;  /* 0x00072800011e7983 */ /* 0x002f280000300a00 */
[----:B------:R-:W-:Y:S04]  /*63500*/  STL.64 [R1+0x5440], R14 ;  /* 0x0054400e01007387 */ /* 0x000fe80000100a00 */
[----:B------:R0:W-:Y:S04]  /*63510*/  STL.64 [R1+0x5438], R12 ;  /* 0x0054380c01007387 */ /* 0x0001e80000100a00 */
[----:B------:R-:W2:Y:S01]  /*63520*/  LDL.LU R18, [R1+0x2ac] ;  /* 0x0002ac0001127983 */ /* 0x000ea20000300800 */
[C---:B------:R-:W-:Y:S08]  /*63530*/  HMMA.16816.F32 R36, R20.reuse, R10, R36 ;  /* 0x0000000a1424723c */ /* 0x040ff00000001824 */
[C---:B0-----:R-:W-:Y:S11]  /*63540*/  HMMA.16816.F32 R12, R20.reuse, R8, R32 ;  /* 0x00000008140c723c */ /* 0x041ff60000001820 */
[----:B------:R-:W-:Y:S04]  /*63550*/  STL.64 [R1+0x2f0], R36 ;  /* 0x0002f02401007387 */ /* 0x000fe80000100a00 */
[----:B------:R0:W-:Y:S04]  /*63560*/  STL.64 [R1+0x2f8], R38 ;  /* 0x0002f82601007387 */ /* 0x0001e80000100a00 */
[----:B--2---:R-:W-:Y:S04]  /*63570*/  STL [R1+0x5450], R18 ;  /* 0x0054501201007387 */ /* 0x004fe80000100800 */
[----:B------:R-:W-:Y:S04]  /*63580*/  STL.64 [R1+0x2e0], R12 ;  /* 0x0002e00c01007387 */ /* 0x000fe80000100a00 */
[----:B------:R3:W-:Y:S04]  /*63590*/  STL.64 [R1+0x2e8], R14 ;  /* 0x0002e80e01007387 */ /* 0x0007e80000100a00 */
[----:B------:R1:W-:Y:S04]  /*635a0*/  STL.64 [R1+0x5448], R16 ;  /* 0x0054481001007387 */ /* 0x0003e80000100a00 */
[----:B------:R-:W2:Y:S04]  /*635b0*/  LDL.LU R61, [R1+0x2a4] ;  /* 0x0002a400013d7983 */ /* 0x000ea80000300800 */
[----:B------:R-:W2:Y:S04]  /*635c0*/  LDL.LU R60, [R1+0x2b8] ;  /* 0x0002b800013c7983 */ /* 0x000ea80000300800 */
[----:B0-----:R-:W2:Y:S04]  /*635d0*/  LDL.LU R39, [R1+0x2b4] ;  /* 0x0002b40001277983 */ /* 0x001ea80000300800 */
[----:B------:R-:W2:Y:S04]  /*635e0*/  LDL.LU R37, [R1+0x3b4] ;  /* 0x0003b40001257983 */ /* 0x000ea80000300800 */
[----:B------:R-:W2:Y:S04]  /*635f0*/  LDL.LU R25, [R1+0x3b0] ;  /* 0x0003b00001197983 */ /* 0x000ea80000300800 */
[----:B------:R-:W2:Y:S04]  /*63600*/  LDL.LU R34, [R1+0x3bc] ;  /* 0x0003bc0001227983 */ /* 0x000ea80000300800 */
[----:B------:R-:W2:Y:S01]  /*63610*/  LDL.LU R35, [R1+0x3b8] ;  /* 0x0003b80001237983 */ /* 0x000ea20000300800 */
[C---:B---3--:R-:W-:Y:S03]  /*63620*/  HMMA.16816.F32 R12, R20.reuse, R6, R40 ;  /* 0x00000006140c723c */ /* 0x048fe60000001828 */
[----:B------:R-:W-:Y:S04]  /*63630*/  STL.64 [R1+0x5430], R10 ;  /* 0x0054300a01007387 */ /* 0x000fe80000100a00 */
[----:B------:R4:W-:Y:S04]  /*63640*/  STL.64 [R1+0x5428], R8 ;  /* 0x0054280801007387 */ /* 0x0009e80000100a00 */
[----:B-1----:R-:W3:Y:S08]  /*63650*/  LDL.LU.64 R16, [R1+0x710] ;  /* 0x0007100001107983 */ /* 0x002ef00000300a00 */
[----:B------:R0:W-:Y:S04]  /*63660*/  STL.64 [R1+0x2d0], R12 ;  /* 0x0002d00c01007387 */ /* 0x0001e80000100a00 */
[----:B------:R1:W-:Y:S04]  /*63670*/  STL.64 [R1+0x2d8], R14 ;  /* 0x0002d80e01007387 */ /* 0x0003e80000100a00 */
[----:B------:R-:W3:Y:S01]  /*63680*/  LDL.LU.64 R18, [R1+0x718] ;  /* 0x0007180001127983 */ /* 0x000ee20000300a00 */
[----:B----4-:R-:W-:-:S15]  /*63690*/  HMMA.16816.F32 R8, R20, R4, R28 ;  /* 0x000000041408723c */ /* 0x010fde000000181c */
[----:B------:R-:W-:-:S04]  /*636a0*/  NOP ;  /* 0x0000000000007918 */ /* 0x000fc80000000000 */
[----:B------:R4:W-:Y:S04]  /*636b0*/  STL.64 [R1+0x2c0], R8 ;  /* 0x0002c00801007387 */ /* 0x0009e80000100a00 */
[----:B------:R4:W-:Y:S04]  /*636c0*/  STL.64 [R1+0x2c8], R10 ;  /* 0x0002c80a01007387 */ /* 0x0009e80000100a00 */
[----:B0-----:R-:W2:Y:S04]  /*636d0*/  LDL.LU.64 R12, [R1+0x700] ;  /* 0x00070000010c7983 */ /* 0x001ea80000300a00 */
[----:B-1----:R-:W2:Y:S04]  /*636e0*/  LDL.LU.64 R14, [R1+0x708] ;  /* 0x00070800010e7983 */ /* 0x002ea80000300a00 */
[----:B----4-:R-:W4:Y:S04]  /*636f0*/  LDL.LU.64 R8, [R1+0x6f0] ;  /* 0x0006f00001087983 */ /* 0x010f280000300a00 */
[----:B------:R-:W4:Y:S04]  /*63700*/  LDL.LU.64 R10, [R1+0x6f8] ;  /* 0x0006f800010a7983 */ /* 0x000f280000300a00 */
        /* <DEDUP_REMOVED lines=12> */
[----:B------:R-:W4:Y:S04]  /*637d0*/  LDL.LU R24, [R1+0x3cc] ;  /* 0x0003cc0001187983 */ /* 0x000f280000300800 */
[----:B------:R-:W4:Y:S04]  /*637e0*/  LDL.LU R36, [R1+0x3c8] ;  /* 0x0003c80001247983 */ /* 0x000f280000300800 */
[----:B------:R-:W4:Y:S04]  /*637f0*/  LDL.LU R33, [R1+0x3d4] ;  /* 0x0003d40001217983 */ /* 0x000f280000300800 */
[----:B------:R-:W4:Y:S04]  /*63800*/  LDL.LU R32, [R1+0x3d0] ;  /* 0x0003d00001207983 */ /* 0x000f280000300800 */
[----:B------:R-:W4:Y:S04]  /*63810*/  LDL.LU R38, [R1+0x3dc] ;  /* 0x0003dc0001267983 */ /* 0x000f280000300800 */
[----:B------:R-:W4:Y:S01]  /*63820*/  LDL.LU R0, [R1+0x3d8] ;  /* 0x0003d80001007983 */ /* 0x000f220000300800 */
[----:B---3--:R-:W-:Y:S03]  /*63830*/  HMMA.16816.F32 R20, R20, R2, R16 ;  /* 0x000000021414723c */ /* 0x008fe60000001810 */
[----:B------:R-:W3:Y:S04]  /*63840*/  LDL.LU R18, [R1+0x5450] ;  /* 0x0054500001127983 */ /* 0x000ee80000300800 */
[----:B------:R-:W4:Y:S01]  /*63850*/  LDL.LU.64 R16, [R1+0x5448] ;  /* 0x0054480001107983 */ /* 0x000f220000300a00 */
[----:B--2---:R-:W-:-:S11]  /*63860*/  IMAD R19, R39, 0x100, R60 ;  /* 0x0000010027137824 */ /* 0x004fd600078e023c */
[----:B------:R-:W-:Y:S04]  /*63870*/  STL.64 [R1+0x50], R20 ;  /* 0x0000501401007387 */ /* 0x000fe80000100a00 */
[----:B------:R0:W-:Y:S02]  /*63880*/  STL.64 [R1+0x58], R22 ;  /* 0x0000581601007387 */ /* 0x0001e40000100a00 */
[----:B0-----:R-:W-:Y:S02]  /*63890*/  IMAD R22, R25, 0x100, R37 ;  /* 0x0000010019167824 */ /* 0x001fe400078e0225 */
[----:B------:R-:W-:Y:S01]  /*638a0*/  IMAD R23, R35, 0x100, R34 ;  /* 0x0000010023177824 */ /* 0x000fe200078e0222 */
[----:B------:R-:W-:Y:S02]  /*638b0*/  F2FP.F16.E5M2.UNPACK_B R21, R19 ;  /* 0x00000013ff15723e */ /* 0x000fe400020004ff */
[----:B------:R-:W-:-:S02]  /*638c0*/  F2FP.F16.E5M2.UNPACK_B R22, R22 ;  /* 0x00000016ff16723e */ /* 0x000fc400020004ff */
[----:B------:R-:W-:Y:S01]  /*638d0*/  F2FP.F16.E5M2.UNPACK_B R23, R23 ;  /* 0x00000017ff17723e */ /* 0x000fe200020004ff */
[----:B---3--:R-:W-:-:S05]  /*638e0*/  IMAD R18, R61, 0x100, R18 ;  /* 0x000001003d127824 */ /* 0x008fca00078e0212 */
[----:B------:R-:W-:-:S07]  /*638f0*/  F2FP.F16.E5M2.UNPACK_B R20, R18 ;  /* 0x00000012ff14723e */ /* 0x000fce00020004ff */
[----:B----4-:R-:W-:-:S15]  /*63900*/  HMMA.16816.F32 R12, R20, R16, R12 ;  /* 0x00000010140c723c */ /* 0x010fde000000180c */
[----:B------:R-:W-:-:S04]  /*63910*/  NOP ;  /* 0x0000000000007918 */ /* 0x000fc80000000000 */
[----:B------:R-:W-:Y:S04]  /*63920*/  STL.64 [R1+0x2b0], R12 ;  /* 0x0002b00c01007387 */ /* 0x000fe80000100a00 */
[----:B------:R0:W-:Y:S04]  /*63930*/  STL.64 [R1+0x2b8], R14 ;  /* 0x0002b80e01007387 */ /* 0x0001e80000100a00 */
[----:B0-----:R-:W2:Y:S04]  /*63940*/  LDL.LU.64 R14, [R1+0x5440] ;  /* 0x00544000010e7983 */ /* 0x001ea80000300a00 */
[----:B------:R-:W3:Y:S01]  /*63950*/  LDL.LU.64 R12, [R1+0x5438] ;  /* 0x00543800010c7983 */ /* 0x000ee20000300a00 */
[----:B--2---:R-:W-:-:S15]  /*63960*/  HMMA.16816.F32 R8, R20, R14, R8 ;  /* 0x0000000e1408723c */ /* 0x004fde0000001808 */
[----:B------:R-:W-:-:S04]  /*63970*/  NOP ;  /* 0x0000000000007918 */ /* 0x000fc80000000000 */
[----:B------:R-:W-:Y:S04]  /*63980*/  STL.64 [R1+0x2a0], R8 ;  /* 0x0002a00801007387 */ /* 0x000fe80000100a00 */
[----:B------:R0:W-:Y:S04]  /*63990*/  STL.64 [R1+0x2a8], R10 ;  /* 0x0002a80a01007387 */ /* 0x0001e80000100a00 */
[----:B0-----:R-:W2:Y:S04]  /*639a0*/  LDL.LU.64 R10, [R1+0x5430] ;  /* 0x00543000010a7983 */ /* 0x001ea80000300a00 */
[----:B------:R-:W4:Y:S01]  /*639b0*/  LDL.LU.64 R8, [R1+0x5428] ;  /* 0x0054280001087983 */ /* 0x000f220000300a00 */
[C---:B---3--:R-:W-:Y:S08]  /*639c0*/  HMMA.16816.F32 R56, R20.reuse, R12, R56 ;  /* 0x0000000c1438723c */ /* 0x048ff00000001838 */
[C---:B------:R-:W-:Y:S08]  /*639d0*/  HMMA.16816.F32 R44, R20.reuse, R6, R44 ;  /* 0x00000006142c723c */ /* 0x040ff0000000182c */
[C---:B------:R-:W-:Y:S03]  /*639e0*/  HMMA.16816.F32 R40, R20.reuse, R4, R40 ;  /* 0x000000041428723c */ /* 0x040fe60000001828 */
[----:B------:R-:W-:Y:S04]  /*639f0*/  STL.64 [R1+0x290], R56 ;  /* 0x0002903801007387 */ /* 0x000fe80000100a00 */
[----:B------:R-:W-:Y:S01]  /*63a00*/  STL.64 [R1+0x298], R58 ;  /* 0x0002983a01007387 */ /* 0x000fe20000100a00 */
[C---:B--2---:R-:W-:Y:S08]  /*63a10*/  HMMA.16816.F32 R52, R20.reuse, R10, R52 ;  /* 0x0000000a1434723c */ /* 0x044ff00000001834 */
[C---:B----4-:R-:W-:Y:S08]  /*63a20*/  HMMA.16816.F32 R48, R20.reuse, R8, R48 ;  /* 0x000000081430723c */ /* 0x050ff00000001830 */
[----:B------:R-:W-:Y:S03]  /*63a30*/  HMMA.16816.F32 R20, R20, R2, R28 ;  /* 0x000000021414723c */ /* 0x000fe6000000181c */
[----:B------:R-:W-:Y:S04]  /*63a40*/  STL.64 [R1+0x280], R52 ;  /* 0x0002803401007387 */ /* 0x000fe80000100a00 */
[----:B------:R-:W-:Y:S04]  /*63a50*/  STL.64 [R1+0x288], R54 ;  /* 0x0002883601007387 */ /* 0x000fe80000100a00 */
[----:B------:R0:W-:Y:S04]  /*63a60*/  STL.64 [R1+0x270], R48 ;  /* 0x0002703001007387 */ /* 0x0001e80000100a00 */
[----:B------:R1:W-:Y:S04]  /*63a70*/  STL.64 [R1+0x278], R50 ;  /* 0x0002783201007387 */ /* 0x0003e80000100a00 */
[----:B------:R-:W-:Y:S04]  /*63a80*/  STL.64 [R1+0x260], R44 ;  /* 0x0002602c01007387 */ /* 0x000fe80000100a00 */
[----:B------:R-:W-:Y:S04]  /*63a90*/  STL.64 [R1+0x268], R46 ;  /* 0x0002682e01007387 */ /* 0x000fe80000100a00 */
[----:B0-----:R-:W2:Y:S04]  /*63aa0*/  LDL.LU.64 R48, [R1+0x680] ;  /* 0x0006800001307983 */ /* 0x001ea80000300a00 */
[----:B------:R0:W-:Y:S04]  /*63ab0*/  STL.64 [R1+0x250], R40 ;  /* 0x0002502801007387 */ /* 0x0001e80000100a00 */
[----:B------:R3:W-:Y:S04]  /*63ac0*/  STL.64 [R1+0x258], R42 ;  /* 0x0002582a01007387 */ /* 0x0007e80000100a00 */
[----:B-1----:R-:W2:Y:S04]  /*63ad0*/  LDL.LU.64 R50, [R1+0x688] ;  /* 0x0006880001327983 */ /* 0x002ea80000300a00 */
[----:B------:R-:W-:Y:S04]  /*63ae0*/  STL.64 [R1+0x40], R20 ;  /* 0x0000401401007387 */ /* 0x000fe80000100a00 */
[----:B------:R1:W-:Y:S04]  /*63af0*/  STL.64 [R1+0x48], R22 ;  /* 0x0000481601007387 */ /* 0x0003e80000100a00 */
[----:B0-----:R-:W4:Y:S04]  /*63b00*/  LDL.LU.64 R40, [R1+0x670] ;  /* 0x0006700001287983 */ /* 0x001f280000300a00 */
[----:B---3--:R-:W4:Y:S04]  /*63b10*/  LDL.LU.64 R42, [R1+0x678] ;  /* 0x00067800012a7983 */ /* 0x008f280000300a00 */
[----:B------:R-:W3:Y:S04]  /*63b20*/  LDL.LU.64 R28, [R1+0x660] ;  /* 0x00066000011c7983 */ /* 0x000ee80000300a00 */
[----:B------:R-:W3:Y:S01]  /*63b30*/  LDL.LU.64 R30, [R1+0x668] ;  /* 0x00066800011e7983 */ /* 0x000ee20000300a00 */
[----:B------:R-:W-:-:S02]  /*63b40*/  IMAD R18, R26, 0x100, R27 ;  /* 0x000001001a127824 */ /* 0x000fc400078e021b */
[----:B------:R-:W-:Y:S02]  /*63b50*/  IMAD R19, R36, 0x100, R24 ;  /* 0x0000010024137824 */ /* 0x000fe400078e0218 */
[----:B-1----:R-:W-:Y:S02]  /*63b60*/  IMAD R22, R32, 0x100, R33 ;  /* 0x0000010020167824 */ /* 0x002fe400078e0221 */
[----:B------:R-:W-:Y:S01]  /*63b70*/  IMAD R23, R0, 0x100, R38 ;  /* 0x0000010000177824 */ /* 0x000fe200078e0226 */
[----:B------:R-:W3:Y:S01]  /*63b80*/  LDL.LU R34, [R1+0x3e4] ;  /* 0x0003e40001227983 */ /* 0x000ee20000300800 */
[----:B------:R-:W-:Y:S02]  /*63b90*/  F2FP.F16.E5M2.UNPACK_B R20, R18 ;  /* 0x00000012ff14723e */ /* 0x000fe400020004ff */
[----:B------:R-:W-:Y:S02]  /*63ba0*/  F2FP.F16.E5M2.UNPACK_B R21, R19 ;  /* 0x00000013ff15723e */ /* 0x000fe400020004ff */
[----:B------:R-:W-:-:S02]  /*63bb0*/  F2FP.F16.E5M2.UNPACK_B R22, R22 ;  /* 0x00000016ff16723e */ /* 0x000fc400020004ff */
[----:B------:R-:W-:Y:S01]  /*63bc0*/  F2FP.F16.E5M2.UNPACK_B R23, R23 ;  /* 0x00000017ff17723e */ /* 0x000fe200020004ff */
[----:B------:R-:W3:Y:S04]  /*63bd0*/  LDL.LU R35, [R1+0x3e0] ;  /* 0x0003e00001237983 */ /* 0x000ee80000300800 */
[----:B------:R-:W3:Y:S04]  /*63be0*/  LDL.LU R27, [R1+0x3ec] ;  /* 0x0003ec00011b7983 */ /* 0x000ee80000300800 */
[----:B------:R-:W3:Y:S04]  /*63bf0*/  LDL.LU R26, [R1+0x3e8] ;  /* 0x0003e800011a7983 */ /* 0x000ee80000300800 */
[----:B------:R-:W3:Y:S04]  /*63c00*/  LDL.LU.64 R44, [R1+0x650] ;  /* 0x00065000012c7983 */ /* 0x000ee80000300a00 */
[----:B------:R-:W3:Y:S04]  /*63c10*/  LDL.LU.64 R46, [R1+0x658] ;  /* 0x00065800012e7983 */ /* 0x000ee80000300a00 */
[----:B------:R-:W3:Y:S04]  /*63c20*/  LDL.LU.64 R36, [R1+0x640] ;  /* 0x0006400001247983 */ /* 0x000ee80000300a00 */
[----:B------:R-:W3:Y:S04]  /*63c30*/  LDL.LU.64 R38, [R1+0x648] ;  /* 0x0006480001267983 */ /* 0x000ee80000300a00 */
[----:B------:R-:W3:Y:S01]  /*63c40*/  LDL.LU R33, [R1+0x3f4] ;  /* 0x0003f40001217983 */ /* 0x000ee20000300800 */
[C---:B--2---:R-:W-:Y:S08]  /*63c50*/  HMMA.16816.F32 R48, R20.reuse, R16, R48 ;  /* 0x000000101430723c */ /* 0x044ff00000001830 */
[C---:B----4-:R-:W-:Y:S08]  /*63c60*/  HMMA.16816.F32 R40, R20.reuse, R14, R40 ;  /* 0x0000000e1428723c */ /* 0x050ff00000001828 */
[C---:B---3--:R-:W-:Y:S03]  /*63c70*/  HMMA.16816.F32 R28, R20.reuse, R12, R28 ;  /* 0x0000000c141c723c */ /* 0x048fe6000000181c */
[----:B------:R0:W-:Y:S04]  /*63c80*/  STL.64 [R1+0x240], R48 ;  /* 0x0002403001007387 */ /* 0x0001e80000100a00 */
[----:B------:R1:W-:Y:S04]  /*63c90*/  STL.64 [R1+0x248], R50 ;  /* 0x0002483201007387 */ /* 0x0003e80000100a00 */
[----:B------:R-:W2:Y:S04]  /*63ca0*/  LDL.LU R32, [R1+0x3f0] ;  /* 0x0003f00001207983 */ /* 0x000ea80000300800 */
[----:B------:R3:W-:Y:S04]  /*63cb0*/  STL.64 [R1+0x230], R40 ;  /* 0x0002302801007387 */ /* 0x0007e80000100a00 */
[----:B------:R4:W-:Y:S04]  /*63cc0*/  STL.64 [R1+0x238], R42 ;  /* 0x0002382a01007387 */ /* 0x0009e80000100a00 */
[----:B0-----:R-:W2:Y:S04]  /*63cd0*/  LDL.LU.64 R48, [R1+0x630] ;  /* 0x0006300001307983 */ /* 0x001ea80000300a00 */
[----:B-1----:R-:W2:Y:S04]  /*63ce0*/  LDL.LU.64 R50, [R1+0x638] ;  /* 0x0006380001327983 */ /* 0x002ea80000300a00 */
[----:B------:R0:W-:Y:S04]  /*63cf0*/  STL.64 [R1+0x220], R28 ;  /* 0x0002201c01007387 */ /* 0x0001e80000100a00 */
[----:B------:R1:W-:Y:S04]  /*63d00*/  STL.64 [R1+0x228], R30 ;  /* 0x0002281e01007387 */ /* 0x0003e80000100a00 */
[----:B---3--:R-:W3:Y:S04]  /*63d10*/  LDL.LU.64 R40, [R1+0x620] ;  /* 0x0006200001287983 */ /* 0x008ee80000300a00 */
[----:B----4-:R-:W3:Y:S04]  /*63d20*/  LDL.LU.64 R42, [R1+0x628] ;  /* 0x00062800012a7983 */ /* 0x010ee80000300a00 */
[----:B0-----:R-:W4:Y:S04]  /*63d30*/  LDL.LU.64 R28, [R1+0x610] ;  /* 0x00061000011c7983 */ /* 0x001f280000300a00 */
[----:B-1----:R-:W4:Y:S01]  /*63d40*/  LDL.LU.64 R30, [R1+0x618] ;  /* 0x00061800011e7983 */ /* 0x002f220000300a00 */
[C---:B------:R-:W-:Y:S03]  /*63d50*/  HMMA.16816.F32 R52, R20.reuse, R10, R44 ;  /* 0x0000000a1434723c */ /* 0x040fe6000000182c */
[----:B------:R-:W-:Y:S04]  /*63d60*/  STL.64 [R1+0x5420], R14 ;  /* 0x0054200e01007387 */ /* 0x000fe80000100a00 */
[----:B------:R0:W-:Y:S04]  /*63d70*/  STL.64 [R1+0x5418], R12 ;  /* 0x0054180c01007387 */ /* 0x0001e80000100a00 */
[----:B------:R-:W4:Y:S01]  /*63d80*/  LDL.LU R45, [R1+0x3fc] ;  /* 0x0003fc00012d7983 */ /* 0x000f220000300800 */
[C---:B0-----:R-:W-:Y:S07]  /*63d90*/  HMMA.16816.F32 R12, R20.reuse, R8, R36 ;  /* 0x00000008140c723c */ /* 0x041fee0000001824 */
[----:B------:R-:W-:Y:S04]  /*63da0*/  STL.64 [R1+0x210], R52 ;  /* 0x0002103401007387 */ /* 0x000fe80000100a00 */
[----:B------:R-:W-:Y:S04]  /*63db0*/  STL.64 [R1+0x218], R54 ;  /* 0x0002183601007387 */ /* 0x000fe80000100a00 */
[----:B------:R-:W4:Y:S04]  /*63dc0*/  LDL.LU R46, [R1+0x3f8] ;  /* 0x0003f800012e7983 */ /* 0x000f280000300800 */
[----:B------:R-:W-:Y:S04]  /*63dd0*/  STL.64 [R1+0x200], R12 ;  /* 0x0002000c01007387 */ /* 0x000fe80000100a00 */
[----:B------:R4:W-:Y:S04]  /*63de0*/  STL.64 [R1+0x208], R14 ;  /* 0x0002080e01007387 */ /* 0x0009e80000100a00 */
[----:B------:R-:W4:Y:S04]  /*63df0*/  LDL.LU R47, [R1+0x404] ;  /* 0x00040400012f7983 */ /* 0x000f280000300800 */
[----:B------:R-:W4:Y:S04]  /*63e00*/  LDL.LU R61, [R1+0x400] ;  /* 0x00040000013d7983 */ /* 0x000f280000300800 */
[----:B------:R-:W4:Y:S04]  /*63e10*/  LDL.LU R60, [R1+0x40c] ;  /* 0x00040c00013c7983 */ /* 0x000f280000300800 */
[----:B------:R-:W4:Y:S04]  /*63e20*/  LDL.LU R39, [R1+0x408] ;  /* 0x0004080001277983 */ /* 0x000f280000300800 */
[----:B------:R-:W4:Y:S04]  /*63e30*/  LDL.LU R37, [R1+0x414] ;  /* 0x0004140001257983 */ /* 0x000f280000300800 */
[----:B------:R-:W4:Y:S04]  /*63e40*/  LDL.LU R36, [R1+0x410] ;  /* 0x0004100001247983 */ /* 0x000f280000300800 */
[----:B------:R-:W4:Y:S04]  /*63e50*/  LDL.LU R38, [R1+0x41c] ;  /* 0x00041c0001267983 */ /* 0x000f280000300800 */
[----:B------:R-:W4:Y:S01]  /*63e60*/  LDL.LU R0, [R1+0x418] ;  /* 0x0004180001007983 */ /* 0x000f220000300800 */
[C---:B--2---:R-:W-:Y:S08]  /*63e70*/  HMMA.16816.F32 R48, R20.reuse, R6, R48 ;  /* 0x000000061430723c */ /* 0x044ff00000001830 */
[C---:B---3--:R-:W-:Y:S08]  /*63e80*/  HMMA.16816.F32 R40, R20.reuse, R4, R40 ;  /* 0x000000041428723c */ /* 0x048ff00000001828 */
[----:B----4-:R-:W-:Y:S03]  /*63e90*/  HMMA.16816.F32 R12, R20, R2, R28 ;  /* 0x00000002140c723c */ /* 0x010fe6000000181c */
[----:B------:R-:W-:Y:S04]  /*63ea0*/  STL.64 [R1+0x1f0], R48 ;  /* 0x0001f03001007387 */ /* 0x000fe80000100a00 */
[----:B------:R-:W-:Y:S04]  /*63eb0*/  STL.64 [R1+0x1f8], R50 ;  /* 0x0001f83201007387 */ /* 0x000fe80000100a00 */
[----:B------:R-:W-:Y:S04]  /*63ec0*/  STL.64 [R1+0x1e0], R40 ;  /* 0x0001e02801007387 */ /* 0x000fe80000100a00 */
[----:B------:R-:W-:Y:S04]  /*63ed0*/  STL.64 [R1+0x1e8], R42 ;  /* 0x0001e82a01007387 */ /* 0x000fe80000100a00 */
[----:B------:R0:W-:Y:S04]  /*63ee0*/  STL.64 [R1+0x30], R12 ;  /* 0x0000300c01007387 */ /* 0x0001e80000100a00 */
[----:B------:R1:W-:Y:S04]  /*63ef0*/  STL.64 [R1+0x38], R14 ;  /* 0x0000380e01007387 */ /* 0x0003e80000100a00 */
[----:B0-----:R-:W2:Y:S04]  /*63f00*/  LDL.LU.64 R12, [R1+0x600] ;  /* 0x00060000010c7983 */ /* 0x001ea80000300a00 */
[----:B-1----:R-:W2:Y:S01]  /*63f10*/  LDL.LU.64 R14, [R1+0x608] ;  /* 0x00060800010e7983 */ /* 0x002ea20000300a00 */
[----:B------:R-:W-:-:S02]  /*63f20*/  IMAD R18, R35, 0x100, R34 ;  /* 0x0000010023127824 */ /* 0x000fc400078e0222 */
[----:B------:R-:W-:Y:S02]  /*63f30*/  IMAD R19, R26, 0x100, R27 ;  /* 0x000001001a137824 */ /* 0x000fe400078e021b */
[----:B------:R-:W-:Y:S02]  /*63f40*/  IMAD R22, R32, 0x100, R33 ;  /* 0x0000010020167824 */ /* 0x000fe400078e0221 */
[----:B------:R-:W-:Y:S01]  /*63f50*/  IMAD R23, R46, 0x100, R45 ;  /* 0x000001002e177824 */ /* 0x000fe200078e022d */
[----:B------:R-:W3:Y:S01]  /*63f60*/  LDL.LU.64 R56, [R1+0x5f0] ;  /* 0x0005f00001387983 */ /* 0x000ee20000300a00 */
[----:B------:R-:W-:Y:S02]  /*63f70*/  F2FP.F16.E5M2.UNPACK_B R20, R18 ;  /* 0x00000012ff14723e */ /* 0x000fe400020004ff */
[----:B------:R-:W-:Y:S02]  /*63f80*/  F2FP.F16.E5M2.UNPACK_B R21, R19 ;  /* 0x00000013ff15723e */ /* 0x000fe400020004ff */
[----:B------:R-:W-:-:S02]  /*63f90*/  F2FP.F16.E5M2.UNPACK_B R22, R22 ;  /* 0x00000016ff16723e */ /* 0x000fc400020004ff */
[----:B------:R-:W-:Y:S01]  /*63fa0*/  F2FP.F16.E5M2.UNPACK_B R23, R23 ;  /* 0x00000017ff17723e */ /* 0x000fe200020004ff */
[----:B------:R-:W3:Y:S04]  /*63fb0*/  LDL.LU.64 R58, [R1+0x5f8] ;  /* 0x0005f800013a7983 */ /* 0x000ee80000300a00 */
[----:B------:R-:W4:Y:S04]  /*63fc0*/  LDL.LU.64 R52, [R1+0x5e0] ;  /* 0x0005e00001347983 */ /* 0x000f280000300a00 */
[----:B------:R-:W4:Y:S04]  /*63fd0*/  LDL.LU.64 R54, [R1+0x5e8] ;  /* 0x0005e80001367983 */ /* 0x000f280000300a00 */
[----:B------:R-:W3:Y:S04]  /*63fe0*/  LDL.LU.64 R28, [R1+0x5d0] ;  /* 0x0005d000011c7983 */ /* 0x000ee80000300a00 */
[----:B------:R-:W3:Y:S04]  /*63ff0*/  LDL.LU.64 R30, [R1+0x5d8] ;  /* 0x0005d800011e7983 */ /* 0x000ee80000300a00 */
[----:B------:R-:W3:Y:S04]  /*64000*/  LDL.LU.64 R24, [R1+0x5c0] ;  /* 0x0005c00001187983 */ /* 0x000ee80000300a00 */
[----:B------:R-:W3:Y:S04]  /*64010*/  LDL.LU.64 R26, [R1+0x5c8] ;  /* 0x0005c800011a7983 */ /* 0x000ee80000300a00 */
[----:B------:R-:W4:Y:S04]  /*64020*/  LDL.LU.64 R48, [R1+0x5b0] ;  /* 0x0005b00001307983 */ /* 0x000f280000300a00 */
[----:B------:R-:W4:Y:S04]  /*64030*/  LDL.LU.64 R50, [R1+0x5b8] ;  /* 0x0005b80001327983 */ /* 0x000f280000300a00 */
[----:B------:R-:W4:Y:S04]  /*64040*/  LDL.LU.64 R40, [R1+0x5a0] ;  /* 0x0005a00001287983 */ /* 0x000f280000300a00 */
[----:B------:R-:W4:Y:S04]  /*64050*/  LDL.LU.64 R42, [R1+0x5a8] ;  /* 0x0005a800012a7983 */ /* 0x000f280000300a00 */
[----:B------:R-:W4:Y:S04]  /*64060*/  LDL.LU.64 R32, [R1+0x590] ;  /* 0x0005900001207983 */ /* 0x000f280000300a00 */
[----:B------:R-:W4:Y:S01]  /*64070*/  LDL.LU.64 R34, [R1+0x598] ;  /* 0x0005980001227983 */ /* 0x000f220000300a00 */
[----:B--2---:R-:W-:-:S15]  /*64080*/  HMMA.16816.F32 R12, R20, R16, R12 ;  /* 0x00000010140c723c */ /* 0x004fde000000180c */
[----:B------:R-:W-:-:S04]  /*64090*/  NOP ;  /* 0x0000000000007918 */ /* 0x000fc80000000000 */
[----:B------:R-:W-:Y:S04]  /*640a0*/  STL.64 [R1+0x1d0], R12 ;  /* 0x0001d00c01007387 */ /* 0x000fe80000100a00 */
[----:B------:R0:W-:Y:S04]  /*640b0*/  STL.64 [R1+0x1d8], R14 ;  /* 0x0001d80e01007387 */ /* 0x0001e80000100a00 */
[----:B0-----:R-:W2:Y:S04]  /*640c0*/  LDL.LU.64 R14, [R1+0x5420] ;  /* 0x00542000010e7983 */ /* 0x001ea80000300a00 */
[----:B------:R-:W4:Y:S01]  /*640d0*/  LDL.LU.64 R12, [R1+0x5418] ;  /* 0x00541800010c7983 */ /* 0x000f220000300a00 */
[C---:B---3--:R-:W-:Y:S08]  /*640e0*/  HMMA.16816.F32 R24, R20.reuse, R8, R24 ;  /* 0x000000081418723c */ /* 0x048ff00000001818 */
[----:B--2---:R-:W-:-:S15]  /*640f0*/  HMMA.16816.F32 R56, R20, R14, R56 ;  /* 0x0000000e1438723c */ /* 0x004fde0000001838 */
[----:B------:R-:W-:-:S04]  /*64100*/  NOP ;  /* 0x0000000000007918 */ /* 0x000fc80000000000 */
[----:B------:R-:W-:Y:S04]  /*64110*/  STL.64 [R1+0x1c0], R56 ;  /* 0x0001c03801007387 */ /* 0x000fe80000100a00 */
[----:B------:R4:W-:Y:S02]  /*64120*/  STL.64 [R1+0x1c8], R58 ;  /* 0x0001c83a01007387 */ /* 0x0009e40000100a00 */
[C---:B----4-:R-:W-:Y:S08]  /*64130*/  HMMA.16816.F32 R56, R20.reuse, R12, R52 ;  /* 0x0000000c1438723c */ /* 0x050ff00000001834 */
[C---:B------:R-:W-:Y:S11]  /*64140*/  HMMA.16816.F32 R52, R20.reuse, R10, R28 ;  /* 0x0000000a1434723c */ /* 0x040ff6000000181c */
        /* <DEDUP_REMOVED lines=9> */
[----:B-1----:R-:W3:Y:S01]  /*641e0*/  LDL.LU.64 R26, [R1+0x578] ;  /* 0x00057800011a7983 */ /* 0x002ee20000300a00 */
[C---:B------:R-:W-:Y:S08]  /*641f0*/  HMMA.16816.F32 R48, R20.reuse, R6, R48 ;  /* 0x000000061430723c */ /* 0x040ff00000001830 */
[C---:B------:R-:W-:Y:S08]  /*64200*/  HMMA.16816.F32 R40, R20.reuse, R4, R40 ;  /* 0x000000041428723c */ /* 0x040ff00000001828 */
[----:B------:R-:W-:Y:S01]  /*64210*/  HMMA.16816.F32 R20, R20, R2, R32 ;  /* 0x000000021414723c */ /* 0x000fe20000001820 */
[----:B------:R-:W-:-:S02]  /*64220*/  IMAD R18, R61, 0x100, R47 ;  /* 0x000001003d127824 */ /* 0x000fc400078e022f */
[----:B------:R-:W-:Y:S01]  /*64230*/  IMAD R19, R39, 0x100, R60 ;  /* 0x0000010027137824 */ /* 0x000fe200078e023c */
[----:B------:R-:W-:Y:S04]  /*64240*/  STL.64 [R1+0x180], R48 ;  /* 0x0001803001007387 */ /* 0x000fe80000100a00 */
[----:B------:R-:W-:Y:S04]  /*64250*/  STL.64 [R1+0x188], R50 ;  /* 0x0001883201007387 */ /* 0x000fe80000100a00 */
[----:B------:R-:W4:Y:S04]  /*64260*/  LDL.LU R34, [R1+0x424] ;  /* 0x0004240001227983 */ /* 0x000f280000300800 */
[----:B------:R-:W-:Y:S04]  /*64270*/  STL.64 [R1+0x170], R40 ;  /* 0x0001702801007387 */ /* 0x000fe80000100a00 */
[----:B------:R-:W-:Y:S04]  /*64280*/  STL.64 [R1+0x178], R42 ;  /* 0x0001782a01007387 */ /* 0x000fe80000100a00 */
[----:B------:R-:W4:Y:S04]  /*64290*/  LDL.LU R35, [R1+0x420] ;  /* 0x0004200001237983 */ /* 0x000f280000300800 */
[----:B------:R-:W-:Y:S04]  /*642a0*/  STL.64 [R1+0x20], R20 ;  /* 0x0000201401007387 */ /* 0x000fe80000100a00 */
[----:B------:R0:W-:Y:S04]  /*642b0*/  STL.64 [R1+0x28], R22 ;  /* 0x0000281601007387 */ /* 0x0001e80000100a00 */
[----:B------:R-:W4:Y:S04]  /*642c0*/  LDL.LU R33, [R1+0x42c] ;  /* 0x00042c0001217983 */ /* 0x000f280000300800 */
[----:B------:R-:W4:Y:S04]  /*642d0*/  LDL.LU R32, [R1+0x428] ;  /* 0x0004280001207983 */ /* 0x000f280000300800 */
[----:B------:R-:W4:Y:S01]  /*642e0*/  LDL.LU.64 R56, [R1+0x550] ;  /* 0x0005500001387983 */ /* 0x000f220000300a00 */
[----:B0-----:R-:W-:-:S02]  /*642f0*/  IMAD R22, R36, 0x100, R37 ;  /* 0x0000010024167824 */ /* 0x001fc400078e0225 */
[----:B------:R-:W-:Y:S01]  /*64300*/  IMAD R23, R0, 0x100, R38 ;  /* 0x0000010000177824 */ /* 0x000fe200078e0226 */
[----:B------:R-:W-:Y:S02]  /*64310*/  F2FP.F16.E5M2.UNPACK_B R20, R18 ;  /* 0x00000012ff14723e */ /* 0x000fe400020004ff */
[----:B------:R-:W-:Y:S02]  /*64320*/  F2FP.F16.E5M2.UNPACK_B R21, R19 ;  /* 0x00000013ff15723e */ /* 0x000fe400020004ff */
[----:B------:R-:W-:Y:S02]  /*64330*/  F2FP.F16.E5M2.UNPACK_B R22, R22 ;  /* 0x00000016ff16723e */ /* 0x000fe400020004ff */
[----:B------:R-:W-:-:S07]  /*64340*/  F2FP.F16.E5M2.UNPACK_B R23, R23 ;  /* 0x00000017ff17723e */ /* 0x000fce00020004ff */
[C---:B--2---:R-:W-:Y:S08]  /*64350*/  HMMA.16816.F32 R28, R20.reuse, R16, R28 ;  /* 0x00000010141c723c */ /* 0x044ff0000000181c */
[C---:B---3--:R-:W-:Y:S11]  /*64360*/  HMMA.16816.F32 R24, R20.reuse, R14, R24 ;  /* 0x0000000e1418723c */ /* 0x048ff60000001818 */
[----:B------:R0:W-:Y:S04]  /*64370*/  STL.64 [R1+0x160], R28 ;  /* 0x0001601c01007387 */ /* 0x0001e80000100a00 */
[----:B------:R1:W-:Y:S04]  /*64380*/  STL.64 [R1+0x168], R30 ;  /* 0x0001681e01007387 */ /* 0x0003e80000100a00 */
[----:B------:R-:W4:Y:S04]  /*64390*/  LDL.LU.64 R58, [R1+0x558] ;  /* 0x00055800013a7983 */ /* 0x000f280000300a00 */
[----:B------:R-:W-:Y:S04]  /*643a0*/  STL.64 [R1+0x150], R24 ;  /* 0x0001501801007387 */ /* 0x000fe80000100a00 */
[----:B------:R-:W-:Y:S04]  /*643b0*/  STL.64 [R1+0x158], R26 ;  /* 0x0001581a01007387 */ /* 0x000fe80000100a00 */
[----:B------:R-:W2:Y:S04]  /*643c0*/  LDL.LU.64 R52, [R1+0x540] ;  /* 0x0005400001347983 */ /* 0x000ea80000300a00 */
[----:B------:R-:W2:Y:S04]  /*643d0*/  LDL.LU.64 R54, [R1+0x548] ;  /* 0x0005480001367983 */ /* 0x000ea80000300a00 */
[----:B------:R-:W3:Y:S04]  /*643e0*/  LDL.LU.64 R48, [R1+0x530] ;  /* 0x0005300001307983 */ /* 0x000ee80000300a00 */
[----:B------:R-:W3:Y:S04]  /*643f0*/  LDL.LU.64 R50, [R1+0x538] ;  /* 0x0005380001327983 */ /* 0x000ee80000300a00 */
[----:B------:R-:W2:Y:S04]  /*64400*/  LDL.LU.64 R40, [R1+0x520] ;  /* 0x0005200001287983 */ /* 0x000ea80000300a00 */
[----:B------:R-:W2:Y:S04]  /*64410*/  LDL.LU.64 R42, [R1+0x528] ;  /* 0x00052800012a7983 */ /* 0x000ea80000300a00 */
[----:B0-----:R-:W2:Y:S04]  /*64420*/  LDL.LU.64 R28, [R1+0x510] ;  /* 0x00051000011c7983 */ /* 0x001ea80000300a00 */
[----:B-1----:R-:W2:Y:S04]  /*64430*/  LDL.LU.64 R30, [R1+0x518] ;  /* 0x00051800011e7983 */ /* 0x002ea80000300a00 */
[----:B------:R-:W2:Y:S04]  /*64440*/  LDL.LU R39, [R1+0x434] ;  /* 0x0004340001277983 */ /* 0x000ea80000300800 */
[----:B------:R-:W2:Y:S04]  /*64450*/  LDL.LU R37, [R1+0x430] ;  /* 0x0004300001257983 */ /* 0x000ea80000300800 */
[----:B------:R-:W2:Y:S04]  /*64460*/  LDL.LU R36, [R1+0x43c] ;  /* 0x00043c0001247983 */ /* 0x000ea80000300800 */
[----:B------:R-:W2:Y:S04]  /*64470*/  LDL.LU R38, [R1+0x438] ;  /* 0x0004380001267983 */ /* 0x000ea80000300800 */
[----:B------:R-:W2:Y:S04]  /*64480*/  LDL.LU R47, [R1+0x444] ;  /* 0x00044400012f7983 */ /* 0x000ea80000300800 */
[----:B--2---:R0:W-:Y:S04]  /*64490*/  STL [R1+0x5410], R47 ;  /* 0x0054102f01007387 */ /* 0x0041e80000100800 */
[----:B------:R-:W2:Y:S04]  /*644a0*/  LDL.LU.64 R44, [R1+0x560] ;  /* 0x00056000012c7983 */ /* 0x000ea80000300a00 */
[----:B0-----:R-:W2:Y:S04]  /*644b0*/  LDL.LU.64 R46, [R1+0x568] ;  /* 0x00056800012e7983 */ /* 0x001ea80000300a00 */
[----:B------:R-:W3:Y:S04]  /*644c0*/  LDL.LU R61, [R1+0x440] ;  /* 0x00044000013d7983 */ /* 0x000ee80000300800 */
[----:B------:R-:W3:Y:S04]  /*644d0*/  LDL.LU R60, [R1+0x44c] ;  /* 0x00044c00013c7983 */ /* 0x000ee80000300800 */
[----:B------:R-:W3:Y:S04]  /*644e0*/  LDL.LU R25, [R1+0x448] ;  /* 0x0004480001197983 */ /* 0x000ee80000300800 */
[----:B------:R-:W3:Y:S04]  /*644f0*/  LDL.LU R24, [R1+0x454] ;  /* 0x0004540001187983 */ /* 0x000ee80000300800 */
[----:B------:R-:W3:Y:S04]  /*64500*/  LDL.LU R27, [R1+0x450] ;  /* 0x00045000011b7983 */ /* 0x000ee80000300800 */
[----:B------:R-:W3:Y:S01]  /*64510*/  LDL.LU R26, [R1+0x45c] ;  /* 0x00045c00011a7983 */ /* 0x000ee20000300800 */
[C---:B----4-:R-:W-:Y:S03]  /*64520*/  HMMA.16816.F32 R56, R20.reuse, R10, R56 ;  /* 0x0000000a1438723c */ /* 0x050fe60000001838 */
[----:B------:R-:W4:Y:S05]  /*64530*/  LDL.LU R0, [R1+0x458] ;  /* 0x0004580001007983 */ /* 0x000f2a0000300800 */
[C---:B------:R-:W-:Y:S08]  /*64540*/  HMMA.16816.F32 R52, R20.reuse, R8, R52 ;  /* 0x000000081434723c */ /* 0x040ff00000001834 */
[C---:B------:R-:W-:Y:S08]  /*64550*/  HMMA.16816.F32 R40, R20.reuse, R4, R40 ;  /* 0x000000041428723c */ /* 0x040ff00000001828 */
[----:B--2---:R-:W-:-:S15]  /*64560*/  HMMA.16816.F32 R44, R20, R12, R44 ;  /* 0x0000000c142c723c */ /* 0x004fde000000182c */
[----:B------:R-:W-:-:S04]  /*64570*/  NOP ;  /* 0x0000000000007918 */ /* 0x000fc80000000000 */
[----:B------:R-:W-:Y:S04]  /*64580*/  STL.64 [R1+0x140], R44 ;  /* 0x0001402c01007387 */ /* 0x000fe80000100a00 */
[----:B------:R3:W-:Y:S02]  /*64590*/  STL.64 [R1+0x148], R46 ;  /* 0x0001482e01007387 */ /* 0x0007e40000100a00 */
[C---:B---3--:R-:W-:Y:S08]  /*645a0*/  HMMA.16816.F32 R44, R20.reuse, R6, R48 ;  /* 0x00000006142c723c */ /* 0x048ff00000001830 */
[----:B------:R-:W-:Y:S01]  /*645b0*/  HMMA.16816.F32 R20, R20, R2, R28 ;  /* 0x000000021414723c */ /* 0x000fe2000000181c */
[----:B------:R-:W-:Y:S04]  /*645c0*/  STL.64 [R1+0x130], R56 ;  /* 0x0001303801007387 */ /* 0x000fe80000100a00 */
[----:B------:R-:W-:Y:S04]  /*645d0*/  STL.64 [R1+0x138], R58 ;  /* 0x0001383a01007387 */ /* 0x000fe80000100a00 */
[----:B------:R-:W-:Y:S04]  /*645e0*/  STL.64 [R1+0x120], R52 ;  /* 0x0001203401007387 */ /* 0x000fe80000100a00 */
[----:B------:R-:W-:Y:S04]  /*645f0*/  STL.64 [R1+0x128], R54 ;  /* 0x0001283601007387 */ /* 0x000fe80000100a00 */
[----:B------:R0:W-:Y:S04]  /*64600*/  STL.64 [R1+0x110], R44 ;  /* 0x0001102c01007387 */ /* 0x0001e80000100a00 */
[----:B------:R1:W-:Y:S04]  /*64610*/  STL.64 [R1+0x118], R46 ;  /* 0x0001182e01007387 */ /* 0x0003e80000100a00 */
[----:B------:R-:W-:Y:S04]  /*64620*/  STL.64 [R1+0x100], R40 ;  /* 0x0001002801007387 */ /* 0x000fe80000100a00 */
[----:B------:R-:W-:Y:S04]  /*64630*/  STL.64 [R1+0x108], R42 ;  /* 0x0001082a01007387 */ /* 0x000fe80000100a00 */
[----:B------:R-:W-:Y:S04]  /*64640*/  STL.64 [R1+0x10], R20 ;  /* 0x0000101401007387 */ /* 0x000fe80000100a00 */
[----:B------:R2:W-:Y:S04]  /*64650*/  STL.64 [R1+0x18], R22 ;  /* 0x0000181601007387 */ /* 0x0005e80000100a00 */
[----:B0-----:R-:W3:Y:S04]  /*64660*/  LDL.LU.64 R44, [R1+0x500] ;  /* 0x00050000012c7983 */ /* 0x001ee80000300a00 */
[----:B-1----:R-:W3:Y:S04]  /*64670*/  LDL.LU.64 R46, [R1+0x508] ;  /* 0x00050800012e7983 */ /* 0x002ee80000300a00 */
[----:B------:R-:W4:Y:S04]  /*64680*/  LDL.LU.64 R28, [R1+0x4f0] ;  /* 0x0004f000011c7983 */ /* 0x000f280000300a00 */
[----:B------:R-:W4:Y:S01]  /*64690*/  LDL.LU.64 R30, [R1+0x4f8] ;  /* 0x0004f800011e7983 */ /* 0x000f220000300a00 */
[----:B------:R-:W-:-:S02]  /*646a0*/  IMAD R18, R35, 0x100, R34 ;  /* 0x0000010023127824 */ /* 0x000fc400078e0222 */
[----:B------:R-:W-:Y:S02]  /*646b0*/  IMAD R19, R32, 0x100, R33 ;  /* 0x0000010020137824 */ /* 0x000fe400078e0221 */
[----:B--2---:R-:W-:Y:S02]  /*646c0*/  IMAD R22, R37, 0x100, R39 ;  /* 0x0000010025167824 */ /* 0x004fe400078e0227 */
[----:B------:R-:W-:Y:S01]  /*646d0*/  IMAD R23, R38, 0x100, R36 ;  /* 0x0000010026177824 */ /* 0x000fe200078e0224 */
[----:B------:R-:W2:Y:S01]  /*646e0*/  LDL.LU.64 R56, [R1+0x4e0] ;  /* 0x0004e00001387983 */ /* 0x000ea20000300a00 */
[----:B------:R-:W-:Y:S02]  /*646f0*/  F2FP.F16.E5M2.UNPACK_B R20, R18 ;  /* 0x00000012ff14723e */ /* 0x000fe400020004ff */
[----:B------:R-:W-:Y:S02]  /*64700*/  F2FP.F16.E5M2.UNPACK_B R21, R19 ;  /* 0x00000013ff15723e */ /* 0x000fe400020004ff */
[----:B------:R-:W-:-:S02]  /*64710*/  F2FP.F16.E5M2.UNPACK_B R22, R22 ;  /* 0x00000016ff16723e */ /* 0x000fc400020004ff */
[----:B------:R-:W-:Y:S01]  /*64720*/  F2FP.F16.E5M2.UNPACK_B R23, R23 ;  /* 0x00000017ff17723e */ /* 0x000fe200020004ff */
[----:B------:R-:W2:Y:S04]  /*64730*/  LDL.LU.64 R58, [R1+0x4e8] ;  /* 0x0004e800013a7983 */ /* 0x000ea80000300a00 */
        /* <DEDUP_REMOVED lines=9> */
[----:B------:R-:W2:Y:S01]  /*647d0*/  LDL.LU.64 R38, [R1+0x898] ;  /* 0x0008980001267983 */ /* 0x000ea20000300a00 */
[C---:B---3--:R-:W-:Y:S08]  /*647e0*/  HMMA.16816.F32 R44, R20.reuse, R16, R44 ;  /* 0x00000010142c723c */ /* 0x048ff0000000182c */
[C---:B----4-:R-:W-:Y:S11]  /*647f0*/  HMMA.16816.F32 R28, R20.reuse, R14, R28 ;  /* 0x0000000e141c723c */ /* 0x050ff6000000181c */
[----:B------:R-:W-:Y:S04]  /*64800*/  STL.64 [R1+0xf0], R44 ;  /* 0x0000f02c01007387 */ /* 0x000fe80000100a00 */
[----:B------:R0:W-:Y:S04]  /*64810*/  STL.64 [R1+0xf8], R46 ;  /* 0x0000f82e01007387 */ /* 0x0001e80000100a00 */
[----:B0-----:R-:W3:Y:S04]  /*64820*/  LDL.LU R47, [R1+0x5410] ;  /* 0x00541000012f7983 */ /* 0x001ee80000300800 */
[----:B------:R0:W-:Y:S04]  /*64830*/  STL.64 [R1+0xe0], R28 ;  /* 0x0000e01c01007387 */ /* 0x0001e80000100a00 */
[----:B------:R1:W-:Y:S04]  /*64840*/  STL.64 [R1+0xe8], R30 ;  /* 0x0000e81e01007387 */ /* 0x0003e80000100a00 */
[----:B0-----:R-:W4:Y:S04]  /*64850*/  LDL.LU.64 R28, [R1+0x900] ;  /* 0x00090000011c7983 */ /* 0x001f280000300a00 */
[----:B-1----:R-:W4:Y:S01]  /*64860*/  LDL.LU.64 R30, [R1+0x908] ;  /* 0x00090800011e7983 */ /* 0x002f220000300a00 */
[----:B--2---:R-:W-:Y:S01]  /*64870*/  HMMA.16816.F32 R56, R20, R12, R56 ;  /* 0x0000000c1438723c */ /* 0x004fe20000001838 */
[----:B------:R-:W-:-:S02]  /*64880*/  IMAD R19, R25, 0x100, R60 ;  /* 0x0000010019137824 */ /* 0x000fc400078e023c */
[----:B------:R-:W-:Y:S02]  /*64890*/  IMAD R24, R27, 0x100, R24 ;  /* 0x000001001b187824 */ /* 0x000fe400078e0218 */
[----:B------:R-:W-:-:S14]  /*648a0*/  IMAD R25, R0, 0x100, R26 ;  /* 0x0000010000197824 */ /* 0x000fdc00078e021a */
[----:B------:R-:W-:Y:S04]  /*648b0*/  STL.64 [R1+0xd0], R56 ;  /* 0x0000d03801007387 */ /* 0x000fe80000100a00 */
[----:B------:R0:W-:Y:S02]  /*648c0*/  STL.64 [R1+0xd8], R58 ;  /* 0x0000d83a01007387 */ /* 0x0001e40000100a00 */
[C---:B0-----:R-:W-:Y:S08]  /*648d0*/  HMMA.16816.F32 R56, R20.reuse, R10, R52 ;  /* 0x0000000a1438723c */ /* 0x041ff00000001834 */
[C---:B------:R-:W-:Y:S08]  /*648e0*/  HMMA.16816.F32 R52, R20.reuse, R8, R48 ;  /* 0x000000081434723c */ /* 0x040ff00000001830 */
[C---:B------:R-:W-:Y:S08]  /*648f0*/  HMMA.16816.F32 R48, R20.reuse, R6, R40 ;  /* 0x000000061430723c */ /* 0x040ff00000001828 */
[C---:B------:R-:W-:Y:S08]  /*64900*/  HMMA.16816.F32 R40, R20.reuse, R4, R32 ;  /* 0x000000041428723c */ /* 0x040ff00000001820 */
[----:B------:R-:W-:Y:S01]  /*64910*/  HMMA.16816.F32 R20, R20, R2, R36 ;  /* 0x000000021414723c */ /* 0x000fe20000001824 */
[----:B------:R-:W-:-:S02]  /*64920*/  F2FP.F16.E5M2.UNPACK_B R37, R19 ;  /* 0x00000013ff25723e */ /* 0x000fc400020004ff */
[----:B------:R-:W-:Y:S02]  /*64930*/  F2FP.F16.E5M2.UNPACK_B R38, R24 ;  /* 0x00000018ff26723e */ /* 0x000fe400020004ff */
[----:B------:R-:W-:Y:S01]  /*64940*/  F2FP.F16.E5M2.UNPACK_B R39, R25 ;  /* 0x00000019ff27723e */ /* 0x000fe200020004ff */
        /* <DEDUP_REMOVED lines=8> */
[----:B------:R-:W-:Y:S04]  /*649d0*/  STL.64 [R1+0x90], R40 ;  /* 0x0000902801007387 */ /* 0x000fe80000100a00 */
[----:B------:R-:W-:Y:S04]  /*649e0*/  STL.64 [R1+0x98], R42 ;  /* 0x0000982a01007387 */ /* 0x000fe80000100a00 */
[----:B------:R0:W-:Y:S04]  /*649f0*/  STL.64 [R1], R20 ;  /* 0x0000001401007387 */ /* 0x0001e80000100a00 */
[----:B------:R1:W-:Y:S04]  /*64a00*/  STL.64 [R1+0x8], R22 ;  /* 0x0000081601007387 */ /* 0x0003e80000100a00 */
[----:B------:R-:W2:Y:S04]  /*64a10*/  LDL.LU.64 R24, [R1+0x8e0] ;  /* 0x0008e00001187983 */ /* 0x000ea80000300a00 */
[----:B------:R-:W2:Y:S01]  /*64a20*/  LDL.LU.64 R26, [R1+0x8e8] ;  /* 0x0008e800011a7983 */ /* 0x000ea20000300a00 */
[----:B---3--:R-:W-:-:S05]  /*64a30*/  IMAD R18, R61, 0x100, R47 ;  /* 0x000001003d127824 */ /* 0x008fca00078e022f */
[----:B------:R-:W-:-:S07]  /*64a40*/  F2FP.F16.E5M2.UNPACK_B R36, R18 ;  /* 0x00000012ff24723e */ /* 0x000fce00020004ff */
[----:B----4-:R-:W-:-:S15]  /*64a50*/  HMMA.16816.F32 R28, R36, R16, R28 ;  /* 0x00000010241c723c */ /* 0x010fde000000181c */
[----:B------:R-:W-:-:S04]  /*64a60*/  NOP ;  /* 0x0000000000007918 */ /* 0x000fc80000000000 */
[----:B------:R-:W-:Y:S04]  /*64a70*/  STL [R1+0x5150], R28 ;  /* 0x0051501c01007387 */ /* 0x000fe80000100800 */
[----:B------:R3:W-:Y:S04]  /*64a80*/  STL [R1+0x514c], R29 ;  /* 0x00514c1d01007387 */ /* 0x0007e80000100800 */
[----:B------:R-:W-:Y:S04]  /*64a90*/  STL [R1+0x5148], R30 ;  /* 0x0051481e01007387 */ /* 0x000fe80000100800 */
[----:B------:R4:W-:Y:S04]  /*64aa0*/  STL [R1+0x5144], R31 ;  /* 0x0051441f01007387 */ /* 0x0009e80000100800 */
[----:B0-----:R-:W2:Y:S04]  /*64ab0*/  LDL.LU.64 R20, [R1+0x8d0] ;  /* 0x0008d00001147983 */ /* 0x001ea80000300a00 */
[----:B-1----:R-:W2:Y:S04]  /*64ac0*/  LDL.LU.64 R22, [R1+0x8d8] ;  /* 0x0008d80001167983 */ /* 0x002ea80000300a00 */
[----:B------:R-:W2:Y:S04]  /*64ad0*/  LDL.LU.64 R52, [R1+0x8c0] ;  /* 0x0008c00001347983 */ /* 0x000ea80000300a00 */
[----:B------:R-:W2:Y:S04]  /*64ae0*/  LDL.LU.64 R54, [R1+0x8c8] ;  /* 0x0008c80001367983 */ /* 0x000ea80000300a00 */
[----:B------:R-:W2:Y:S04]  /*64af0*/  LDL.LU.64 R48, [R1+0x8b0] ;  /* 0x0008b00001307983 */ /* 0x000ea80000300a00 */
[----:B------:R-:W2:Y:S04]  /*64b00*/  LDL.LU.64 R50, [R1+0x8b8] ;  /* 0x0008b80001327983 */ /* 0x000ea80000300a00 */
[----:B---3--:R-:W3:Y:S04]  /*64b10*/  LDL.LU.64 R28, [R1+0x8a0] ;  /* 0x0008a000011c7983 */ /* 0x008ee80000300a00 */
[----:B----4-:R-:W3:Y:S04]  /*64b20*/  LDL.LU.64 R30, [R1+0x8a8] ;  /* 0x0008a800011e7983 */ /* 0x010ee80000300a00 */
        /* <DEDUP_REMOVED lines=9> */
[C---:B------:R-:W-:Y:S11]  /*64bc0*/  HMMA.16816.F32 R24, R36.reuse, R12, R24 ;  /* 0x0000000c2418723c */ /* 0x040ff60000001818 */
[----:B------:R-:W-:Y:S04]  /*64bd0*/  STL [R1+0x5158], R32 ;  /* 0x0051582001007387 */ /* 0x000fe80000100800 */
[----:B------:R-:W-:Y:S04]  /*64be0*/  STL [R1+0x5154], R33 ;  /* 0x0051542101007387 */ /* 0x000fe80000100800 */
[----:B------:R-:W-:Y:S04]  /*64bf0*/  STL [R1+0x5140], R34 ;  /* 0x0051402201007387 */ /* 0x000fe80000100800 */
[----:B------:R0:W-:Y:S04]  /*64c00*/  STL [R1+0x513c], R35 ;  /* 0x00513c2301007387 */ /* 0x0001e80000100800 */
[----:B------:R-:W-:Y:S04]  /*64c10*/  STL [R1+0x5164], R24 ;  /* 0x0051641801007387 */ /* 0x000fe80000100800 */
[----:B------:R1:W-:Y:S04]  /*64c20*/  STL [R1+0x5160], R25 ;  /* 0x0051601901007387 */ /* 0x0003e80000100800 */
[----:B------:R-:W-:Y:S04]  /*64c30*/  STL [R1+0x515c], R26 ;  /* 0x00515c1a01007387 */ /* 0x000fe80000100800 */
[----:B------:R2:W-:Y:S01]  /*64c40*/  STL [R1+0x5138], R27 ;  /* 0x0051381b01007387 */ /* 0x0005e20000100800 */
[C---:B------:R-:W-:Y:S08]  /*64c50*/  HMMA.16816.F32 R20, R36.reuse, R10, R20 ;  /* 0x0000000a2414723c */ /* 0x040ff00000001814 */
[C---:B0-----:R-:W-:Y:S08]  /*64c60*/  HMMA.16816.F32 R32, R36.reuse, R6, R48 ;  /* 0x000000062420723c */ /* 0x041ff00000001830 */
[C---:B---3--:R-:W-:Y:S03]  /*64c70*/  HMMA.16816.F32 R28, R36.reuse, R4, R28 ;  /* 0x00000004241c723c */ /* 0x048fe6000000181c */
[----:B------:R-:W-:Y:S04]  /*64c80*/  STL [R1+0x5134], R20 ;  /* 0x0051341401007387 */ /* 0x000fe80000100800 */
[----:B------:R-:W-:Y:S04]  /*64c90*/  STL [R1+0x5130], R21 ;  /* 0x0051301501007387 */ /* 0x000fe80000100800 */
[----:B------:R-:W-:Y:S04]  /*64ca0*/  STL [R1+0x512c], R22 ;  /* 0x00512c1601007387 */ /* 0x000fe80000100800 */
[----:B------:R0:W-:Y:S04]  /*64cb0*/  STL [R1+0x5128], R23 ;  /* 0x0051281701007387 */ /* 0x0001e80000100800 */
[----:B-1----:R-:W3:Y:S04]  /*64cc0*/  LDL.LU.64 R24, [R1+0x910] ;  /* 0x0009100001187983 */ /* 0x002ee80000300a00 */
[----:B--2---:R-:W3:Y:S01]  /*64cd0*/  LDL.LU.64 R26, [R1+0x918] ;  /* 0x00091800011a7983 */ /* 0x004ee20000300a00 */
[----:B0-----:R-:W-:-:S15]  /*64ce0*/  HMMA.16816.F32 R20, R36, R8, R52 ;  /* 0x000000082414723c */ /* 0x001fde0000001834 */
[----:B------:R-:W-:-:S04]  /*64cf0*/  NOP ;  /* 0x0000000000007918 */ /* 0x000fc80000000000 */
[----:B------:R-:W-:Y:S04]  /*64d00*/  STL.64 [R1+0x3b0], R20 ;  /* 0x0003b01401007387 */ /* 0x000fe80000100a00 */
[----:B------:R0:W-:Y:S04]  /*64d10*/  STL.64 [R1+0x3b8], R22 ;  /* 0x0003b81601007387 */ /* 0x0001e80000100a00 */
[----:B------:R-:W-:Y:S04]  /*64d20*/  STL.64 [R1+0x3d0], R32 ;  /* 0x0003d02001007387 */ /* 0x000fe80000100a00 */
[----:B------:R-:W-:Y:S01]  /*64d30*/  STL.64 [R1+0x3d8], R34 ;  /* 0x0003d82201007387 */ /* 0x000fe20000100a00 */
[----:B0-----:R-:W-:-:S02]  /*64d40*/  IMAD.MOV.U32 R23, RZ, RZ, R31 ;  /* 0x000000ffff177224 */ /* 0x001fc400078e001f */
[----:B------:R-:W-:Y:S02]  /*64d50*/  IMAD.MOV.U32 R22, RZ, RZ, R30 ;  /* 0x000000ffff167224 */ /* 0x000fe400078e001e */
[----:B------:R-:W-:Y:S02]  /*64d60*/  IMAD.MOV.U32 R21, RZ, RZ, R29 ;  /* 0x000000ffff157224 */ /* 0x000fe400078e001d */
[----:B------:R-:W-:Y:S01]  /*64d70*/  IMAD.MOV.U32 R20, RZ, RZ, R28 ;  /* 0x000000ffff147224 */ /* 0x000fe200078e001c */
[----:B------:R-:W-:Y:S04]  /*64d80*/  STL [R1+0x5174], R23 ;  /* 0x0051741701007387 */ /* 0x000fe80000100800 */
[----:B------:R-:W-:Y:S04]  /*64d90*/  STL [R1+0x5170], R22 ;  /* 0x0051701601007387 */ /* 0x000fe80000100800 */
[----:B------:R-:W-:Y:S04]  /*64da0*/  STL [R1+0x516c], R21 ;  /* 0x00516c1501007387 */ /* 0x000fe80000100800 */
[----:B------:R0:W-:Y:S04]  /*64db0*/  STL [R1+0x5168], R20 ;  /* 0x0051681401007387 */ /* 0x0001e80000100800 */
[----:B0-----:R-:W2:Y:S04]  /*64dc0*/  LDL.LU.64 R20, [R1+0x980] ;  /* 0x0009800001147983 */ /* 0x001ea80000300a00 */
[----:B------:R-:W2:Y:S01]  /*64dd0*/  LDL.LU.64 R22, [R1+0x988] ;  /* 0x0009880001167983 */ /* 0x000ea20000300a00 */
[----:B----4-:R-:W-:-:S02]  /*64de0*/  IMAD R18, R44, 0x100, R43 ;  /* 0x000001002c127824 */ /* 0x010fc400078e022b */
[----:B------:R-:W-:Y:S02]  /*64df0*/  IMAD R19, R46, 0x100, R45 ;  /* 0x000001002e137824 */ /* 0x000fe400078e022d */
[----:B------:R-:W-:Y:S02]  /*64e00*/  IMAD R60, R60, 0x100, R47 ;  /* 0x000001003c3c7824 */ /* 0x000fe400078e022f */
[----:B------:R-:W-:Y:S01]  /*64e10*/  IMAD R61, R0, 0x100, R61 ;  /* 0x00000100003d7824 */ /* 0x000fe200078e023d */
[----:B---3--:R-:W-:Y:S01]  /*64e20*/  HMMA.16816.F32 R24, R36, R2, R24 ;  /* 0x000000022418723c */ /* 0x008fe20000001818 */
[----:B------:R-:W-:Y:S02]  /*64e30*/  F2FP.F16.E5M2.UNPACK_B R36, R18 ;  /* 0x00000012ff24723e */ /* 0x000fe400020004ff */
[----:B------:R-:W-:Y:S02]  /*64e40*/  F2FP.F16.E5M2.UNPACK_B R37, R19 ;  /* 0x00000013ff25723e */ /* 0x000fe400020004ff */
[----:B------:R-:W-:-:S02]  /*64e50*/  F2FP.F16.E5M2.UNPACK_B R38, R60 ;  /* 0x0000003cff26723e */ /* 0x000fc400020004ff */
[----:B------:R-:W-:-:S12]  /*64e60*/  F2FP.F16.E5M2.UNPACK_B R39, R61 ;  /* 0x0000003dff27723e */ /* 0x000fd800020004ff */
[----:B------:R-:W-:Y:S02]  /*64e70*/  IMAD.MOV.U32 R33, RZ, RZ, R24 ;  /* 0x000000ffff217224 */ /* 0x000fe400078e0018 */
[----:B------:R-:W-:Y:S02]  /*64e80*/  IMAD.MOV.U32 R28, RZ, RZ, R25 ;  /* 0x000000ffff1c7224 */ /* 0x000fe400078e0019 */
[----:B------:R-:W-:Y:S02]  /*64e90*/  IMAD.MOV.U32 R29, RZ, RZ, R26 ;  /* 0x000000ffff1d7224 */ /* 0x000fe400078e001a */
[----:B------:R-:W-:Y:S01]  /*64ea0*/  IMAD.MOV.U32 R30, RZ, RZ, R27 ;  /* 0x000000ffff1e7224 */ /* 0x000fe200078e001b */
[----:B------:R-:W3:Y:S04]  /*64eb0*/  LDL.LU.64 R24, [R1+0x970] ;  /* 0x0009700001187983 */ /* 0x000ee80000300a00 */
[----:B------:R-:W3:Y:S04]  /*64ec0*/  LDL.LU.64 R26, [R1+0x978] ;  /* 0x00097800011a7983 */ /* 0x000ee80000300a00 */
        /* <DEDUP_REMOVED lines=8> */
[----:B--2---:R-:W-:-:S15]  /*64f50*/  HMMA.16816.F32 R48, R36, R16, R20 ;  /* 0x000000102430723c */ /* 0x004fde0000001814 */
[----:B------:R-:W-:-:S04]  /*64f60*/  NOP ;  /* 0x0000000000007918 */ /* 0x000fc80000000000 */
[----:B------:R-:W-:Y:S02]  /*64f70*/  IMAD.MOV.U32 R23, RZ, RZ, R48 ;  /* 0x000000ffff177224 */ /* 0x000fe400078e0030 */
[----:B------:R-:W-:Y:S02]  /*64f80*/  IMAD.MOV.U32 R22, RZ, RZ, R49 ;  /* 0x000000ffff167224 */ /* 0x000fe400078e0031 */
[----:B------:R-:W-:Y:S02]  /*64f90*/  IMAD.MOV.U32 R21, RZ, RZ, R50 ;  /* 0x000000ffff157224 */ /* 0x000fe400078e0032 */
[----:B------:R-:W-:Y:S01]  /*64fa0*/  IMAD.MOV.U32 R20, RZ, RZ, R51 ;  /* 0x000000ffff147224 */ /* 0x000fe200078e0033 */
[----:B------:R-:W-:Y:S04]  /*64fb0*/  STL.64 [R1+0x5180], R22 ;  /* 0x0051801601007387 */ /* 0x000fe80000100a00 */
[----:B------:R0:W-:Y:S04]  /*64fc0*/  STL.64 [R1+0x5178], R20 ;  /* 0x0051781401007387 */ /* 0x0001e80000100a00 */
[----:B0-----:R-:W2:Y:S04]  /*64fd0*/  LDL.LU.64 R20, [R1+0x960] ;  /* 0x0009600001147983 */ /* 0x001ea80000300a00 */
[----:B------:R-:W2:Y:S04]  /*64fe0*/  LDL.LU.64 R22, [R1+0x968] ;  /* 0x0009680001167983 */ /* 0x000ea80000300a00 */
[----:B------:R-:W4:Y:S04]  /*64ff0*/  LDL.LU.64 R56, [R1+0x940] ;  /* 0x0009400001387983 */ /* 0x000f280000300a00 */
[----:B------:R-:W4:Y:S04]  /*65000*/  LDL.LU.64 R58, [R1+0x948] ;  /* 0x00094800013a7983 */ /* 0x000f280000300a00 */
[----:B------:R-:W4:Y:S04]  /*65010*/  LDL.LU.64 R52, [R1+0x930] ;  /* 0x0009300001347983 */ /* 0x000f280000300a00 */
[----:B------:R-:W4:Y:S01]  /*65020*/  LDL.LU.64 R54, [R1+0x938] ;  /* 0x0009380001367983 */ /* 0x000f220000300a00 */
[----:B---3--:R-:W-:-:S15]  /*65030*/  HMMA.16816.F32 R48, R36, R14, R24 ;  /* 0x0000000e2430723c */ /* 0x008fde0000001818 */
[----:B------:R-:W-:-:S04]  /*65040*/  NOP ;  /* 0x0000000000007918 */ /* 0x000fc80000000000 */
[----:B------:R-:W-:Y:S02]  /*65050*/  IMAD.MOV.U32 R24, RZ, RZ, R48 ;  /* 0x000000ffff187224 */ /* 0x000fe400078e0030 */
[----:B------:R-:W-:Y:S02]  /*65060*/  IMAD.MOV.U32 R25, RZ, RZ, R49 ;  /* 0x000000ffff197224 */ /* 0x000fe400078e0031 */
[----:B------:R-:W-:Y:S02]  /*65070*/  IMAD.MOV.U32 R26, RZ, RZ, R50 ;  /* 0x000000ffff1a7224 */ /* 0x000fe400078e0032 */
[----:B------:R-:W-:Y:S01]  /*65080*/  IMAD.MOV.U32 R32, RZ, RZ, R51 ;  /* 0x000000ffff207224 */ /* 0x000fe200078e0033 */
[----:B------:R-:W3:Y:S04]  /*65090*/  LDL.LU.64 R48, [R1+0x920] ;  /* 0x0009200001307983 */ /* 0x000ee80000300a00 */
[----:B------:R-:W3:Y:S01]  /*650a0*/  LDL.LU.64 R50, [R1+0x928] ;  /* 0x0009280001327983 */ /* 0x000ee20000300a00 */
[----:B--2---:R-:W-:-:S15]  /*650b0*/  HMMA.16816.F32 R20, R36, R12, R20 ;  /* 0x0000000c2414723c */ /* 0x004fde0000001814 */
[----:B------:R-:W-:-:S04]  /*650c0*/  NOP ;  /* 0x0000000000007918 */ /* 0x000fc80000000000 */
[----:B------:R-:W-:Y:S02]  /*650d0*/  IMAD.MOV.U32 R27, RZ, RZ, R23 ;  /* 0x000000ffff1b7224 */ /* 0x000fe400078e0017 */
[----:B------:R-:W-:Y:S02]  /*650e0*/  IMAD.MOV.U32 R31, RZ, RZ, R20 ;  /* 0x000000ffff1f7224 */ /* 0x000fe400078e0014 */
[----:B------:R-:W-:Y:S02]  /*650f0*/  IMAD.MOV.U32 R34, RZ, RZ, R21 ;  /* 0x000000ffff227224 */ /* 0x000fe400078e0015 */
[----:B------:R-:W-:Y:S01]  /*65100*/  IMAD.MOV.U32 R35, RZ, RZ, R22 ;  /* 0x000000ffff237224 */ /* 0x000fe200078e0016 */
[----:B------:R-:W2:Y:S04]  /*65110*/  LDL.LU.64 R20, [R1+0x990] ;  /* 0x0009900001147983 */ /* 0x000ea80000300a00 */
[----:B------:R-:W2:Y:S04]  /*65120*/  LDL.LU.64 R22, [R1+0x998] ;  /* 0x0009980001167983 */ /* 0x000ea80000300a00 */
[----:B------:R-:W-:Y:S04]  /*65130*/  STL.64 [R1+0x51b0], R26 ;  /* 0x0051b01a01007387 */ /* 0x000fe80000100a00 */
[----:B------:R0:W-:Y:S04]  /*65140*/  STL.64 [R1+0x51a8], R24 ;  /* 0x0051a81801007387 */ /* 0x0001e80000100a00 */
[----:B0-----:R-:W2:Y:S04]  /*65150*/  LDL.LU.64 R24, [R1+0x950] ;  /* 0x0009500001187983 */ /* 0x001ea80000300a00 */
[----:B------:R-:W2:Y:S04]  /*65160*/  LDL.LU.64 R26, [R1+0x958] ;  /* 0x00095800011a7983 */ /* 0x000ea80000300a00 */
[----:B------:R-:W-:Y:S04]  /*65170*/  STL.64 [R1+0x51a0], R34 ;  /* 0x0051a02201007387 */ /* 0x000fe80000100a00 */
[----:B------:R4:W-:Y:S04]  /*65180*/  STL.64 [R1+0x5198], R32 ;  /* 0x0051982001007387 */ /* 0x0009e80000100a00 */
[----:B------:R-:W-:Y:S04]  /*65190*/  STL.64 [R1+0x5190], R30 ;  /* 0x0051901e01007387 */ /* 0x000fe80000100a00 */
[----:B------:R0:W-:Y:S01]  /*651a0*/  STL.64 [R1+0x5188], R28 ;  /* 0x0051881c01007387 */ /* 0x0001e20000100a00 */
[C---:B----4-:R-:W-:Y:S08]  /*651b0*/  HMMA.16816.F32 R32, R36.reuse, R8, R56 ;  /* 0x000000082420723c */ /* 0x050ff00000001838 */
[----:B0-----:R-:W-:Y:S01]  /*651c0*/  HMMA.16816.F32 R28, R36, R6, R52 ;  /* 0x00000006241c723c */ /* 0x001fe20000001834 */
[----:B------:R-:W-:-:S02]  /*651d0*/  IMAD R18, R41, 0x100, R40 ;  /* 0x0000010029127824 */ /* 0x000fc400078e0228 */
[----:B------:R-:W-:-:S05]  /*651e0*/  IMAD R19, R43, 0x100, R42 ;  /* 0x000001002b137824 */ /* 0x000fca00078e022a */
[C---:B--2---:R-:W-:Y:S08]  /*651f0*/  HMMA.16816.F32 R24, R36.reuse, R10, R24 ;  /* 0x0000000a2418723c */ /* 0x044ff00000001818 */
[C---:B------:R-:W-:Y:S11]  /*65200*/  HMMA.16816.F32 R20, R36.reuse, R2, R20 ;  /* 0x000000022414723c */ /* 0x040ff60000001814 */
[----:B------:R-:W-:Y:S04]  /*65210*/  STL.64 [R1+0x490], R24 ;  /* 0x0004901801007387 */ /* 0x000fe80000100a00 */
[----:B------:R3:W-:Y:S02]  /*65220*/  STL.64 [R1+0x498], R26 ;  /* 0x0004981a01007387 */ /* 0x0007e40000100a00 */
[----:B---3--:R-:W-:Y:S02]  /*65230*/  HMMA.16816.F32 R24, R36, R4, R48 ;  /* 0x000000042418723c */ /* 0x008fe40000001830 */
[----:B------:R0:W-:Y:S04]  /*65240*/  STL.64 [R1+0x4b0], R32 ;  /* 0x0004b02001007387 */ /* 0x0001e80000100a00 */
[----:B------:R1:W-:-:S13]  /*65250*/  STL.64 [R1+0x4b8], R34 ;  /* 0x0004b82201007387 */ /* 0x0003da0000100a00 */
[----:B------:R-:W-:Y:S01]  /*65260*/  IMAD.MOV.U32 R0, RZ, RZ, R27 ;  /* 0x000000ffff007224 */ /* 0x000fe200078e001b */
[----:B------:R-:W-:Y:S04]  /*65270*/  STL.64 [R1+0x500], R24 ;  /* 0x0005001801007387 */ /* 0x000fe80000100a00 */
[----:B------:R2:W-:Y:S04]  /*65280*/  STL.64 [R1+0x4d0], R28 ;  /* 0x0004d01c01007387 */ /* 0x0005e80000100a00 */
[----:B------:R3:W-:Y:S04]  /*65290*/  STL.64 [R1+0x4d8], R30 ;  /* 0x0004d81e01007387 */ /* 0x0007e80000100a00 */
[----:B------:R4:W-:Y:S04]  /*652a0*/  STL [R1+0x508], R26 ;  /* 0x0005081a01007387 */ /* 0x0009e80000100800 */
[----:B------:R-:W-:Y:S04]  /*652b0*/  STL [R1+0x51c8], R0 ;  /* 0x0051c80001007387 */ /* 0x000fe80000100800 */
[----:B------:R-:W4:Y:S04]  /*652c0*/  LDL.LU R58, [R1+0xd34] ;  /* 0x000d3400013a7983 */ /* 0x000f280000300800 */
[----:B------:R-:W4:Y:S04]  /*652d0*/  LDL.LU R59, [R1+0xd30] ;  /* 0x000d3000013b7983 */ /* 0x000f280000300800 */
[----:B------:R-:W4:Y:S04]  /*652e0*/  LDL.LU.64 R52, [R1+0x9f0] ;  /* 0x0009f00001347983 */ /* 0x000f280000300a00 */
[----:B------:R-:W4:Y:S04]  /*652f0*/  LDL.LU.64 R54, [R1+0x9f8] ;  /* 0x0009f80001367983 */ /* 0x000f280000300a00 */
[----:B------:R0:W-:Y:S04]  /*65300*/  STL.64 [R1+0x4f0], R20 ;  /* 0x0004f01401007387 */ /* 0x0001e80000100a00 */
[----:B------:R0:W-:Y:S04]  /*65310*/  STL.64 [R1+0x4f8], R22 ;  /* 0x0004f81601007387 */ /* 0x0001e80000100a00 */
[----:B------:R-:W4:Y:S04]  /*65320*/  LDL.LU.64 R48, [R1+0x9e0] ;  /* 0x0009e00001307983 */ /* 0x000f280000300a00 */
[----:B------:R-:W4:Y:S04]  /*65330*/  LDL.LU.64 R50, [R1+0x9e8] ;  /* 0x0009e80001327983 */ /* 0x000f280000300a00 */
[----:B0-----:R-:W4:Y:S04]  /*65340*/  LDL.LU.64 R32, [R1+0x9d0] ;  /* 0x0009d00001207983 */ /* 0x001f280000300a00 */
[----:B-1----:R-:W4:Y:S04]  /*65350*/  LDL.LU.64 R34, [R1+0x9d8] ;  /* 0x0009d80001227983 */ /* 0x002f280000300a00 */
[----:B--2---:R-:W2:Y:S04]  /*65360*/  LDL.LU.64 R28, [R1+0x9c0] ;  /* 0x0009c000011c7983 */ /* 0x004ea80000300a00 */
[----:B---3--:R-:W2:Y:S04]  /*65370*/  LDL.LU.64 R30, [R1+0x9c8] ;  /* 0x0009c800011e7983 */ /* 0x008ea80000300a00 */
[----:B------:R-:W3:Y:S04]  /*65380*/  LDL.LU.64 R24, [R1+0x9b0] ;  /* 0x0009b00001187983 */ /* 0x000ee80000300a00 */
[----:B----4-:R-:W3:Y:S04]  /*65390*/  LDL.LU.64 R26, [R1+0x9b8] ;  /* 0x0009b800011a7983 */ /* 0x010ee80000300a00 */
[----:B------:R-:W4:Y:S04]  /*653a0*/  LDL.LU.64 R20, [R1+0x9a0] ;  /* 0x0009a00001147983 */ /* 0x000f280000300a00 */
[----:B------:R-:W4:Y:S04]  /*653b0*/  LDL.LU.64 R22, [R1+0x9a8] ;  /* 0x0009a80001167983 */ /* 0x000f280000300a00 */
[----:B------:R0:W-:Y:S04]  /*653c0*/  STL [R1+0x540c], R2 ;  /* 0x00540c0201007387 */ /* 0x0001e80000100800 */
[----:B0-----:R-:W2:Y:S04]  /*653d0*/  LDL.LU R2, [R1+0xd3c] ;  /* 0x000d3c0001027983 */ /* 0x001ea80000300800 */
[----:B------:R0:W-:Y:S04]  /*653e0*/  STL [R1+0x5408], R3 ;  /* 0x0054080301007387 */ /* 0x0001e80000100800 */
[----:B0-----:R-:W2:Y:S04]  /*653f0*/  LDL.LU R3, [R1+0xd44] ;  /* 0x000d440001037983 */ /* 0x001ea80000300800 */
[----:B------:R-:W2:Y:S04]  /*65400*/  LDL.LU R0, [R1+0xd48] ;  /* 0x000d480001007983 */ /* 0x000ea80000300800 */
[----:B------:R-:W2:Y:S04]  /*65410*/  LDL.LU R40, [R1+0xd54] ;  /* 0x000d540001287983 */ /* 0x000ea80000300800 */
[----:B------:R-:W2:Y:S04]  /*65420*/  LDL.LU R41, [R1+0xd50] ;  /* 0x000d500001297983 */ /* 0x000ea80000300800 */
[----:B------:R-:W2:Y:S04]  /*65430*/  LDL.LU R42, [R1+0xd5c] ;  /* 0x000d5c00012a7983 */ /* 0x000ea80000300800 */
[----:B------:R-:W2:Y:S01]  /*65440*/  LDL.LU R43, [R1+0xd58] ;  /* 0x000d5800012b7983 */ /* 0x000ea20000300800 */
[----:B------:R-:W-:-:S02]  /*65450*/  IMAD R60, R45, 0x100, R44 ;  /* 0x000001002d3c7824 */ /* 0x000fc400078e022c */
[----:B------:R-:W-:Y:S01]  /*65460*/  IMAD R61, R47, 0x100, R46 ;  /* 0x000001002f3d7824 */ /* 0x000fe200078e022e */
[----:B------:R-:W-:Y:S02]  /*65470*/  F2FP.F16.E5M2.UNPACK_B R37, R19 ;  /* 0x00000013ff25723e */ /* 0x000fe400020004ff */
[----:B------:R-:W-:Y:S01]  /*65480*/  F2FP.F16.E5M2.UNPACK_B R38, R60 ;  /* 0x0000003cff26723e */ /* 0x000fe200020004ff */
[----:B--2---:R-:W-:Y:S04]  /*65490*/  STL.64 [R1+0x5400], R42 ;  /* 0x0054002a01007387 */ /* 0x004fe80000100a00 */
[----:B------:R0:W-:Y:S04]  /*654a0*/  STL.64 [R1+0x53f8], R40 ;  /* 0x0053f82801007387 */ /* 0x0001e80000100a00 */
[----:B0-----:R-:W2:Y:S04]  /*654b0*/  LDL.LU.64 R40, [R1+0xa00] ;  /* 0x000a000001287983 */ /* 0x001ea80000300a00 */
[----:B------:R-:W2:Y:S04]  /*654c0*/  LDL.LU.64 R42, [R1+0xa08] ;  /* 0x000a0800012a7983 */ /* 0x000ea80000300a00 */
[----:B------:R-:W3:Y:S04]  /*654d0*/  LDL.LU R44, [R1+0xd64] ;  /* 0x000d6400012c7983 */ /* 0x000ee80000300800 */
[----:B------:R-:W3:Y:S04]  /*654e0*/  LDL.LU R45, [R1+0xd60] ;  /* 0x000d6000012d7983 */ /* 0x000ee80000300800 */
[----:B------:R-:W3:Y:S04]  /*654f0*/  LDL.LU R46, [R1+0xd6c] ;  /* 0x000d6c00012e7983 */ /* 0x000ee80000300800 */
[----:B------:R-:W3:Y:S04]  /*65500*/  LDL.LU R47, [R1+0xd68] ;  /* 0x000d6800012f7983 */ /* 0x000ee80000300800 */
[----:B------:R-:W3:Y:S04]  /*65510*/  LDL.LU R19, [R1+0xd38] ;  /* 0x000d380001137983 */ /* 0x000ee80000300800 */
[----:B------:R-:W3:Y:S01]  /*65520*/  LDL.LU R60, [R1+0xd40] ;  /* 0x000d4000013c7983 */ /* 0x000ee20000300800 */
[----:B------:R-:W-:-:S02]  /*65530*/  F2FP.F16.E5M2.UNPACK_B R36, R18 ;  /* 0x00000012ff24723e */ /* 0x000fc400020004ff */
[----:B------:R-:W-:Y:S02]  /*65540*/  F2FP.F16.E5M2.UNPACK_B R39, R61 ;  /* 0x0000003dff27723e */ /* 0x000fe400020004ff */
[----:B------:R-:W3:Y:S05]  /*65550*/  LDL.LU R61, [R1+0xd4c] ;  /* 0x000d4c00013d7983 */ /* 0x000eea0000300800 */
[C---:B------:R-:W-:Y:S08]  /*65560*/  HMMA.16816.F32 R52, R36.reuse, R14, R52 ;  /* 0x0000000e2434723c */ /* 0x040ff00000001834 */
[----:B------:R-:W-:Y:S01]  /*65570*/  HMMA.16816.F32 R48, R36, R12, R48 ;  /* 0x0000000c2430723c */ /* 0x000fe20000001830 */
[----:B------:R-:W-:-:S07]  /*65580*/  IMAD R18, R59, 0x100, R58 ;  /* 0x000001003b127824 */ /* 0x000fce00078e023a */
[----:B--2---:R-:W-:-:S15]  /*65590*/  HMMA.16816.F32 R40, R36, R16, R40 ;  /* 0x000000102428723c */ /* 0x004fde0000001828 */
[----:B------:R-:W-:-:S04]  /*655a0*/  NOP ;  /* 0x0000000000007918 */ /* 0x000fc80000000000 */
[----:B------:R-:W-:Y:S04]  /*655b0*/  STL.64 [R1+0x530], R40 ;  /* 0x0005302801007387 */ /* 0x000fe80000100a00 */
[----:B------:R0:W-:Y:S02]  /*655c0*/  STL.64 [R1+0x538], R42 ;  /* 0x0005382a01007387 */ /* 0x0001e40000100a00 */
[C---:B0-----:R-:W-:Y:S08]  /*655d0*/  HMMA.16816.F32 R40, R36.reuse, R10, R32 ;  /* 0x0000000a2428723c */ /* 0x041ff00000001820 */
[C---:B------:R-:W-:Y:S08]  /*655e0*/  HMMA.16816.F32 R32, R36.reuse, R8, R28 ;  /* 0x000000082420723c */ /* 0x040ff0000000181c */
[C---:B---3--:R-:W-:Y:S08]  /*655f0*/  HMMA.16816.F32 R28, R36.reuse, R6, R24 ;  /* 0x00000006241c723c */ /* 0x048ff00000001818 */
[----:B----4-:R-:W-:Y:S01]  /*65600*/  HMMA.16816.F32 R24, R36, R4, R20 ;  /* 0x000000042418723c */ /* 0x010fe20000001814 */
[----:B------:R-:W-:Y:S04]  /*65610*/  STL.64 [R1+0x550], R52 ;  /* 0x0005503401007387 */ /* 0x000fe80000100a00 */
[----:B------:R-:W-:Y:S04]  /*65620*/  STL.64 [R1+0x558], R54 ;  /* 0x0005583601007387 */ /* 0x000fe80000100a00 */
[----:B------:R-:W-:Y:S04]  /*65630*/  STL.64 [R1+0x570], R48 ;  /* 0x0005703001007387 */ /* 0x000fe80000100a00 */
[----:B------:R-:W-:Y:S04]  /*65640*/  STL.64 [R1+0x578], R50 ;  /* 0x0005783201007387 */ /* 0x000fe80000100a00 */
[----:B------:R0:W-:Y:S04]  /*65650*/  STL.64 [R1+0x590], R40 ;  /* 0x0005902801007387 */ /* 0x0001e80000100a00 */
[----:B------:R1:W-:Y:S04]  /*65660*/  STL.64 [R1+0x598], R42 ;  /* 0x0005982a01007387 */ /* 0x0003e80000100a00 */
[----:B------:R2:W-:Y:S04]  /*65670*/  STL.64 [R1+0x5b0], R32 ;  /* 0x0005b02001007387 */ /* 0x0005e80000100a00 */
[----:B------:R3:W-:Y:S04]  /*65680*/  STL.64 [R1+0x5b8], R34 ;  /* 0x0005b82201007387 */ /* 0x0007e80000100a00 */
[----:B------:R4:W-:Y:S04]  /*65690*/  STL.64 [R1+0x5c0], R28 ;  /* 0x0005c01c01007387 */ /* 0x0009e80000100a00 */
[----:B------:R0:W-:Y:S04]  /*656a0*/  STL.64 [R1+0x5c8], R30 ;  /* 0x0005c81e01007387 */ /* 0x0001e80000100a00 */
[----:B------:R-:W4:Y:S04]  /*656b0*/  LDL.LU.64 R20, [R1+0xa10] ;  /* 0x000a100001147983 */ /* 0x000f280000300a00 */
[----:B------:R0:W-:Y:S04]  /*656c0*/  STL.64 [R1+0x5f0], R24 ;  /* 0x0005f01801007387 */ /* 0x0001e80000100a00 */
[----:B------:R1:W-:Y:S04]  /*656d0*/  STL.64 [R1+0x5f8], R26 ;  /* 0x0005f81a01007387 */ /* 0x0003e80000100a00 */
[----:B------:R-:W4:Y:S04]  /*656e0*/  LDL.LU.64 R22, [R1+0xa18] ;  /* 0x000a180001167983 */ /* 0x000f280000300a00 */
[----:B0-----:R-:W4:Y:S04]  /*656f0*/  LDL.LU.64 R40, [R1+0xa80] ;  /* 0x000a800001287983 */ /* 0x001f280000300a00 */
[----:B-1----:R-:W4:Y:S04]  /*65700*/  LDL.LU.64 R42, [R1+0xa88] ;  /* 0x000a8800012a7983 */ /* 0x002f280000300a00 */
[----:B------:R-:W4:Y:S04]  /*65710*/  LDL.LU.64 R56, [R1+0xa70] ;  /* 0x000a700001387983 */ /* 0x000f280000300a00 */
[----:B------:R-:W4:Y:S04]  /*65720*/  LDL.LU.64 R58, [R1+0xa78] ;  /* 0x000a7800013a7983 */ /* 0x000f280000300a00 */
[----:B------:R-:W4:Y:S04]  /*65730*/  LDL.LU.64 R52, [R1+0xa60] ;  /* 0x000a600001347983 */ /* 0x000f280000300a00 */
[----:B------:R-:W4:Y:S04]  /*65740*/  LDL.LU.64 R54, [R1+0xa68] ;  /* 0x000a680001367983 */ /* 0x000f280000300a00 */
[----:B------:R-:W4:Y:S04]  /*65750*/  LDL.LU.64 R48, [R1+0xa50] ;  /* 0x000a500001307983 */ /* 0x000f280000300a00 */
[----:B------:R-:W4:Y:S04]  /*65760*/  LDL.LU.64 R50, [R1+0xa58] ;  /* 0x000a580001327983 */ /* 0x000f280000300a00 */
[----:B--2---:R-:W2:Y:S04]  /*65770*/  LDL.LU.64 R32, [R1+0xa40] ;  /* 0x000a400001207983 */ /* 0x004ea80000300a00 */
[----:B---3--:R-:W2:Y:S04]  /*65780*/  LDL.LU.64 R34, [R1+0xa48] ;  /* 0x000a480001227983 */ /* 0x008ea80000300a00 */
[----:B----4-:R-:W3:Y:S04]  /*65790*/  LDL.LU.64 R28, [R1+0xa30] ;  /* 0x000a3000011c7983 */ /* 0x010ee80000300a00 */
[----:B------:R-:W3:Y:S04]  /*657a0*/  LDL.LU.64 R30, [R1+0xa38] ;  /* 0x000a3800011e7983 */ /* 0x000ee80000300a00 */
[----:B------:R-:W4:Y:S04]  /*657b0*/  LDL.LU.64 R24, [R1+0xa20] ;  /* 0x000a200001187983 */ /* 0x000f280000300a00 */
[----:B------:R-:W4:Y:S01]  /*657c0*/  LDL.LU.64 R26, [R1+0xa28] ;  /* 0x000a2800011a7983 */ /* 0x000f220000300a00 */
[----:B------:R-:W-:-:S02]  /*657d0*/  IMAD R19, R19, 0x100, R2 ;  /* 0x0000010013137824 */ /* 0x000fc400078e0202 */
[----:B------:R-:W-:Y:S01]  /*657e0*/  IMAD R60, R60, 0x100, R3 ;  /* 0x000001003c3c7824 */ /* 0x000fe200078e0203 */
[----:B------:R-:W2:Y:S04]  /*657f0*/  LDL.LU R2, [R1+0x540c] ;  /* 0x00540c0001027983 */ /* 0x000ea80000300800 */
[----:B------:R-:W2:Y:S01]  /*65800*/  LDL.LU R3, [R1+0x5408] ;  /* 0x0054080001037983 */ /* 0x000ea20000300800 */
[----:B------:R-:W-:Y:S01]  /*65810*/  IMAD R61, R0, 0x100, R61 ;  /* 0x00000100003d7824 */ /* 0x000fe200078e023d */
[----:B--2---:R-:W-:Y:S02]  /*65820*/  HMMA.16816.F32 R36, R36, R2, R20 ;  /* 0x000000022424723c */ /* 0x004fe40000001814 */
[----:B------:R-:W2:Y:S04]  /*65830*/  LDL.LU.64 R20, [R1+0xa90] ;  /* 0x000a900001147983 */ /* 0x000ea80000300a00 */
[----:B------:R-:W2:-:S13]  /*65840*/  LDL.LU.64 R22, [R1+0xa98] ;  /* 0x000a980001167983 */ /* 0x000e9a0000300a00 */
[----:B------:R0:W-:Y:S04]  /*65850*/  STL.64 [R1+0x5e0], R36 ;  /* 0x0005e02401007387 */ /* 0x0001e80000100a00 */
[----:B------:R1:W-:Y:S01]  /*65860*/  STL.64 [R1+0x5e8], R38 ;  /* 0x0005e82601007387 */ /* 0x0003e20000100a00 */
[----:B0-----:R-:W-:Y:S02]  /*65870*/  F2FP.F16.E5M2.UNPACK_B R36, R18 ;  /* 0x00000012ff24723e */ /* 0x001fe400020004ff */
[----:B------:R-:W-:Y:S02]  /*65880*/  F2FP.F16.E5M2.UNPACK_B R37, R19 ;  /* 0x00000013ff25723e */ /* 0x000fe400020004ff */
[----:B-1----:R-:W-:Y:S02]  /*65890*/  F2FP.F16.E5M2.UNPACK_B R38, R60 ;  /* 0x0000003cff26723e */ /* 0x002fe400020004ff */
[----:B------:R-:W-:-:S07]  /*658a0*/  F2FP.F16.E5M2.UNPACK_B R39, R61 ;  /* 0x0000003dff27723e */ /* 0x000fce00020004ff */
[----:B------:R-:W-:-:S15]  /*658b0*/  HMMA.16816.F32 R40, R36, R16, R40 ;  /* 0x000000102428723c */ /* 0x000fde0000001828 */
[----:B------:R-:W-:-:S04]  /*658c0*/  NOP ;  /* 0x0000000000007918 */ /* 0x000fc80000000000 */
[----:B------:R-:W-:Y:S04]  /*658d0*/  STL.64 [R1+0x630], R40 ;  /* 0x0006302801007387 */ /* 0x000fe80000100a00 */
[----:B------:R0:W-:Y:S04]  /*658e0*/  STL.64 [R1+0x638], R42 ;  /* 0x0006382a01007387 */ /* 0x0001e80000100a00 */
[----:B0-----:R-:W2:Y:S04]  /*658f0*/  LDL.LU.64 R42, [R1+0x5400] ;  /* 0x00540000012a7983 */ /* 0x001ea80000300a00 */
[----:B------:R-:W2:Y:S01]  /*65900*/  LDL.LU.64 R40, [R1+0x53f8] ;  /* 0x0053f80001287983 */ /* 0x000ea20000300a00 */
[C---:B------:R-:W-:Y:S08]  /*65910*/  HMMA.16816.F32 R56, R36.reuse, R14, R56 ;  /* 0x0000000e2438723c */ /* 0x040ff00000001838 */
[C---:B------:R-:W-:Y:S08]  /*65920*/  HMMA.16816.F32 R52, R36.reuse, R12, R52 ;  /* 0x0000000c2434723c */ /* 0x040ff00000001834 */
[C---:B------:R-:W-:Y:S08]  /*65930*/  HMMA.16816.F32 R48, R36.reuse, R10, R48 ;  /* 0x0000000a2430723c */ /* 0x040ff00000001830 */
[C---:B------:R-:W-:Y:S08]  /*65940*/  HMMA.16816.F32 R32, R36.reuse, R8, R32 ;  /* 0x000000082420723c */ /* 0x040ff00000001820 */
[C---:B---3--:R-:W-:Y:S08]  /*65950*/  HMMA.16816.F32 R28, R36.reuse, R6, R28 ;  /* 0x00000006241c723c */ /* 0x048ff0000000181c */
[C---:B----4-:R-:W-:Y:S01]  /*65960*/  HMMA.16816.F32 R24, R36.reuse, R4, R24 ;  /* 0x000000042418723c */ /* 0x050fe20000001818 */
[----:B------:R-:W-:Y:S04]  /*65970*/  STL.64 [R1+0x640], R56 ;  /* 0x0006403801007387 */ /* 0x000fe80000100a00 */
[----:B------:R0:W-:Y:S04]  /*65980*/  STL.64 [R1+0x648], R58 ;  /* 0x0006483a01007387 */ /* 0x0001e80000100a00 */
        /* <DEDUP_REMOVED lines=10> */
[----:B0-----:R-:W2:Y:S04]  /*65a30*/  LDL.LU R58, [R1+0xd74] ;  /* 0x000d7400013a7983 */ /* 0x001ea80000300800 */
[----:B------:R-:W2:Y:S04]  /*65a40*/  LDL.LU R59, [R1+0xd70] ;  /* 0x000d7000013b7983 */ /* 0x000ea80000300800 */
[----:B-1----:R-:W2:Y:S04]  /*65a50*/  LDL.LU.64 R52, [R1+0xaf0] ;  /* 0x000af00001347983 */ /* 0x002ea80000300a00 */
[----:B---3--:R-:W3:Y:S01]  /*65a60*/  LDL.LU.64 R54, [R1+0xaf8] ;  /* 0x000af80001367983 */ /* 0x008ee20000300a00 */
[----:B------:R-:W-:Y:S01]  /*65a70*/  IMAD R60, R45, 0x100, R44 ;  /* 0x000001002d3c7824 */ /* 0x000fe200078e022c */
[----:B--2---:R-:W-:-:S15]  /*65a80*/  HMMA.16816.F32 R20, R36, R2, R20 ;  /* 0x000000022414723c */ /* 0x004fde0000001814 */
[----:B------:R-:W-:-:S04]  /*65a90*/  NOP ;  /* 0x0000000000007918 */ /* 0x000fc80000000000 */
[----:B------:R0:W-:Y:S04]  /*65aa0*/  STL.64 [R1+0x6e0], R20 ;  /* 0x0006e01401007387 */ /* 0x0001e80000100a00 */
[----:B------:R1:W-:Y:S04]  /*65ab0*/  STL.64 [R1+0x6e8], R22 ;  /* 0x0006e81601007387 */ /* 0x0003e80000100a00 */
[----:B----4-:R-:W2:Y:S04]  /*65ac0*/  LDL.LU.64 R48, [R1+0xae0] ;  /* 0x000ae00001307983 */ /* 0x010ea80000300a00 */
[----:B------:R-:W2:Y:S04]  /*65ad0*/  LDL.LU.64 R50, [R1+0xae8] ;  /* 0x000ae80001327983 */ /* 0x000ea80000300a00 */
[----:B------:R-:W4:Y:S04]  /*65ae0*/  LDL.LU.64 R32, [R1+0xad0] ;  /* 0x000ad00001207983 */ /* 0x000f280000300a00 */
[----:B------:R-:W4:Y:S04]  /*65af0*/  LDL.LU.64 R34, [R1+0xad8] ;  /* 0x000ad80001227983 */ /* 0x000f280000300a00 */
[----:B------:R-:W2:Y:S04]  /*65b00*/  LDL.LU.64 R28, [R1+0xac0] ;  /* 0x000ac000011c7983 */ /* 0x000ea80000300a00 */
[----:B------:R-:W2:Y:S04]  /*65b10*/  LDL.LU.64 R30, [R1+0xac8] ;  /* 0x000ac800011e7983 */ /* 0x000ea80000300a00 */
[----:B------:R-:W2:Y:S04]  /*65b20*/  LDL.LU.64 R24, [R1+0xab0] ;  /* 0x000ab00001187983 */ /* 0x000ea80000300a00 */
[----:B------:R-:W2:Y:S04]  /*65b30*/  LDL.LU.64 R26, [R1+0xab8] ;  /* 0x000ab800011a7983 */ /* 0x000ea80000300a00 */
[----:B0-----:R-:W2:Y:S04]  /*65b40*/  LDL.LU.64 R20, [R1+0xaa0] ;  /* 0x000aa00001147983 */ /* 0x001ea80000300a00 */
[----:B-1----:R-:W2:Y:S04]  /*65b50*/  LDL.LU.64 R22, [R1+0xaa8] ;  /* 0x000aa80001167983 */ /* 0x002ea80000300a00 */
[----:B------:R0:W-:Y:S04]  /*65b60*/  STL [R1+0x53f4], R2 ;  /* 0x0053f40201007387 */ /* 0x0001e80000100800 */
[----:B0-----:R-:W2:Y:S04]  /*65b70*/  LDL.LU R2, [R1+0xd7c] ;  /* 0x000d7c0001027983 */ /* 0x001ea80000300800 */
[----:B------:R0:W-:Y:S04]  /*65b80*/  STL [R1+0x53f0], R3 ;  /* 0x0053f00301007387 */ /* 0x0001e80000100800 */
[----:B0-----:R-:W2:Y:S04]  /*65b90*/  LDL.LU R3, [R1+0xd84] ;  /* 0x000d840001037983 */ /* 0x001ea80000300800 */
[----:B------:R-:W2:Y:S01]  /*65ba0*/  LDL.LU R0, [R1+0xd88] ;  /* 0x000d880001007983 */ /* 0x000ea20000300800 */
[----:B------:R-:W-:-:S03]  /*65bb0*/  IMAD R18, R41, 0x100, R40 ;  /* 0x0000010029127824 */ /* 0x000fc600078e0228 */
[----:B------:R-:W2:Y:S04]  /*65bc0*/  LDL.LU R40, [R1+0xd94] ;  /* 0x000d940001287983 */ /* 0x000ea80000300800 */
[----:B------:R-:W2:Y:S04]  /*65bd0*/  LDL.LU R41, [R1+0xd90] ;  /* 0x000d900001297983 */ /* 0x000ea80000300800 */
[----:B------:R-:W2:Y:S01]  /*65be0*/  LDL.LU R44, [R1+0xd9c] ;  /* 0x000d9c00012c7983 */ /* 0x000ea20000300800 */
[----:B------:R-:W-:-:S03]  /*65bf0*/  IMAD R19, R43, 0x100, R42 ;  /* 0x000001002b137824 */ /* 0x000fc600078e022a */
[----:B------:R-:W2:Y:S04]  /*65c00*/  LDL.LU R45, [R1+0xd98] ;  /* 0x000d9800012d7983 */ /* 0x000ea80000300800 */
[----:B------:R-:W2:Y:S04]  /*65c10*/  LDL.LU R42, [R1+0xda4] ;  /* 0x000da400012a7983 */ /* 0x000ea80000300800 */
[----:B------:R-:W2:Y:S01]  /*65c20*/  LDL.LU R43, [R1+0xda0] ;  /* 0x000da000012b7983 */ /* 0x000ea20000300800 */
[----:B------:R-:W-:Y:S01]  /*65c30*/  IMAD R61, R47, 0x100, R46 ;  /* 0x000001002f3d7824 */ /* 0x000fe200078e022e */
[----:B------:R-:W-:-:S02]  /*65c40*/  F2FP.F16.E5M2.UNPACK_B R37, R19 ;  /* 0x00000013ff25723e */ /* 0x000fc400020004ff */
[----:B------:R-:W-:Y:S02]  /*65c50*/  F2FP.F16.E5M2.UNPACK_B R38, R60 ;  /* 0x0000003cff26723e */ /* 0x000fe400020004ff */
[----:B------:R-:W-:Y:S01]  /*65c60*/  F2FP.F16.E5M2.UNPACK_B R36, R18 ;  /* 0x00000012ff24723e */ /* 0x000fe200020004ff */
[----:B--2---:R-:W-:Y:S04]  /*65c70*/  STL.64 [R1+0x53e8], R42 ;  /* 0x0053e82a01007387 */ /* 0x004fe80000100a00 */
[----:B------:R0:W-:Y:S04]  /*65c80*/  STL.64 [R1+0x53e0], R40 ;  /* 0x0053e02801007387 */ /* 0x0001e80000100a00 */
[----:B0-----:R-:W2:Y:S04]  /*65c90*/  LDL.LU.64 R40, [R1+0xb00] ;  /* 0x000b000001287983 */ /* 0x001ea80000300a00 */
[----:B------:R-:W2:Y:S04]  /*65ca0*/  LDL.LU.64 R42, [R1+0xb08] ;  /* 0x000b0800012a7983 */ /* 0x000ea80000300a00 */
[----:B------:R-:W4:Y:S04]  /*65cb0*/  LDL.LU R46, [R1+0xdac] ;  /* 0x000dac00012e7983 */ /* 0x000f280000300800 */
[----:B------:R-:W4:Y:S04]  /*65cc0*/  LDL.LU R47, [R1+0xda8] ;  /* 0x000da800012f7983 */ /* 0x000f280000300800 */
[----:B------:R-:W4:Y:S04]  /*65cd0*/  LDL.LU R19, [R1+0xd78] ;  /* 0x000d780001137983 */ /* 0x000f280000300800 */
[----:B------:R-:W4:Y:S01]  /*65ce0*/  LDL.LU R60, [R1+0xd80] ;  /* 0x000d8000013c7983 */ /* 0x000f220000300800 */
[----:B------:R-:W-:-:S03]  /*65cf0*/  F2FP.F16.E5M2.UNPACK_B R39, R61 ;  /* 0x0000003dff27723e */ /* 0x000fc600020004ff */
[----:B------:R-:W4:Y:S04]  /*65d00*/  LDL.LU R61, [R1+0xd8c] ;  /* 0x000d8c00013d7983 */ /* 0x000f280000300800 */
[C---:B---3--:R-:W-:Y:S08]  /*65d10*/  HMMA.16816.F32 R52, R36.reuse, R14, R52 ;  /* 0x0000000e2434723c */ /* 0x048ff00000001834 */
[----:B------:R-:W-:Y:S01]  /*65d20*/  HMMA.16816.F32 R48, R36, R12, R48 ;  /* 0x0000000c2430723c */ /* 0x000fe20000001830 */
[----:B------:R-:W-:-:S07]  /*65d30*/  IMAD R18, R59, 0x100, R58 ;  /* 0x000001003b127824 */ /* 0x000fce00078e023a */
[----:B--2---:R-:W-:-:S15]  /*65d40*/  HMMA.16816.F32 R40, R36, R16, R40 ;  /* 0x000000102428723c */ /* 0x004fde0000001828 */
[----:B------:R-:W-:-:S04]  /*65d50*/  NOP ;  /* 0x0000000000007918 */ /* 0x000fc80000000000 */
[----:B------:R-:W-:Y:S04]  /*65d60*/  STL.64 [R1+0x730], R40 ;  /* 0x0007302801007387 */ /* 0x000fe80000100a00 */
[----:B------:R4:W-:Y:S02]  /*65d70*/  STL.64 [R1+0x738], R42 ;  /* 0x0007382a01007387 */ /* 0x0009e40000100a00 */
[C---:B----4-:R-:W-:Y:S08]  /*65d80*/  HMMA.16816.F32 R40, R36.reuse, R10, R32 ;  /* 0x0000000a2428723c */ /* 0x050ff00000001820 */
[C---:B------:R-:W-:Y:S08]  /*65d90*/  HMMA.16816.F32 R32, R36.reuse, R8, R28 ;  /* 0x000000082420723c */ /* 0x040ff0000000181c */
[C---:B------:R-:W-:Y:S08]  /*65da0*/  HMMA.16816.F32 R28, R36.reuse, R6, R24 ;  /* 0x00000006241c723c */ /* 0x040ff00000001818 */
[----:B------:R-:W-:Y:S01]  /*65db0*/  HMMA.16816.F32 R24, R36, R4, R20 ;  /* 0x000000042418723c */ /* 0x000fe20000001814 */
        /* <DEDUP_REMOVED lines=54> */
[----:B------:R-:W-:Y:S01]  /*66120*/  IMAD R19, R45, 0x100, R44 ;  /* 0x000001002d137824 */ /* 0x000fe200078e022c */
[----:B------:R-:W-:Y:S04]  /*66130*/  STL.64 [R1+0x840], R52 ;  /* 0x0008403401007387 */ /* 0x000fe80000100a00 */
[----:B------:R0:W-:Y:S04]  /*66140*/  STL.64 [R1+0x848], R54 ;  /* 0x0008483601007387 */ /* 0x0001e80000100a00 */
[----:B0-----:R-:W3:Y:S04]  /*66150*/  LDL.LU.64 R54, [R1+0x53d8] ;  /* 0x0053d80001367983 */ /* 0x001ee80000300a00 */
[----:B------:R-:W4:Y:S04]  /*66160*/  LDL.LU R52, [R1+0x53d4] ;  /* 0x0053d40001347983 */ /* 0x000f280000300800 */
        /* <DEDUP_REMOVED lines=8> */
[----:B------:R0:W-:Y:S04]  /*661f0*/  STL.64 [R1+0x8f0], R24 ;  /* 0x0008f01801007387 */ /* 0x0001e80000100a00 */
[----:B------:R0:W-:Y:S04]  /*66200*/  STL.64 [R1+0x8f8], R26 ;  /* 0x0008f81a01007387 */ /* 0x0001e80000100a00 */
[----:B------:R-:W3:Y:S04]  /*66210*/  LDL.LU R44, [R1+0xdb4] ;  /* 0x000db400012c7983 */ /* 0x000ee80000300800 */
[----:B------:R-:W3:Y:S04]  /*66220*/  LDL.LU R45, [R1+0xdb0] ;  /* 0x000db000012d7983 */ /* 0x000ee80000300800 */
[----:B0-----:R-:W3:Y:S04]  /*66230*/  LDL.LU.64 R32, [R1+0xcd0] ;  /* 0x000cd00001207983 */ /* 0x001ee80000300a00 */
[----:B-1----:R-:W3:Y:S01]  /*66240*/  LDL.LU.64 R34, [R1+0xcd8] ;  /* 0x000cd80001227983 */ /* 0x002ee20000300a00 */
[----:B--2---:R-:W-:-:S15]  /*66250*/  HMMA.16816.F32 R20, R36, R2, R20 ;  /* 0x000000022414723c */ /* 0x004fde0000001814 */
[----:B------:R-:W-:-:S04]  /*66260*/  NOP ;  /* 0x0000000000007918 */ /* 0x000fc80000000000 */
[----:B------:R0:W-:Y:S04]  /*66270*/  STL.64 [R1+0x8e0], R20 ;  /* 0x0008e01401007387 */ /* 0x0001e80000100a00 */
[----:B------:R1:W-:Y:S04]  /*66280*/  STL.64 [R1+0x8e8], R22 ;  /* 0x0008e81601007387 */ /* 0x0003e80000100a00 */
[----:B------:R-:W2:Y:S04]  /*66290*/  LDL.LU.64 R56, [R1+0xcc0] ;  /* 0x000cc00001387983 */ /* 0x000ea80000300a00 */
[----:B------:R-:W2:Y:S04]  /*662a0*/  LDL.LU.64 R58, [R1+0xcc8] ;  /* 0x000cc800013a7983 */ /* 0x000ea80000300a00 */
[----:B------:R-:W4:Y:S04]  /*662b0*/  LDL.LU.64 R48, [R1+0xcb0] ;  /* 0x000cb00001307983 */ /* 0x000f280000300a00 */
[----:B------:R-:W4:Y:S04]  /*662c0*/  LDL.LU.64 R50, [R1+0xcb8] ;  /* 0x000cb80001327983 */ /* 0x000f280000300a00 */
[----:B------:R-:W4:Y:S04]  /*662d0*/  LDL.LU.64 R24, [R1+0xca0] ;  /* 0x000ca00001187983 */ /* 0x000f280000300a00 */
[----:B------:R-:W4:Y:S01]  /*662e0*/  LDL.LU.64 R26, [R1+0xca8] ;  /* 0x000ca800011a7983 */ /* 0x000f220000300a00 */
[----:B------:R-:W-:-:S02]  /*662f0*/  IMAD R60, R43, 0x100, R42 ;  /* 0x000001002b3c7824 */ /* 0x000fc400078e022a */
[----:B------:R-:W-:Y:S02]  /*66300*/  IMAD R18, R41, 0x100, R40 ;  /* 0x0000010029127824 */ /* 0x000fe400078e0228 */
[----:B------:R-:W4:Y:S04]  /*66310*/  LDL.LU.64 R40, [R1+0xc90] ;  /* 0x000c900001287983 */ /* 0x000f280000300a00 */
[----:B------:R-:W4:Y:S04]  /*66320*/  LDL.LU.64 R42, [R1+0xc98] ;  /* 0x000c9800012a7983 */ /* 0x000f280000300a00 */
[----:B------:R-:W4:Y:S04]  /*66330*/  LDL.LU.64 R28, [R1+0xc80] ;  /* 0x000c8000011c7983 */ /* 0x000f280000300a00 */
[----:B------:R-:W4:Y:S04]  /*66340*/  LDL.LU.64 R30, [R1+0xc88] ;  /* 0x000c8800011e7983 */ /* 0x000f280000300a00 */
[----:B0-----:R-:W4:Y:S04]  /*66350*/  LDL.LU.64 R20, [R1+0xc70] ;  /* 0x000c700001147983 */ /* 0x001f280000300a00 */
[----:B-1----:R-:W4:Y:S01]  /*66360*/  LDL.LU.64 R22, [R1+0xc78] ;  /* 0x000c780001167983 */ /* 0x002f220000300a00 */
[----:B------:R-:W-:Y:S01]  /*66370*/  IMAD R61, R47, 0x100, R46 ;  /* 0x000001002f3d7824 */ /* 0x000fe200078e022e */
[----:B------:R-:W-:-:S02]  /*66380*/  F2FP.F16.E5M2.UNPACK_B R36, R18 ;  /* 0x00000012ff24723e */ /* 0x000fc400020004ff */
[----:B------:R-:W-:Y:S02]  /*66390*/  F2FP.F16.E5M2.UNPACK_B R37, R19 ;  /* 0x00000013ff25723e */ /* 0x000fe400020004ff */
[----:B------:R-:W-:Y:S01]  /*663a0*/  F2FP.F16.E5M2.UNPACK_B R38, R60 ;  /* 0x0000003cff26723e */ /* 0x000fe200020004ff */
[----:B------:R-:W4:Y:S01]  /*663b0*/  LDL.LU R46, [R1+0xdbc] ;  /* 0x000dbc00012e7983 */ /* 0x000f220000300800 */
[----:B------:R-:W-:-:S03]  /*663c0*/  F2FP.F16.E5M2.UNPACK_B R39, R61 ;  /* 0x0000003dff27723e */ /* 0x000fc600020004ff */
[----:B------:R-:W4:Y:S04]  /*663d0*/  LDL.LU R47, [R1+0xdb8] ;  /* 0x000db800012f7983 */ /* 0x000f280000300800 */
[----:B------:R-:W4:Y:S04]  /*663e0*/  LDL.LU R53, [R1+0xdc4] ;  /* 0x000dc40001357983 */ /* 0x000f280000300800 */
[----:B------:R-:W4:Y:S04]  /*663f0*/  LDL.LU R0, [R1+0xdc8] ;  /* 0x000dc80001007983 */ /* 0x000f280000300800 */
[----:B------:R-:W4:Y:S04]  /*66400*/  LDL.LU R60, [R1+0xdc0] ;  /* 0x000dc000013c7983 */ /* 0x000f280000300800 */
[----:B------:R-:W4:Y:S01]  /*66410*/  LDL.LU R61, [R1+0xdcc] ;  /* 0x000dcc00013d7983 */ /* 0x000f220000300800 */
[----:B---3--:R-:W-:-:S15]  /*66420*/  HMMA.16816.F32 R32, R36, R16, R32 ;  /* 0x000000102420723c */ /* 0x008fde0000001820 */
[----:B------:R-:W-:-:S04]  /*66430*/  NOP ;  /* 0x0000000000007918 */ /* 0x000fc80000000000 */
[----:B------:R0:W-:Y:S04]  /*66440*/  STL.64 [R1+0x930], R32 ;  /* 0x0009302001007387 */ /* 0x0001e80000100a00 */
[----:B------:R1:W-:Y:S04]  /*66450*/  STL.64 [R1+0x938], R34 ;  /* 0x0009382201007387 */ /* 0x0003e80000100a00 */
[----:B0-----:R-:W3:Y:S04]  /*66460*/  LDL.LU R32, [R1+0xdd4] ;  /* 0x000dd40001207983 */ /* 0x001ee80000300800 */
[----:B------:R-:W3:Y:S04]  /*66470*/  LDL.LU R33, [R1+0xdd0] ;  /* 0x000dd00001217983 */ /* 0x000ee80000300800 */
[----:B-1----:R-:W3:Y:S01]  /*66480*/  LDL.LU R34, [R1+0xddc] ;  /* 0x000ddc0001227983 */ /* 0x002ee20000300800 */
[C---:B--2---:R-:W-:Y:S08]  /*66490*/  HMMA.16816.F32 R56, R36.reuse, R14, R56 ;  /* 0x0000000e2438723c */ /* 0x044ff00000001838 */
[C---:B----4-:R-:W-:Y:S11]  /*664a0*/  HMMA.16816.F32 R48, R36.reuse, R12, R48 ;  /* 0x0000000c2430723c */ /* 0x050ff60000001830 */
[----:B------:R-:W-:Y:S04]  /*664b0*/  STL.64 [R1+0x950], R56 ;  /* 0x0009503801007387 */ /* 0x000fe80000100a00 */
[----:B------:R-:W-:Y:S04]  /*664c0*/  STL.64 [R1+0x958], R58 ;  /* 0x0009583a01007387 */ /* 0x000fe80000100a00 */
[----:B------:R-:W2:Y:S04]  /*664d0*/  LDL.LU R35, [R1+0xdd8] ;  /* 0x000dd80001237983 */ /* 0x000ea80000300800 */
[----:B------:R-:W-:Y:S04]  /*664e0*/  STL.64 [R1+0x970], R48 ;  /* 0x0009703001007387 */ /* 0x000fe80000100a00 */
[----:B------:R0:W-:Y:S02]  /*664f0*/  STL.64 [R1+0x978], R50 ;  /* 0x0009783201007387 */ /* 0x0001e40000100a00 */
[----:B0-----:R-:W-:Y:S02]  /*66500*/  HMMA.16816.F32 R48, R36, R10, R24 ;  /* 0x0000000a2430723c */ /* 0x001fe40000001818 */
[----:B------:R-:W4:Y:S04]  /*66510*/  LDL.LU R24, [R1+0xde4] ;  /* 0x000de40001187983 */ /* 0x000f280000300800 */
[----:B------:R-:W4:-:S13]  /*66520*/  LDL.LU R25, [R1+0xde0] ;  /* 0x000de00001197983 */ /* 0x000f1a0000300800 */
[----:B------:R0:W-:Y:S04]  /*66530*/  STL.64 [R1+0x990], R48 ;  /* 0x0009903001007387 */ /* 0x0001e80000100a00 */
[----:B------:R1:W-:Y:S01]  /*66540*/  STL.64 [R1+0x998], R50 ;  /* 0x0009983201007387 */ /* 0x0003e20000100a00 */
[C---:B------:R-:W-:Y:S08]  /*66550*/  HMMA.16816.F32 R40, R36.reuse, R8, R40 ;  /* 0x000000082428723c */ /* 0x040ff00000001828 */
[C---:B------:R-:W-:Y:S08]  /*66560*/  HMMA.16816.F32 R28, R36.reuse, R6, R28 ;  /* 0x00000006241c723c */ /* 0x040ff0000000181c */
[----:B------:R-:W-:Y:S01]  /*66570*/  HMMA.16816.F32 R20, R36, R4, R20 ;  /* 0x000000042414723c */ /* 0x000fe20000001814 */
[----:B0-----:R-:W2:Y:S04]  /*66580*/  LDL.LU.64 R48, [R1+0xd10] ;  /* 0x000d100001307983 */ /* 0x001ea80000300a00 */
[----:B-1----:R-:W2:Y:S04]  /*66590*/  LDL.LU.64 R50, [R1+0xd18] ;  /* 0x000d180001327983 */ /* 0x002ea80000300a00 */
[----:B------:R-:W-:Y:S04]  /*665a0*/  STL.64 [R1+0x9b0], R40 ;  /* 0x0009b02801007387 */ /* 0x000fe80000100a00 */
[----:B------:R-:W-:Y:S04]  /*665b0*/  STL.64 [R1+0x9b8], R42 ;  /* 0x0009b82a01007387 */ /* 0x000fe80000100a00 */
[----:B------:R-:W3:Y:S04]  /*665c0*/  LDL.LU R26, [R1+0xdec] ;  /* 0x000dec00011a7983 */ /* 0x000ee80000300800 */
[----:B------:R-:W3:Y:S04]  /*665d0*/  LDL.LU R27, [R1+0xde8] ;  /* 0x000de800011b7983 */ /* 0x000ee80000300800 */
[----:B------:R-:W-:Y:S04]  /*665e0*/  STL.64 [R1+0x9d0], R28 ;  /* 0x0009d01c01007387 */ /* 0x000fe80000100a00 */
[----:B------:R-:W-:Y:S04]  /*665f0*/  STL.64 [R1+0x9d8], R30 ;  /* 0x0009d81e01007387 */ /* 0x000fe80000100a00 */
[----:B------:R-:W3:Y:S04]  /*66600*/  LDL.LU.64 R56, [R1+0xd00] ;  /* 0x000d000001387983 */ /* 0x000ee80000300a00 */
[----:B------:R0:W-:Y:S04]  /*66610*/  STL.64 [R1+0xa10], R20 ;  /* 0x000a101401007387 */ /* 0x0001e80000100a00 */
[----:B------:R1:W-:Y:S04]  /*66620*/  STL.64 [R1+0xa18], R22 ;  /* 0x000a181601007387 */ /* 0x0003e80000100a00 */
[----:B------:R-:W3:Y:S04]  /*66630*/  LDL.LU.64 R58, [R1+0xd08] ;  /* 0x000d0800013a7983 */ /* 0x000ee80000300a00 */
[----:B0-----:R-:W3:Y:S04]  /*66640*/  LDL.LU.64 R20, [R1+0xcf0] ;  /* 0x000cf00001147983 */ /* 0x001ee80000300a00 */
[----:B-1----:R-:W4:Y:S04]  /*66650*/  LDL.LU.64 R22, [R1+0xcf8] ;  /* 0x000cf80001167983 */ /* 0x002f280000300a00 */
[----:B------:R-:W4:Y:S04]  /*66660*/  LDL.LU.64 R40, [R1+0xce0] ;  /* 0x000ce00001287983 */ /* 0x000f280000300a00 */
[----:B------:R-:W4:Y:S04]  /*66670*/  LDL.LU.64 R42, [R1+0xce8] ;  /* 0x000ce800012a7983 */ /* 0x000f280000300a00 */
[----:B------:R-:W4:Y:S01]  /*66680*/  LDL.LU.64 R28, [R1+0xc10] ;  /* 0x000c1000011c7983 */ /* 0x000f220000300a00 */
[----:B------:R-:W-:-:S03]  /*66690*/  IMAD R18, R45, 0x100, R44 ;  /* 0x000001002d127824 */ /* 0x000fc600078e022c */
[----:B------:R-:W4:Y:S01]  /*666a0*/  LDL.LU.64 R30, [R1+0xc18] ;  /* 0x000c1800011e7983 */ /* 0x000f220000300a00 */
[----:B------:R-:W-:-:S03]  /*666b0*/  IMAD R19, R47, 0x100, R46 ;  /* 0x000001002f137824 */ /* 0x000fc600078e022e */
[----:B------:R-:W4:Y:S04]  /*666c0*/  LDL.LU.64 R44, [R1+0xc60] ;  /* 0x000c6000012c7983 */ /* 0x000f280000300a00 */
[----:B------:R-:W4:Y:S01]  /*666d0*/  LDL.LU.64 R46, [R1+0xc68] ;  /* 0x000c6800012e7983 */ /* 0x000f220000300a00 */
[----:B------:R-:W-:Y:S02]  /*666e0*/  IMAD R60, R60, 0x100, R53 ;  /* 0x000001003c3c7824 */ /* 0x000fe400078e0235 */
[----:B------:R-:W-:Y:S01]  /*666f0*/  IMAD R61, R0, 0x100, R61 ;  /* 0x00000100003d7824 */ /* 0x000fe200078e023d */
[----:B------:R-:W4:Y:S01]  /*66700*/  LDL.LU R53, [R1+0x53d0] ;  /* 0x0053d00001357983 */ /* 0x000f220000300800 */
[----:B--2---:R-:W-:Y:S03]  /*66710*/  HMMA.16816.F32 R36, R36, R2, R48 ;  /* 0x000000022424723c */ /* 0x004fe60000001830 */
[----:B------:R-:W2:Y:S04]  /*66720*/  LDL.LU.64 R50, [R1+0x53c8] ;  /* 0x0053c80001327983 */ /* 0x000ea80000300a00 */
[----:B------:R-:W2:-:S12]  /*66730*/  LDL.LU.64 R48, [R1+0x53c0] ;  /* 0x0053c00001307983 */ /* 0x000e980000300a00 */
[----:B------:R0:W-:Y:S04]  /*66740*/  STL.64 [R1+0xa00], R36 ;  /* 0x000a002401007387 */ /* 0x0001e80000100a00 */
[----:B------:R1:W-:Y:S01]  /*66750*/  STL.64 [R1+0xa08], R38 ;  /* 0x000a082601007387 */ /* 0x0003e20000100a00 */
[----:B0-----:R-:W-:Y:S02]  /*66760*/  F2FP.F16.E5M2.UNPACK_B R36, R18 ;  /* 0x00000012ff24723e */ /* 0x001fe400020004ff */
[----:B------:R-:W-:Y:S02]  /*66770*/  F2FP.F16.E5M2.UNPACK_B R37, R19 ;  /* 0x00000013ff25723e */ /* 0x000fe400020004ff */
[----:B-1----:R-:W-:Y:S02]  /*66780*/  F2FP.F16.E5M2.UNPACK_B R38, R60 ;  /* 0x0000003cff26723e */ /* 0x002fe400020004ff */
[----:B------:R-:W-:-:S07]  /*66790*/  F2FP.F16.E5M2.UNPACK_B R39, R61 ;  /* 0x0000003dff27723e */ /* 0x000fce00020004ff */
[C---:B---3--:R-:W-:Y:S08]  /*667a0*/  HMMA.16816.F32 R16, R36.reuse, R16, R56 ;  /* 0x000000102410723c */ /* 0x048ff00000001838 */
[C---:B----4-:R-:W-:Y:S08]  /*667b0*/  HMMA.16816.F32 R20, R36.reuse, R14, R20 ;  /* 0x0000000e2414723c */ /* 0x050ff00000001814 */
[C---:B------:R-:W-:Y:S01]  /*667c0*/  HMMA.16816.F32 R12, R36.reuse, R12, R40 ;  /* 0x0000000c240c723c */ /* 0x040fe20000001828 */
[----:B------:R-:W3:Y:S04]  /*667d0*/  LDL.LU.64 R58, [R1+0x53b8] ;  /* 0x0053b800013a7983 */ /* 0x000ee80000300a00 */
[----:B------:R-:W3:Y:S04]  /*667e0*/  LDL.LU.64 R56, [R1+0x53b0] ;  /* 0x0053b00001387983 */ /* 0x000ee80000300a00 */
[----:B------:R0:W-:Y:S04]  /*667f0*/  STL.64 [R1+0xa90], R16 ;  /* 0x000a901001007387 */ /* 0x0001e80000100a00 */
[----:B------:R1:W-:Y:S04]  /*66800*/  STL.64 [R1+0xa98], R18 ;  /* 0x000a981201007387 */ /* 0x0003e80000100a00 */
[----:B0-----:R-:W4:Y:S04]  /*66810*/  LDL.LU.64 R16, [R1+0xc20] ;  /* 0x000c200001107983 */ /* 0x001f280000300a00 */
[----:B-1----:R-:W4:Y:S04]  /*66820*/  LDL.LU.64 R18, [R1+0xc28] ;  /* 0x000c280001127983 */ /* 0x002f280000300a00 */
[----:B------:R0:W-:Y:S04]  /*66830*/  STL.64 [R1+0xa80], R20 ;  /* 0x000a801401007387 */ /* 0x0001e80000100a00 */
[----:B------:R1:W-:Y:S04]  /*66840*/  STL.64 [R1+0xa88], R22 ;  /* 0x000a881601007387 */ /* 0x0003e80000100a00 */
[----:B0-----:R-:W2:Y:S04]  /*66850*/  LDL.LU.64 R20, [R1+0xc30] ;  /* 0x000c300001147983 */ /* 0x001ea80000300a00 */
[----:B-1----:R-:W2:Y:S04]  /*66860*/  LDL.LU.64 R22, [R1+0xc38] ;  /* 0x000c380001167983 */ /* 0x002ea80000300a00 */
[----:B------:R-:W2:Y:S04]  /*66870*/  LDL.LU.64 R42, [R1+0x53a8] ;  /* 0x0053a800012a7983 */ /* 0x000ea80000300a00 */
[----:B------:R-:W2:Y:S04]  /*66880*/  LDL.LU.64 R40, [R1+0x53a0] ;  /* 0x0053a00001287983 */ /* 0x000ea80000300a00 */
[----:B------:R0:W-:Y:S04]  /*66890*/  STL.64 [R1+0xa70], R12 ;  /* 0x000a700c01007387 */ /* 0x0001e80000100a00 */
[----:B------:R1:W-:Y:S04]  /*668a0*/  STL.64 [R1+0xa78], R14 ;  /* 0x000a780e01007387 */ /* 0x0003e80000100a00 */
[----:B0-----:R-:W2:Y:S04]  /*668b0*/  LDL.LU.64 R12, [R1+0xc40] ;  /* 0x000c4000010c7983 */ /* 0x001ea80000300a00 */
[----:B-1----:R-:W2:Y:S01]  /*668c0*/  LDL.LU.64 R14, [R1+0xc48] ;  /* 0x000c4800010e7983 */ /* 0x002ea20000300a00 */
[----:B------:R-:W-:-:S15]  /*668d0*/  HMMA.16816.F32 R44, R36, R10, R44 ;  /* 0x0000000a242c723c */ /* 0x000fde000000182c */
[----:B------:R-:W-:-:S04]  /*668e0*/  NOP ;  /* 0x0000000000007918 */ /* 0x000fc80000000000 */
[----:B------:R-:W-:Y:S04]  /*668f0*/  STL.64 [R1+0xa60], R44 ;  /* 0x000a602c01007387 */ /* 0x000fe80000100a00 */
[----:B------:R0:W-:Y:S04]  /*66900*/  STL.64 [R1+0xa68], R46 ;  /* 0x000a682e01007387 */ /* 0x0001e80000100a00 */
[----:B0-----:R-:W3:Y:S04]  /*66910*/  LDL.LU.64 R46, [R1+0x5398] ;  /* 0x00539800012e7983 */ /* 0x001ee80000300a00 */
[----:B------:R-:W3:Y:S01]  /*66920*/  LDL.LU.64 R44, [R1+0x5390] ;  /* 0x00539000012c7983 */ /* 0x000ee20000300a00 */
[C---:B--2---:R-:W-:Y:S08]  /*66930*/  HMMA.16816.F32 R8, R36.reuse, R8, R12 ;  /* 0x000000082408723c */ /* 0x044ff0000000180c */
[C---:B----4-:R-:W-:Y:S11]  /*66940*/  HMMA.16816.F32 R12, R36.reuse, R6, R16 ;  /* 0x00000006240c723c */ /* 0x050ff60000001810 */
[----:B------:R-:W-:Y:S04]  /*66950*/  STL.64 [R1+0xa50], R8 ;  /* 0x000a500801007387 */ /* 0x000fe80000100a00 */
[----:B------:R0:W-:Y:S02]  /*66960*/  STL.64 [R1+0xa58], R10 ;  /* 0x000a580a01007387 */ /* 0x0001e40000100a00 */
[C---:B0-----:R-:W-:Y:S02]  /*66970*/  HMMA.16816.F32 R8, R36.reuse, R4, R28 ;  /* 0x000000042408723c */ /* 0x041fe4000000181c */
[----:B------:R-:W-:Y:S04]  /*66980*/  STL.64 [R1+0xa40], R12 ;  /* 0x000a400c01007387 */ /* 0x000fe80000100a00 */
[----:B------:R-:W-:Y:S04]  /*66990*/  STL.64 [R1+0xa48], R14 ;  /* 0x000a480e01007387 */ /* 0x000fe80000100a00 */
[----:B------:R-:W2:Y:S09]  /*669a0*/  LDL.LU R16, [R1+0xbb0] ;  /* 0x000bb00001107983 */ /* 0x000eb20000300800 */
[----:B------:R-:W-:Y:S04]  /*669b0*/  STL.64 [R1+0xa30], R8 ;  /* 0x000a300801007387 */ /* 0x000fe80000100a00 */
[----:B------:R0:W-:Y:S04]  /*669c0*/  STL.64 [R1+0xa38], R10 ;  /* 0x000a380a01007387 */ /* 0x0001e80000100a00 */
[----:B------:R-:W4:Y:S04]  /*669d0*/  LDL.LU R17, [R1+0xbb4] ;  /* 0x000bb40001117983 */ /* 0x000f280000300800 */
[----:B------:R-:W3:Y:S04]  /*669e0*/  LDL.LU R61, [R1+0xba0] ;  /* 0x000ba000013d7983 */ /* 0x000ee80000300800 */
[----:B------:R-:W3:Y:S04]  /*669f0*/  LDL.LU R60, [R1+0xba4] ;  /* 0x000ba400013c7983 */ /* 0x000ee80000300800 */
[----:B------:R-:W3:Y:S04]  /*66a00*/  LDL.LU R19, [R1+0xb80] ;  /* 0x000b800001137983 */ /* 0x000ee80000300800 */
[----:B------:R-:W3:Y:S04]  /*66a10*/  LDL.LU R18, [R1+0xb84] ;  /* 0x000b840001127983 */ /* 0x000ee80000300800 */
[----:B------:R-:W3:Y:S04]  /*66a20*/  LDL.LU R0, [R1+0xb90] ;  /* 0x000b900001007983 */ /* 0x000ee80000300800 */
[----:B------:R-:W3:Y:S04]  /*66a30*/  LDL.LU R28, [R1+0xb94] ;  /* 0x000b9400011c7983 */ /* 0x000ee80000300800 */
[----:B------:R-:W3:Y:S01]  /*66a40*/  LDL.LU R29, [R1+0xbc0] ;  /* 0x000bc000011d7983 */ /* 0x000ee20000300800 */
[----:B0-----:R-:W-:Y:S01]  /*66a50*/  HMMA.16816.F32 R8, R36, R2, R20 ;  /* 0x000000022408723c */ /* 0x001fe20000001814 */
[----:B------:R-:W-:-:S02]  /*66a60*/  IMAD.MOV.U32 R20, RZ, RZ, R48 ;  /* 0x000000ffff147224 */ /* 0x000fc400078e0030 */
[----:B------:R-:W-:Y:S02]  /*66a70*/  IMAD.MOV.U32 R21, RZ, RZ, R49 ;  /* 0x000000ffff157224 */ /* 0x000fe400078e0031 */
[----:B------:R-:W-:Y:S02]  /*66a80*/  IMAD.MOV.U32 R22, RZ, RZ, R50 ;  /* 0x000000ffff167224 */ /* 0x000fe400078e0032 */
[----:B------:R-:W-:Y:S02]  /*66a90*/  IMAD.MOV.U32 R23, RZ, RZ, R52 ;  /* 0x000000ffff177224 */ /* 0x000fe400078e0034 */
[----:B------:R-:W-:Y:S02]  /*66aa0*/  IMAD R6, R25, 0x100, R24 ;  /* 0x0000010019067824 */ /* 0x000fe400078e0218 */
[----:B------:R-:W-:Y:S02]  /*66ab0*/  IMAD R4, R33, 0x100, R32 ;  /* 0x0000010021047824 */ /* 0x000fe400078e0220 */
[----:B------:R-:W-:-:S02]  /*66ac0*/  IMAD.MOV.U32 R32, RZ, RZ, R53 ;  /* 0x000000ffff207224 */ /* 0x000fc400078e0035 */
[----:B------:R-:W-:Y:S02]  /*66ad0*/  IMAD R5, R35, 0x100, R34 ;  /* 0x0000010023057824 */ /* 0x000fe400078e0222 */
[----:B------:R-:W-:Y:S02]  /*66ae0*/  IMAD.MOV.U32 R33, RZ, RZ, R54 ;  /* 0x000000ffff217224 */ /* 0x000fe400078e0036 */
[----:B------:R-:W-:Y:S04]  /*66af0*/  STL.64 [R1+0x9f0], R8 ;  /* 0x0009f00801007387 */ /* 0x000fe80000100a00 */
[----:B------:R0:W-:Y:S04]  /*66b00*/  STL.64 [R1+0x9f8], R10 ;  /* 0x0009f80a01007387 */ /* 0x0001e80000100a00 */
[----:B------:R-:W3:Y:S04]  /*66b10*/  LDL.LU R48, [R1+0x538c] ;  /* 0x00538c0001307983 */ /* 0x000ee80000300800 */
[----:B------:R-:W3:Y:S04]  /*66b20*/  LDL.LU R49, [R1+0x5388] ;  /* 0x0053880001317983 */ /* 0x000ee80000300800 */
[----:B------:R-:W3:Y:S04]  /*66b30*/  LDL.LU R50, [R1+0x5384] ;  /* 0x0053840001327983 */ /* 0x000ee80000300800 */
[----:B------:R-:W0:Y:S04]  /*66b40*/  LDL.LU R52, [R1+0x5380] ;  /* 0x0053800001347983 */ /* 0x000e280000300800 */
[----:B------:R-:W3:Y:S04]  /*66b50*/  LDL.LU R30, [R1+0xbc4] ;  /* 0x000bc400011e7983 */ /* 0x000ee80000300800 */
[----:B------:R-:W3:Y:S04]  /*66b60*/  LDL.LU R31, [R1+0xbd0] ;  /* 0x000bd000011f7983 */ /* 0x000ee80000300800 */
[----:B------:R-:W3:Y:S04]  /*66b70*/  LDL.LU R24, [R1+0xbd4] ;  /* 0x000bd40001187983 */ /* 0x000ee80000300800 */
[----:B------:R-:W3:Y:S04]  /*66b80*/  LDL.LU R25, [R1+0xbe0] ;  /* 0x000be00001197983 */ /* 0x000ee80000300800 */
[----:B------:R-:W0:Y:S04]  /*66b90*/  LDL.LU R53, [R1+0x537c] ;  /* 0x00537c0001357983 */ /* 0x000e280000300800 */
[----:B------:R-:W0:Y:S01]  /*66ba0*/  LDL.LU R54, [R1+0x5378] ;  /* 0x0053780001367983 */ /* 0x000e220000300800 */
[----:B------:R-:W-:-:S03]  /*66bb0*/  IMAD.MOV.U32 R34, RZ, RZ, R55 ;  /* 0x000000ffff227224 */ /* 0x000fc600078e0037 */
[----:B------:R-:W0:Y:S01]  /*66bc0*/  LDL.LU R55, [R1+0x5374] ;  /* 0x0053740001377983 */ /* 0x000e220000300800 */
[----:B------:R-:W-:-:S03]  /*66bd0*/  IMAD.MOV.U32 R35, RZ, RZ, R51 ;  /* 0x000000ffff237224 */ /* 0x000fc600078e0033 */
[----:B------:R-:W3:Y:S01]  /*66be0*/  LDL.LU R51, [R1+0x5370] ;  /* 0x0053700001337983 */ /* 0x000ee20000300800 */
[----:B------:R-:W-:-:S03]  /*66bf0*/  IMAD R7, R27, 0x100, R26 ;  /* 0x000001001b077824 */ /* 0x000fc600078e021a */
[----:B------:R-:W3:Y:S04]  /*66c00*/  LDL.LU R26, [R1+0xbe4] ;  /* 0x000be400011a7983 */ /* 0x000ee80000300800 */
[----:B------:R-:W3:Y:S01]  /*66c10*/  LDL.LU R27, [R1+0xbf0] ;  /* 0x000bf000011b7983 */ /* 0x000ee20000300800 */
[----:B------:R-:W-:Y:S02]  /*66c20*/  F2FP.F16.E5M2.UNPACK_B R12, R4 ;  /* 0x00000004ff0c723e */ /* 0x000fe400020004ff */
[----:B------:R-:W-:Y:S02]  /*66c30*/  F2FP.F16.E5M2.UNPACK_B R13, R5 ;  /* 0x00000005ff0d723e */ /* 0x000fe400020004ff */
[----:B------:R-:W-:Y:S02]  /*66c40*/  F2FP.F16.E5M2.UNPACK_B R14, R6 ;  /* 0x00000006ff0e723e */ /* 0x000fe400020004ff */
[----:B------:R-:W-:-:S02]  /*66c50*/  F2FP.F16.E5M2.UNPACK_B R15, R7 ;  /* 0x00000007ff0f723e */ /* 0x000fc400020004ff */
[----:B--2---:R-:W-:Y:S02]  /*66c60*/  F2FP.F16.E5M2.UNPACK_B R2, R16.H1 ;  /* 0x00000010ff02723e */ /* 0x004fe400030004ff */
[----:B----4-:R-:W-:Y:S02]  /*66c70*/  F2FP.F16.E5M2.UNPACK_B R3, R17.H1 ;  /* 0x00000011ff03723e */ /* 0x010fe400030004ff */
[----:B---3--:R-:W-:Y:S02]  /*66c80*/  F2FP.F16.E5M2.UNPACK_B R4, R61.H1 ;  /* 0x0000003dff04723e */ /* 0x008fe400030004ff */
[----:B------:R-:W-:Y:S02]  /*66c90*/  F2FP.F16.E5M2.UNPACK_B R5, R60.H1 ;  /* 0x0000003cff05723e */ /* 0x000fe400030004ff */
[----:B------:R-:W-:Y:S02]  /*66ca0*/  F2FP.F16.E5M2.UNPACK_B R6, R19.H1 ;  /* 0x00000013ff06723e */ /* 0x000fe400030004ff */
[----:B------:R-:W-:-:S07]  /*66cb0*/  F2FP.F16.E5M2.UNPACK_B R7, R18.H1 ;  /* 0x00000012ff07723e */ /* 0x000fce00030004ff */
[C---:B------:R-:W-:Y:S08]  /*66cc0*/  HMMA.16816.F32 R16, R12.reuse, R6, R44 ;  /* 0x000000060c10723c */ /* 0x040ff0000000182c */
[C---:B0-----:R-:W-:Y:S08]  /*66cd0*/  HMMA.16816.F32 R8, R12.reuse, R2, R52 ;  /* 0x000000020c08723c */ /* 0x041ff00000001834 */
[----:B------:R-:W-:Y:S11]  /*66ce0*/  HMMA.16816.F32 R36, R12, R4, R48 ;  /* 0x000000040c24723c */ /* 0x000ff60000001830 */
[----:B------:R-:W-:Y:S04]  /*66cf0*/  STL.64 [R1+0xac0], R8 ;  /* 0x000ac00801007387 */ /* 0x000fe80000100a00 */
[----:B------:R0:W-:Y:S04]  /*66d00*/  STL.64 [R1+0xac8], R10 ;  /* 0x000ac80a01007387 */ /* 0x0001e80000100a00 */
[----:B------:R-:W-:Y:S04]  /*66d10*/  STL.64 [R1+0xae0], R36 ;  /* 0x000ae02401007387 */ /* 0x000fe80000100a00 */
[----:B------:R-:W-:Y:S04]  /*66d20*/  STL.64 [R1+0xae8], R38 ;  /* 0x000ae82601007387 */ /* 0x000fe80000100a00 */
[----:B------:R-:W-:Y:S04]  /*66d30*/  STL.64 [R1+0x5358], R6 ;  /* 0x0053580601007387 */ /* 0x000fe80000100a00 */
[----:B------:R1:W-:Y:S01]  /*66d40*/  STL.64 [R1+0x5350], R4 ;  /* 0x0053500401007387 */ /* 0x0003e20000100a00 */
[----:B0-----:R-:W-:-:S02]  /*66d50*/  F2FP.F16.E5M2.UNPACK_B R10, R0.H1 ;  /* 0x00000000ff0a723e */ /* 0x001fc400030004ff */
[----:B------:R-:W-:-:S07]  /*66d60*/  F2FP.F16.E5M2.UNPACK_B R11, R28.H1 ;  /* 0x0000001cff0b723e */ /* 0x000fce00030004ff */
[----:B-1----:R-:W-:Y:S01]  /*66d70*/  HMMA.16816.F32 R4, R12, R10, R40 ;  /* 0x0000000a0c04723c */ /* 0x002fe20000001828 */
[----:B------:R0:W-:Y:S04]  /*66d80*/  STL.64 [R1+0xb00], R16 ;  /* 0x000b001001007387 */ /* 0x0001e80000100a00 */
[----:B------:R-:W-:Y:S01]  /*66d90*/  STL.64 [R1+0xb08], R18 ;  /* 0x000b081201007387 */ /* 0x000fe20000100a00 */
[----:B0-----:R-:W-:Y:S02]  /*66da0*/  F2FP.F16.E5M2.UNPACK_B R16, R29.H1 ;  /* 0x0000001dff10723e */ /* 0x001fe400030004ff */
[----:B------:R-:W-:-:S11]  /*66db0*/  F2FP.F16.E5M2.UNPACK_B R17, R30.H1 ;  /* 0x0000001eff11723e */ /* 0x000fd600030004ff */
[----:B------:R-:W-:Y:S01]  /*66dc0*/  IMAD.MOV.U32 R61, RZ, RZ, R6 ;  /* 0x000000ffff3d7224 */ /* 0x000fe200078e0006 */
[----:B------:R0:W-:Y:S01]  /*66dd0*/  STL.64 [R1+0xb20], R4 ;  /* 0x000b200401007387 */ /* 0x0001e20000100a00 */
[----:B------:R-:W-:Y:S02]  /*66de0*/  IMAD.MOV.U32 R60, RZ, RZ, R7 ;  /* 0x000000ffff3c7224 */ /* 0x000fe400078e0007 */
[C---:B0-----:R-:W-:Y:S01]  /*66df0*/  HMMA.16816.F32 R4, R12.reuse, R16, R56 ;  /* 0x000000100c04723c */ /* 0x041fe20000001838 */
[----:B------:R-:W-:Y:S02]  /*66e00*/  F2FP.F16.E5M2.UNPACK_B R36, R31.H1 ;  /* 0x0000001fff24723e */ /* 0x000fe400030004ff */
[----:B------:R-:W-:Y:S01]  /*66e10*/  F2FP.F16.E5M2.UNPACK_B R37, R24.H1 ;  /* 0x00000018ff25723e */ /* 0x000fe200030004ff */
[----:B------:R-:W-:Y:S04]  /*66e20*/  STL [R1+0x4ffc], R60 ;  /* 0x004ffc3c01007387 */ /* 0x000fe80000100800 */
[----:B------:R-:W-:Y:S11]  /*66e30*/  STL [R1+0x4ff8], R61 ;  /* 0x004ff83d01007387 */ /* 0x000ff60000100800 */
[----:B------:R-:W-:Y:S04]  /*66e40*/  STL.64 [R1+0xb40], R4 ;  /* 0x000b400401007387 */ /* 0x000fe80000100a00 */
[----:B------:R0:W-:Y:S02]  /*66e50*/  STL.64 [R1+0xb48], R6 ;  /* 0x000b480601007387 */ /* 0x0001e40000100a00 */
[----:B0-----:R-:W-:Y:S01]  /*66e60*/  HMMA.16816.F32 R4, R12, R36, R32 ;  /* 0x000000240c04723c */ /* 0x001fe20000001820 */
[----:B------:R-:W-:-:S02]  /*66e70*/  F2FP.F16.E5M2.UNPACK_B R18, R25.H1 ;  /* 0x00000019ff12723e */ /* 0x000fc400030004ff */
[----:B------:R-:W-:-:S15]  /*66e80*/  F2FP.F16.E5M2.UNPACK_B R19, R26.H1 ;  /* 0x0000001aff13723e */ /* 0x000fde00030004ff */
[----:B------:R-:W-:Y:S01]  /*66e90*/  NOP ;  /* 0x0000000000007918 */ /* 0x000fe20000000000 */
[----:B------:R-:W-:Y:S01]  /*66ea0*/  IMAD.MOV.U32 R60, RZ, RZ, R6 ;  /* 0x000000ffff3c7224 */ /* 0x000fe200078e0006 */
[----:B------:R0:W-:Y:S01]  /*66eb0*/  STL.64 [R1+0xb60], R4 ;  /* 0x000b600401007387 */ /* 0x0001e20000100a00 */
[----:B------:R-:W-:Y:S02]  /*66ec0*/  IMAD.MOV.U32 R61, RZ, RZ, R7 ;  /* 0x000000ffff3d7224 */ /* 0x000fe400078e0007 */
[----:B0-----:R-:W-:Y:S01]  /*66ed0*/  HMMA.16816.F32 R4, R12, R18, R20 ;  /* 0x000000120c04723c */ /* 0x001fe20000001814 */
[----:B------:R-:W-:Y:S04]  /*66ee0*/  STL [R1+0x5050], R60 ;  /* 0x0050503c01007387 */ /* 0x000fe80000100800 */
[----:B------:R-:W-:Y:S04]  /*66ef0*/  STL.64 [R1+0x5328], R18 ;  /* 0x0053281201007387 */ /* 0x000fe80000100a00 */
[----:B------:R0:W-:Y:S01]  /*66f00*/  STL.64 [R1+0x5320], R16 ;  /* 0x0053201001007387 */ /* 0x0001e20000100a00 */
[----:B------:R-:W-:-:S09]  /*66f10*/  F2FP.F16.E5M2.UNPACK_B R8, R27.H1 ;  /* 0x0000001bff08723e */ /* 0x000fd200030004ff */
[----:B------:R-:W-:Y:S04]  /*66f20*/  STL.64 [R1+0xb70], R4 ;  /* 0x000b700401007387 */ /* 0x000fe80000100a00 */
[----:B------:R-:W-:Y:S04]  /*66f30*/  STL.64 [R1+0xb78], R6 ;  /* 0x000b780601007387 */ /* 0x000fe80000100a00 */
[----:B------:R-:W2:Y:S04]  /*66f40*/  LDL.LU R24, [R1+0x310] ;  /* 0x0003100001187983 */ /* 0x000ea80000300800 */
[----:B------:R-:W2:Y:S04]  /*66f50*/  LDL.LU R25, [R1+0x314] ;  /* 0x0003140001197983 */ /* 0x000ea80000300800 */
[----:B------:R-:W3:Y:S04]  /*66f60*/  LDL.LU R26, [R1+0x318] ;  /* 0x00031800011a7983 */ /* 0x000ee80000300800 */
[----:B------:R-:W3:Y:S04]  /*66f70*/  LDL.LU R27, [R1+0x31c] ;  /* 0x00031c00011b7983 */ /* 0x000ee80000300800 */
[----:B---3--:R-:W-:Y:S04]  /*66f80*/  STL.64 [R1+0x5338], R26 ;  /* 0x0053381a01007387 */ /* 0x008fe80000100a00 */
[----:B--2---:R-:W-:Y:S04]  /*66f90*/  STL.64 [R1+0x5330], R24 ;  /* 0x0053301801007387 */ /* 0x004fe80000100a00 */
        /* <DEDUP_REMOVED lines=11> */
[----:B--2---:R1:W-:Y:S04]  /*67050*/  STL.64 [R1+0x5360], R44 ;  /* 0x0053602c01007387 */ /* 0x0043e80000100a00 */
[----:B------:R-:W2:Y:S04]  /*67060*/  LDL.LU R56, [R1+0x340] ;  /* 0x0003400001387983 */ /* 0x000ea80000300800 */
[----:B------:R-:W2:Y:S04]  /*67070*/  LDL.LU R57, [R1+0x344] ;  /* 0x0003440001397983 */ /* 0x000ea80000300800 */
[----:B------:R-:W2:Y:S04]  /*67080*/  LDL.LU R58, [R1+0x348] ;  /* 0x00034800013a7983 */ /* 0x000ea80000300800 */
[----:B------:R-:W2:Y:S04]  /*67090*/  LDL.LU R59, [R1+0x34c] ;  /* 0x00034c00013b7983 */ /* 0x000ea80000300800 */
[----:B0-----:R-:W3:Y:S04]  /*670a0*/  LDL.LU R16, [R1+0x360] ;  /* 0x0003600001107983 */ /* 0x001ee80000300800 */
[----:B------:R-:W3:Y:S04]  /*670b0*/  LDL.LU R17, [R1+0x364] ;  /* 0x0003640001117983 */ /* 0x000ee80000300800 */
[----:B------:R-:W3:Y:S04]  /*670c0*/  LDL.LU R18, [R1+0x368] ;  /* 0x0003680001127983 */ /* 0x000ee80000300800 */
[----:B------:R-:W3:Y:S04]  /*670d0*/  LDL.LU R19, [R1+0x36c] ;  /* 0x00036c0001137983 */ /* 0x000ee80000300800 */
[----:B-1----:R-:W4:Y:S04]  /*670e0*/  LDL.LU R44, [R1+0x70] ;  /* 0x00007000012c7983 */ /* 0x002f280000300800 */
[----:B------:R-:W4:Y:S04]  /*670f0*/  LDL.LU R45, [R1+0x74] ;  /* 0x00007400012d7983 */ /* 0x000f280000300800 */
[----:B------:R-:W4:Y:S04]  /*67100*/  LDL.LU R46, [R1+0x78] ;  /* 0x00007800012e7983 */ /* 0x000f280000300800 */
[----:B------:R-:W4:Y:S04]  /*67110*/  LDL.LU R47, [R1+0x7c] ;  /* 0x00007c00012f7983 */ /* 0x000f280000300800 */
[----:B------:R-:W2:Y:S04]  /*67120*/  LDL.LU R9, [R1+0xbf4] ;  /* 0x000bf40001097983 */ /* 0x000ea80000300800 */
        /* <DEDUP_REMOVED lines=35> */
[----:B------:R-:W3:Y:S01]  /*67360*/  LDL.LU R23, [R1+0x30c] ;  /* 0x00030c0001177983 */ /* 0x000ee20000300800 */
[----:B--2---:R-:W-:-:S07]  /*67370*/  F2FP.F16.E5M2.UNPACK_B R9, R9.H1 ;  /* 0x00000009ff09723e */ /* 0x004fce00030004ff */
[----:B----4-:R-:W-:Y:S01]  /*67380*/  HMMA.16816.F32 R12, R12, R8, R44 ;  /* 0x000000080c0c723c */ /* 0x010fe2000000182c */
[----:B---3--:R-:W-:Y:S02]  /*67390*/  IMAD R39, R39, 0x100, R40 ;  /* 0x0000010027277824 */ /* 0x008fe400078e0228 */
[----:B------:R-:W-:Y:S02]  /*673a0*/  IMAD R40, R42, 0x100, R41 ;  /* 0x000001002a287824 */ /* 0x000fe400078e0229 */
[----:B------:R-:W-:Y:S02]  /*673b0*/  IMAD R38, R38, 0x100, R60 ;  /* 0x0000010026267824 */ /* 0x000fe400078e023c */
[----:B------:R-:W-:Y:S01]  /*673c0*/  IMAD R41, R48, 0x100, R43 ;  /* 0x0000010030297824 */ /* 0x000fe200078e022b */
[----:B------:R-:W2:Y:S04]  /*673d0*/  LDL.LU.64 R46, [R1+0x5368] ;  /* 0x00536800012e7983 */ /* 0x000ea80000300a00 */
[----:B------:R-:W2:Y:S07]  /*673e0*/  LDL.LU.64 R44, [R1+0x5360] ;  /* 0x00536000012c7983 */ /* 0x000eae0000300a00 */
[----:B------:R0:W-:Y:S04]  /*673f0*/  STL.64 [R1+0x3a0], R12 ;  /* 0x0003a00c01007387 */ /* 0x0001e80000100a00 */
[----:B------:R1:W-:Y:S01]  /*67400*/  STL.64 [R1+0x3a8], R14 ;  /* 0x0003a80e01007387 */ /* 0x0003e20000100a00 */
[----:B0-----:R-:W-:-:S02]  /*67410*/  F2FP.F16.E5M2.UNPACK_B R12, R38 ;  /* 0x00000026ff0c723e */ /* 0x001fc400020004ff */
[----:B------:R-:W-:Y:S02]  /*67420*/  F2FP.F16.E5M2.UNPACK_B R13, R39 ;  /* 0x00000027ff0d723e */ /* 0x000fe400020004ff */
[----:B-1----:R-:W-:Y:S02]  /*67430*/  F2FP.F16.E5M2.UNPACK_B R14, R40 ;  /* 0x00000028ff0e723e */ /* 0x002fe400020004ff */
[----:B------:R-:W-:Y:S01]  /*67440*/  F2FP.F16.E5M2.UNPACK_B R15, R41 ;  /* 0x00000029ff0f723e */ /* 0x000fe200020004ff */
[----:B------:R-:W3:Y:S04]  /*67450*/  LDL.LU R40, [R1+0x350] ;  /* 0x0003500001287983 */ /* 0x000ee80000300800 */
[----:B------:R-:W3:Y:S04]  /*67460*/  LDL.LU R41, [R1+0x354] ;  /* 0x0003540001297983 */ /* 0x000ee80000300800 */
[----:B------:R-:W3:Y:S04]  /*67470*/  LDL.LU R42, [R1+0x358] ;  /* 0x00035800012a7983 */ /* 0x000ee80000300800 */
[----:B------:R-:W3:Y:S01]  /*67480*/  LDL.LU R43, [R1+0x35c] ;  /* 0x00035c00012b7983 */ /* 0x000ee20000300800 */
[----:B------:R-:W-:-:S15]  /*67490*/  HMMA.16816.F32 R4, R12, R2, R4 ;  /* 0x000000020c04723c */ /* 0x000fde0000001804 */
[----:B------:R-:W-:-:S04]  /*674a0*/  NOP ;  /* 0x0000000000007918 */ /* 0x000fc80000000000 */
[----:B------:R-:W-:Y:S04]  /*674b0*/  STL.64 [R1+0xb50], R4 ;  /* 0x000b500401007387 */ /* 0x000fe80000100a00 */
[----:B------:R0:W-:Y:S04]  /*674c0*/  STL.64 [R1+0xb58], R6 ;  /* 0x000b580601007387 */ /* 0x0001e80000100a00 */
[----:B0-----:R-:W4:Y:S04]  /*674d0*/  LDL.LU.64 R6, [R1+0x5358] ;  /* 0x0053580001067983 */ /* 0x001f280000300a00 */
[----:B------:R-:W2:Y:S01]  /*674e0*/  LDL.LU.64 R4, [R1+0x5350] ;  /* 0x0053500001047983 */ /* 0x000ea20000300a00 */
[C---:B------:R-:W-:Y:S08]  /*674f0*/  HMMA.16816.F32 R16, R12.reuse, R10, R16 ;  /* 0x0000000a0c10723c */ /* 0x040ff00000001810 */
[C---:B--2---:R-:W-:Y:S08]  /*67500*/  HMMA.16816.F32 R28, R12.reuse, R4, R28 ;  /* 0x000000040c1c723c */ /* 0x044ff0000000181c */
[C---:B----4-:R-:W-:Y:S11]  /*67510*/  HMMA.16816.F32 R24, R12.reuse, R6, R24 ;  /* 0x000000060c18723c */ /* 0x050ff60000001818 */
[----:B------:R-:W-:Y:S04]  /*67520*/  STL.64 [R1+0xb30], R28 ;  /* 0x000b301c01007387 */ /* 0x000fe80000100a00 */
[----:B------:R0:W-:Y:S04]  /*67530*/  STL.64 [R1+0xb38], R30 ;  /* 0x000b381e01007387 */ /* 0x0001e80000100a00 */
[----:B0-----:R-:W2:Y:S04]  /*67540*/  LDL.LU.64 R30, [R1+0x5348] ;  /* 0x00534800011e7983 */ /* 0x001ea80000300a00 */
[----:B------:R-:W2:Y:S04]  /*67550*/  LDL.LU.64 R28, [R1+0x5340] ;  /* 0x00534000011c7983 */ /* 0x000ea80000300a00 */
[----:B------:R-:W-:Y:S04]  /*67560*/  STL.64 [R1+0xb10], R24 ;  /* 0x000b101801007387 */ /* 0x000fe80000100a00 */
[----:B------:R0:W-:Y:S04]  /*67570*/  STL.64 [R1+0xb18], R26 ;  /* 0x000b181a01007387 */ /* 0x0001e80000100a00 */
[----:B0-----:R-:W4:Y:S04]  /*67580*/  LDL.LU.64 R26, [R1+0x5338] ;  /* 0x00533800011a7983 */ /* 0x001f280000300a00 */
[----:B------:R-:W4:Y:S04]  /*67590*/  LDL.LU.64 R24, [R1+0x5330] ;  /* 0x0053300001187983 */ /* 0x000f280000300a00 */
[----:B------:R-:W-:Y:S04]  /*675a0*/  STL.64 [R1+0xaf0], R16 ;  /* 0x000af01001007387 */ /* 0x000fe80000100a00 */
[----:B------:R0:W-:Y:S04]  /*675b0*/  STL.64 [R1+0xaf8], R18 ;  /* 0x000af81201007387 */ /* 0x0001e80000100a00 */
[----:B0-----:R-:W2:Y:S04]  /*675c0*/  LDL.LU.64 R18, [R1+0x5328] ;  /* 0x0053280001127983 */ /* 0x001ea80000300a00 */
[----:B------:R-:W3:Y:S01]  /*675d0*/  LDL.LU.64 R16, [R1+0x5320] ;  /* 0x0053200001107983 */ /* 0x000ee20000300a00 */
[----:B------:R-:W-:Y:S01]  /*675e0*/  HMMA.16816.F32 R56, R12, R36, R56 ;  /* 0x000000240c38723c */ /* 0x000fe20000001838 */
[----:B------:R-:W-:-:S02]  /*675f0*/  IMAD R38, R50, 0x100, R49 ;  /* 0x0000010032267824 */ /* 0x000fc400078e0231 */
[----:B------:R-:W-:-:S05]  /*67600*/  IMAD R39, R52, 0x100, R51 ;  /* 0x0000010034277824 */ /* 0x000fca00078e0233 */
[----:B---3--:R-:W-:-:S15]  /*67610*/  HMMA.16816.F32 R40, R12, R16, R40 ;  /* 0x000000100c28723c */ /* 0x008fde0000001828 */
[----:B------:R-:W-:-:S04]  /*67620*/  NOP ;  /* 0x0000000000007918 */ /* 0x000fc80000000000 */
[----:B------:R-:W-:Y:S04]  /*67630*/  STL.64 [R1+0xad0], R40 ;  /* 0x000ad02801007387 */ /* 0x000fe80000100a00 */
[----:B------:R2:W-:Y:S02]  /*67640*/  STL.64 [R1+0xad8], R42 ;  /* 0x000ad82a01007387 */ /* 0x0005e40000100a00 */
[C---:B--2---:R-:W-:Y:S02]  /*67650*/  HMMA.16816.F32 R40, R12.reuse, R18, R44 ;  /* 0x000000120c28723c */ /* 0x044fe4000000182c */
[----:B------:R-:W-:Y:S04]  /*67660*/  STL.64 [R1+0x5318], R18 ;  /* 0x0053181201007387 */ /* 0x000fe80000100a00 */
[----:B------:R-:W-:Y:S04]  /*67670*/  STL.64 [R1+0xab0], R56 ;  /* 0x000ab03801007387 */ /* 0x000fe80000100a00 */
[----:B------:R-:W-:Y:S04]  /*67680*/  STL.64 [R1+0xab8], R58 ;  /* 0x000ab83a01007387 */ /* 0x000fe80000100a00 */
[----:B------:R0:W-:Y:S02]  /*67690*/  STL.64 [R1+0x5310], R16 ;  /* 0x0053101001007387 */ /* 0x0001e40000100a00 */
[----:B0-----:R-:W-:Y:S03]  /*676a0*/  HMMA.16816.F32 R16, R12, R8, R28 ;  /* 0x000000080c10723c */ /* 0x001fe6000000181c */
[----:B------:R0:W-:Y:S01]  /*676b0*/  STL.64 [R1+0xaa0], R40 ;  /* 0x000aa02801007387 */ /* 0x0001e20000100a00 */
[----:B------:R-:W-:-:S02]  /*676c0*/  F2FP.F16.E5M2.UNPACK_B R12, R38 ;  /* 0x00000026ff0c723e */ /* 0x000fc400020004ff */
[----:B------:R-:W-:Y:S01]  /*676d0*/  F2FP.F16.E5M2.UNPACK_B R13, R39 ;  /* 0x00000027ff0d723e */ /* 0x000fe200020004ff */
[----:B0-----:R-:W-:Y:S02]  /*676e0*/  IMAD R40, R54, 0x100, R53 ;  /* 0x0000010036287824 */ /* 0x001fe400078e0235 */
[----:B------:R-:W-:-:S03]  /*676f0*/  IMAD R41, R0, 0x100, R55 ;  /* 0x0000010000297824 */ /* 0x000fc600078e0237 */
[----:B------:R-:W-:Y:S02]  /*67700*/  F2FP.F16.E5M2.UNPACK_B R14, R40 ;  /* 0x00000028ff0e723e */ /* 0x000fe400020004ff */
[----:B------:R-:W-:Y:S01]  /*67710*/  F2FP.F16.E5M2.UNPACK_B R15, R41 ;  /* 0x00000029ff0f723e */ /* 0x000fe200020004ff */
[----:B------:R-:W-:Y:S04]  /*67720*/  STL.64 [R1+0xaa8], R42 ;  /* 0x000aa82a01007387 */ /* 0x000fe80000100a00 */
[----:B------:R-:W-:Y:S02]  /*67730*/  STL.64 [R1+0x380], R16 ;  /* 0x0003801001007387 */ /* 0x000fe40000100a00 */
[C---:B------:R-:W-:Y:S08]  /*67740*/  HMMA.16816.F32 R28, R12.reuse, R2, R32 ;  /* 0x000000020c1c723c */ /* 0x040ff00000001820 */
[C---:B----4-:R-:W-:Y:S01]  /*67750*/  HMMA.16816.F32 R24, R12.reuse, R4, R24 ;  /* 0x000000040c18723c */ /* 0x050fe20000001818 */
[----:B------:R0:W-:Y:S07]  /*67760*/  STL.64 [R1+0x388], R18 ;  /* 0x0003881201007387 */ /* 0x0001ee0000100a00 */
[C---:B0-----:R-:W-:Y:S03]  /*67770*/  HMMA.16816.F32 R16, R12.reuse, R6, R20 ;  /* 0x000000060c10723c */ /* 0x041fe60000001814 */
[----:B------:R-:W-:Y:S04]  /*67780*/  STL.64 [R1+0xa20], R28 ;  /* 0x000a201c01007387 */ /* 0x000fe80000100a00 */
[----:B------:R-:W-:Y:S04]  /*67790*/  STL.64 [R1+0xa28], R30 ;  /* 0x000a281e01007387 */ /* 0x000fe80000100a00 */
[----:B------:R-:W-:Y:S04]  /*677a0*/  STL.64 [R1+0x52d8], R6 ;  /* 0x0052d80601007387 */ /* 0x000fe80000100a00 */
[----:B------:R-:W-:Y:S04]  /*677b0*/  STL.64 [R1+0x9e0], R24 ;  /* 0x0009e01801007387 */ /* 0x000fe80000100a00 */
[----:B------:R-:W-:Y:S04]  /*677c0*/  STL.64 [R1+0x9e8], R26 ;  /* 0x0009e81a01007387 */ /* 0x000fe80000100a00 */
[----:B------:R-:W-:Y:S04]  /*677d0*/  STL.64 [R1+0x52d0], R4 ;  /* 0x0052d00401007387 */ /* 0x000fe80000100a00 */
        /* <DEDUP_REMOVED lines=34> */
[----:B--2---:R-:W2:Y:S04]  /*67a00*/  LDL.LU R56, [R1+0x2e0] ;  /* 0x0002e00001387983 */ /* 0x004ea80000300800 */
[----:B------:R-:W2:Y:S04]  /*67a10*/  LDL.LU R57, [R1+0x2e4] ;  /* 0x0002e40001397983 */ /* 0x000ea80000300800 */
[----:B------:R-:W2:Y:S04]  /*67a20*/  LDL.LU R58, [R1+0x2e8] ;  /* 0x0002e800013a7983 */ /* 0x000ea80000300800 */
[----:B------:R-:W2:Y:S04]  /*67a30*/  LDL.LU R59, [R1+0x2ec] ;  /* 0x0002ec00013b7983 */ /* 0x000ea80000300800 */
[----:B------:R-:W2:Y:S04]  /*67a40*/  LDL.LU R16, [R1+0x2f0] ;  /* 0x0002f00001107983 */ /* 0x000ea80000300800 */
[----:B------:R-:W2:Y:S04]  /*67a50*/  LDL.LU R17, [R1+0x2f4] ;  /* 0x0002f40001117983 */ /* 0x000ea80000300800 */
[----:B------:R-:W2:Y:S04]  /*67a60*/  LDL.LU R18, [R1+0x2f8] ;  /* 0x0002f80001127983 */ /* 0x000ea80000300800 */
        /* <DEDUP_REMOVED lines=35> */
[----:B------:R-:W-:Y:S04]  /*67ca0*/  STL.64 [R1+0x9a0], R16 ;  /* 0x0009a01001007387 */ /* 0x000fe80000100a00 */
[----:B------:R0:W-:Y:S04]  /*67cb0*/  STL.64 [R1+0x9a8], R18 ;  /* 0x0009a81201007387 */ /* 0x0001e80000100a00 */
[----:B0-----:R-:W2:Y:S04]  /*67cc0*/  LDL.LU.64 R18, [R1+0x5318] ;  /* 0x0053180001127983 */ /* 0x001ea80000300a00 */
[----:B------:R-:W2:Y:S01]  /*67cd0*/  LDL.LU.64 R16, [R1+0x5310] ;  /* 0x0053100001107983 */ /* 0x000ea20000300a00 */
[----:B---3--:R-:W-:Y:S01]  /*67ce0*/  HMMA.16816.F32 R20, R12, R36, R20 ;  /* 0x000000240c14723c */ /* 0x008fe20000001814 */
[----:B------:R-:W-:-:S02]  /*67cf0*/  IMAD R38, R38, 0x100, R41 ;  /* 0x0000010026267824 */ /* 0x000fc400078e0229 */
[----:B------:R-:W-:Y:S02]  /*67d00*/  IMAD R39, R39, 0x100, R40 ;  /* 0x0000010027277824 */ /* 0x000fe400078e0228 */
[----:B------:R-:W-:Y:S02]  /*67d10*/  IMAD R40, R42, 0x100, R60 ;  /* 0x000001002a287824 */ /* 0x000fe400078e023c */
[----:B----4-:R-:W-:Y:S01]  /*67d20*/  IMAD R41, R0, 0x100, R43 ;  /* 0x0000010000297824 */ /* 0x010fe200078e022b */
[C---:B--2---:R-:W-:Y:S08]  /*67d30*/  HMMA.16816.F32 R56, R12.reuse, R16, R56 ;  /* 0x000000100c38723c */ /* 0x044ff00000001838 */
[C---:B------:R-:W-:Y:S08]  /*67d40*/  HMMA.16816.F32 R44, R12.reuse, R18, R44 ;  /* 0x000000120c2c723c */ /* 0x040ff0000000182c */
[----:B------:R-:W-:Y:S03]  /*67d50*/  HMMA.16816.F32 R12, R12, R8, R48 ;  /* 0x000000080c0c723c */ /* 0x000fe60000001830 */
[----:B------:R-:W-:Y:S04]  /*67d60*/  STL.64 [R1+0x980], R56 ;  /* 0x0009803801007387 */ /* 0x000fe80000100a00 */
[----:B------:R0:W-:Y:S04]  /*67d70*/  STL.64 [R1+0x988], R58 ;  /* 0x0009883a01007387 */ /* 0x0001e80000100a00 */
[----:B0-----:R-:W2:Y:S04]  /*67d80*/  LDL.LU.64 R58, [R1+0x5308] ;  /* 0x00530800013a7983 */ /* 0x001ea80000300a00 */
[----:B------:R-:W2:Y:S04]  /*67d90*/  LDL.LU.64 R56, [R1+0x5300] ;  /* 0x0053000001387983 */ /* 0x000ea80000300a00 */
[----:B------:R0:W-:Y:S04]  /*67da0*/  STL.64 [R1+0x960], R20 ;  /* 0x0009601401007387 */ /* 0x0001e80000100a00 */
[----:B------:R1:W-:Y:S04]  /*67db0*/  STL.64 [R1+0x968], R22 ;  /* 0x0009681601007387 */ /* 0x0003e80000100a00 */
[----:B0-----:R-:W3:Y:S04]  /*67dc0*/  LDL.LU R20, [R1+0x240] ;  /* 0x0002400001147983 */ /* 0x001ee80000300800 */
[----:B------:R-:W3:Y:S04]  /*67dd0*/  LDL.LU R21, [R1+0x244] ;  /* 0x0002440001157983 */ /* 0x000ee80000300800 */
[----:B-1----:R-:W3:Y:S04]  /*67de0*/  LDL.LU R22, [R1+0x248] ;  /* 0x0002480001167983 */ /* 0x002ee80000300800 */
[----:B------:R-:W3:Y:S04]  /*67df0*/  LDL.LU R23, [R1+0x24c] ;  /* 0x00024c0001177983 */ /* 0x000ee80000300800 */
[----:B------:R-:W-:Y:S04]  /*67e00*/  STL.64 [R1+0x940], R44 ;  /* 0x0009402c01007387 */ /* 0x000fe80000100a00 */
[----:B------:R0:W-:Y:S04]  /*67e10*/  STL.64 [R1+0x948], R46 ;  /* 0x0009482e01007387 */ /* 0x0001e80000100a00 */
[----:B0-----:R-:W4:Y:S04]  /*67e20*/  LDL.LU.64 R46, [R1+0x52f8] ;  /* 0x0052f800012e7983 */ /* 0x001f280000300a00 */
[----:B------:R-:W4:Y:S04]  /*67e30*/  LDL.LU.64 R44, [R1+0x52f0] ;  /* 0x0052f000012c7983 */ /* 0x000f280000300a00 */
[----:B------:R-:W2:Y:S04]  /*67e40*/  LDL.LU.64 R50, [R1+0x52e8] ;  /* 0x0052e80001327983 */ /* 0x000ea80000300a00 */
[----:B------:R-:W2:Y:S04]  /*67e50*/  LDL.LU.64 R48, [R1+0x52e0] ;  /* 0x0052e00001307983 */ /* 0x000ea80000300a00 */
[----:B------:R0:W-:Y:S04]  /*67e60*/  STL.64 [R1+0x910], R12 ;  /* 0x0009100c01007387 */ /* 0x0001e80000100a00 */
[----:B------:R1:W-:Y:S01]  /*67e70*/  STL.64 [R1+0x918], R14 ;  /* 0x0009180e01007387 */ /* 0x0003e20000100a00 */
[----:B0-----:R-:W-:-:S02]  /*67e80*/  F2FP.F16.E5M2.UNPACK_B R12, R38 ;  /* 0x00000026ff0c723e */ /* 0x001fc400020004ff */
[----:B------:R-:W-:Y:S02]  /*67e90*/  F2FP.F16.E5M2.UNPACK_B R13, R39 ;  /* 0x00000027ff0d723e */ /* 0x000fe400020004ff */
[----:B-1----:R-:W-:Y:S02]  /*67ea0*/  F2FP.F16.E5M2.UNPACK_B R14, R40 ;  /* 0x00000028ff0e723e */ /* 0x002fe400020004ff */
[----:B------:R-:W-:Y:S01]  /*67eb0*/  F2FP.F16.E5M2.UNPACK_B R15, R41 ;  /* 0x00000029ff0f723e */ /* 0x000fe200020004ff */
[----:B------:R-:W2:Y:S04]  /*67ec0*/  LDL.LU R40, [R1+0x290] ;  /* 0x0002900001287983 */ /* 0x000ea80000300800 */
[----:B------:R-:W2:Y:S04]  /*67ed0*/  LDL.LU R41, [R1+0x294] ;  /* 0x0002940001297983 */ /* 0x000ea80000300800 */
[----:B------:R-:W2:Y:S04]  /*67ee0*/  LDL.LU R42, [R1+0x298] ;  /* 0x00029800012a7983 */ /* 0x000ea80000300800 */
[----:B------:R-:W2:Y:S01]  /*67ef0*/  LDL.LU R43, [R1+0x29c] ;  /* 0x00029c00012b7983 */ /* 0x000ea20000300800 */
[----:B------:R-:W-:-:S15]  /*67f00*/  HMMA.16816.F32 R4, R12, R2, R4 ;  /* 0x000000020c04723c */ /* 0x000fde0000001804 */
[----:B------:R-:W-:-:S04]  /*67f10*/  NOP ;  /* 0x0000000000007918 */ /* 0x000fc80000000000 */
[----:B------:R-:W-:Y:S04]  /*67f20*/  STL.64 [R1+0x920], R4 ;  /* 0x0009200401007387 */ /* 0x000fe80000100a00 */
[----:B------:R0:W-:Y:S04]  /*67f30*/  STL.64 [R1+0x928], R6 ;  /* 0x0009280601007387 */ /* 0x0001e80000100a00 */
[----:B0-----:R-:W2:Y:S04]  /*67f40*/  LDL.LU.64 R6, [R1+0x52d8] ;  /* 0x0052d80001067983 */ /* 0x001ea80000300a00 */
[----:B------:R-:W2:Y:S02]  /*67f50*/  LDL.LU.64 R4, [R1+0x52d0] ;  /* 0x0052d00001047983 */ /* 0x000ea40000300a00 */
[----:B--2---:R-:W-:-:S15]  /*67f60*/  HMMA.16816.F32 R52, R12, R4, R52 ;  /* 0x000000040c34723c */ /* 0x004fde0000001834 */
[----:B------:R-:W-:-:S04]  /*67f70*/  NOP ;  /* 0x0000000000007918 */ /* 0x000fc80000000000 */
[----:B------:R-:W-:Y:S04]  /*67f80*/  STL.64 [R1+0x900], R52 ;  /* 0x0009003401007387 */ /* 0x000fe80000100a00 */
[----:B------:R0:W-:Y:S04]  /*67f90*/  STL.64 [R1+0x908], R54 ;  /* 0x0009083601007387 */ /* 0x0001e80000100a00 */
[----:B0-----:R-:W2:Y:S04]  /*67fa0*/  LDL.LU.64 R54, [R1+0x52c8] ;  /* 0x0052c80001367983 */ /* 0x001ea80000300a00 */
[----:B------:R-:W2:Y:S01]  /*67fb0*/  LDL.LU.64 R52, [R1+0x52c0] ;  /* 0x0052c00001347983 */ /* 0x000ea20000300a00 */
[----:B------:R-:W-:-:S15]  /*67fc0*/  HMMA.16816.F32 R40, R12, R6, R40 ;  /* 0x000000060c28723c */ /* 0x000fde0000001828 */
[----:B------:R-:W-:-:S04]  /*67fd0*/  NOP ;  /* 0x0000000000007918 */ /* 0x000fc80000000000 */
[----:B------:R-:W-:Y:S04]  /*67fe0*/  STL.64 [R1+0x8d0], R40 ;  /* 0x0008d02801007387 */ /* 0x000fe80000100a00 */
[----:B------:R0:W-:Y:S02]  /*67ff0*/  STL.64 [R1+0x8d8], R42 ;  /* 0x0008d82a01007387 */ /* 0x0001e40000100a00 */
[C---:B0-----:R-:W-:Y:S08]  /*68000*/  HMMA.16816.F32 R40, R12.reuse, R10, R56 ;  /* 0x0000000a0c28723c */ /* 0x041ff00000001838 */
[C---:B----4-:R-:W-:Y:S08]  /*68010*/  HMMA.16816.F32 R56, R12.reuse, R16, R44 ;  /* 0x000000100c38723c */ /* 0x050ff0000000182c */
[----:B------:R-:W-:Y:S03]  /*68020*/  HMMA.16816.F32 R44, R12, R36, R48 ;  /* 0x000000240c2c723c */ /* 0x000fe60000001830 */
[----:B------:R-:W-:Y:S04]  /*68030*/  STL.64 [R1+0x8b0], R40 ;  /* 0x0008b02801007387 */ /* 0x000fe80000100a00 */
[----:B------:R2:W-:Y:S04]  /*68040*/  STL.64 [R1+0x8b8], R42 ;  /* 0x0008b82a01007387 */ /* 0x0005e80000100a00 */
[----:B------:R-:W-:Y:S04]  /*68050*/  STL.64 [R1+0x890], R56 ;  /* 0x0008903801007387 */ /* 0x000fe80000100a00 */
[----:B------:R-:W-:Y:S04]  /*68060*/  STL.64 [R1+0x898], R58 ;  /* 0x0008983a01007387 */ /* 0x000fe80000100a00 */
[----:B------:R-:W-:Y:S04]  /*68070*/  STL.64 [R1+0x5298], R18 ;  /* 0x0052981201007387 */ /* 0x000fe80000100a00 */
[----:B------:R-:W-:Y:S04]  /*68080*/  STL.64 [R1+0x870], R44 ;  /* 0x0008702c01007387 */ /* 0x000fe80000100a00 */
[----:B------:R-:W-:Y:S04]  /*68090*/  STL.64 [R1+0x878], R46 ;  /* 0x0008782e01007387 */ /* 0x000fe80000100a00 */
[----:B------:R-:W-:Y:S01]  /*680a0*/  STL.64 [R1+0x5290], R16 ;  /* 0x0052901001007387 */ /* 0x000fe20000100a00 */
[----:B------:R-:W-:-:S02]  /*680b0*/  IMAD R38, R29, 0x100, R28 ;  /* 0x000001001d267824 */ /* 0x000fc400078e021c */
[----:B------:R-:W-:Y:S01]  /*680c0*/  IMAD R39, R31, 0x100, R30 ;  /* 0x000001001f277824 */ /* 0x000fe200078e021e */
[C---:B--2---:R-:W-:Y:S08]  /*680d0*/  HMMA.16816.F32 R40, R12.reuse, R18, R52 ;  /* 0x000000120c28723c */ /* 0x044ff00000001834 */
[----:B------:R-:W-:Y:S11]  /*680e0*/  HMMA.16816.F32 R12, R12, R8, R24 ;  /* 0x000000080c0c723c */ /* 0x000ff60000001818 */
[----:B------:R0:W-:Y:S04]  /*680f0*/  STL.64 [R1+0x850], R40 ;  /* 0x0008502801007387 */ /* 0x0001e80000100a00 */
[----:B------:R-:W-:Y:S04]  /*68100*/  STL.64 [R1+0x858], R42 ;  /* 0x0008582a01007387 */ /* 0x000fe80000100a00 */
[----:B------:R-:W-:Y:S04]  /*68110*/  STL.64 [R1+0x52a8], R10 ;  /* 0x0052a80a01007387 */ /* 0x000fe80000100a00 */
[----:B------:R-:W-:Y:S04]  /*68120*/  STL.64 [R1+0x52a0], R8 ;  /* 0x0052a00801007387 */ /* 0x000fe80000100a00 */
[----:B------:R1:W-:Y:S04]  /*68130*/  STL.64 [R1+0x820], R12 ;  /* 0x0008200c01007387 */ /* 0x0003e80000100a00 */
[----:B------:R2:W-:Y:S04]  /*68140*/  STL.64 [R1+0x828], R14 ;  /* 0x0008280e01007387 */ /* 0x0005e80000100a00 */
[----:B------:R-:W4:Y:S01]  /*68150*/  LDL.LU R28, [R1+0x170] ;  /* 0x00017000011c7983 */ /* 0x000f220000300800 */
[----:B0-----:R-:W-:-:S02]  /*68160*/  IMAD R40, R33, 0x100, R32 ;  /* 0x0000010021287824 */ /* 0x001fc400078e0220 */
[----:B------:R-:W-:Y:S01]  /*68170*/  IMAD R41, R35, 0x100, R34 ;  /* 0x0000010023297824 */ /* 0x000fe200078e0222 */
[----:B-1----:R-:W-:Y:S02]  /*68180*/  F2FP.F16.E5M2.UNPACK_B R12, R38 ;  /* 0x00000026ff0c723e */ /* 0x002fe400020004ff */
[----:B------:R-:W-:Y:S02]  /*68190*/  F2FP.F16.E5M2.UNPACK_B R13, R39 ;  /* 0x00000027ff0d723e */ /* 0x000fe400020004ff */
[----:B--2---:R-:W-:Y:S02]  /*681a0*/  F2FP.F16.E5M2.UNPACK_B R14, R40 ;  /* 0x00000028ff0e723e */ /* 0x004fe400020004ff */
[----:B------:R-:W-:-:S07]  /*681b0*/  F2FP.F16.E5M2.UNPACK_B R15, R41 ;  /* 0x00000029ff0f723e */ /* 0x000fce00020004ff */
[----:B---3--:R-:W-:-:S15]  /*681c0*/  HMMA.16816.F32 R8, R12, R2, R20 ;  /* 0x000000020c08723c */ /* 0x008fde0000001814 */
[----:B------:R-:W-:-:S04]  /*681d0*/  NOP ;  /* 0x0000000000007918 */ /* 0x000fc80000000000 */
[----:B------:R-:W-:Y:S04]  /*681e0*/  STL.64 [R1+0x810], R8 ;  /* 0x0008100801007387 */ /* 0x000fe80000100a00 */
[----:B------:R-:W-:Y:S04]  /*681f0*/  STL.64 [R1+0x818], R10 ;  /* 0x0008180a01007387 */ /* 0x000fe80000100a00 */
[----:B------:R-:W4:Y:S04]  /*68200*/  LDL.LU R29, [R1+0x174] ;  /* 0x00017400011d7983 */ /* 0x000f280000300800 */
[----:B------:R-:W2:Y:S04]  /*68210*/  LDL.LU R30, [R1+0x178] ;  /* 0x00017800011e7983 */ /* 0x000ea80000300800 */
[----:B------:R-:W2:Y:S04]  /*68220*/  LDL.LU R31, [R1+0x17c] ;  /* 0x00017c00011f7983 */ /* 0x000ea80000300800 */
[----:B--2---:R-:W-:Y:S04]  /*68230*/  STL.64 [R1+0x5248], R30 ;  /* 0x0052481e01007387 */ /* 0x004fe80000100a00 */
[----:B----4-:R-:W-:Y:S04]  /*68240*/  STL.64 [R1+0x5240], R28 ;  /* 0x0052401c01007387 */ /* 0x010fe80000100a00 */
        /* <DEDUP_REMOVED lines=18> */
[----:B0-----:R-:W2:Y:S04]  /*68370*/  LDL.LU R48, [R1+0x1e0] ;  /* 0x0001e00001307983 */ /* 0x001ea80000300800 */
[----:B------:R-:W2:Y:S04]  /*68380*/  LDL.LU R49, [R1+0x1e4] ;  /* 0x0001e40001317983 */ /* 0x000ea80000300800 */
[----:B------:R-:W3:Y:S04]  /*68390*/  LDL.LU R50, [R1+0x1e8] ;  /* 0x0001e80001327983 */ /* 0x000ee80000300800 */
[----:B------:R-:W3:Y:S04]  /*683a0*/  LDL.LU R51, [R1+0x1ec] ;  /* 0x0001ec0001337983 */ /* 0x000ee80000300800 */
[----:B---3--:R-:W-:Y:S04]  /*683b0*/  STL.64 [R1+0x5288], R50 ;  /* 0x0052883201007387 */ /* 0x008fe80000100a00 */
[----:B--2---:R0:W-:Y:S04]  /*683c0*/  STL.64 [R1+0x5280], R48 ;  /* 0x0052803001007387 */ /* 0x0041e80000100a00 */
[----:B-1----:R-:W2:Y:S04]  /*683d0*/  LDL.LU R56, [R1+0x1f0] ;  /* 0x0001f00001387983 */ /* 0x002ea80000300800 */
[----:B------:R-:W2:Y:S04]  /*683e0*/  LDL.LU R57, [R1+0x1f4] ;  /* 0x0001f40001397983 */ /* 0x000ea80000300800 */
[----:B------:R-:W3:Y:S04]  /*683f0*/  LDL.LU R58, [R1+0x1f8] ;  /* 0x0001f800013a7983 */ /* 0x000ee80000300800 */
[----:B------:R-:W3:Y:S04]  /*68400*/  LDL.LU R59, [R1+0x1fc] ;  /* 0x0001fc00013b7983 */ /* 0x000ee80000300800 */
[----:B---3--:R-:W-:Y:S04]  /*68410*/  STL.64 [R1+0x52b8], R58 ;  /* 0x0052b83a01007387 */ /* 0x008fe80000100a00 */
[----:B--2---:R1:W-:Y:S04]  /*68420*/  STL.64 [R1+0x52b0], R56 ;  /* 0x0052b03801007387 */ /* 0x0043e80000100a00 */
[----:B0-----:R-:W2:Y:S04]  /*68430*/  LDL.LU R48, [R1+0x200] ;  /* 0x0002000001307983 */ /* 0x001ea80000300800 */
[----:B------:R-:W2:Y:S04]  /*68440*/  LDL.LU R49, [R1+0x204] ;  /* 0x0002040001317983 */ /* 0x000ea80000300800 */
[----:B------:R-:W2:Y:S04]  /*68450*/  LDL.LU R50, [R1+0x208] ;  /* 0x0002080001327983 */ /* 0x000ea80000300800 */
[----:B------:R-:W2:Y:S04]  /*68460*/  LDL.LU R51, [R1+0x20c] ;  /* 0x00020c0001337983 */ /* 0x000ea80000300800 */
        /* <DEDUP_REMOVED lines=8> */
[----:B-1----:R-:W2:Y:S04]  /*684f0*/  LDL.LU R56, [R1+0x230] ;  /* 0x0002300001387983 */ /* 0x002ea80000300800 */
        /* <DEDUP_REMOVED lines=35> */
[C---:B----4-:R-:W-:Y:S08]  /*68730*/  HMMA.16816.F32 R8, R12.reuse, R6, R8 ;  /* 0x000000060c08723c */ /* 0x050ff00000001808 */
[----:B--2---:R-:W-:-:S15]  /*68740*/  HMMA.16816.F32 R56, R12, R4, R56 ;  /* 0x000000040c38723c */ /* 0x004fde0000001838 */
[----:B------:R-:W-:-:S04]  /*68750*/  NOP ;  /* 0x0000000000007918 */ /* 0x000fc80000000000 */
[----:B------:R-:W-:Y:S04]  /*68760*/  STL.64 [R1+0x800], R56 ;  /* 0x0008003801007387 */ /* 0x000fe80000100a00 */
[----:B------:R0:W-:Y:S04]  /*68770*/  STL.64 [R1+0x808], R58 ;  /* 0x0008083a01007387 */ /* 0x0001e80000100a00 */
[----:B0-----:R-:W2:Y:S04]  /*68780*/  LDL.LU.64 R58, [R1+0x52b8] ;  /* 0x0052b800013a7983 */ /* 0x001ea80000300a00 */
[----:B------:R-:W2:Y:S04]  /*68790*/  LDL.LU.64 R56, [R1+0x52b0] ;  /* 0x0052b00001387983 */ /* 0x000ea80000300a00 */
[----:B------:R-:W-:Y:S04]  /*687a0*/  STL.64 [R1+0x7d0], R8 ;  /* 0x0007d00801007387 */ /* 0x000fe80000100a00 */
[----:B------:R0:W-:Y:S04]  /*687b0*/  STL.64 [R1+0x7d8], R10 ;  /* 0x0007d80a01007387 */ /* 0x0001e80000100a00 */
[----:B0-----:R-:W3:Y:S04]  /*687c0*/  LDL.LU.64 R10, [R1+0x52a8] ;  /* 0x0052a800010a7983 */ /* 0x001ee80000300a00 */
[----:B------:R-:W4:Y:S01]  /*687d0*/  LDL.LU.64 R8, [R1+0x52a0] ;  /* 0x0052a00001087983 */ /* 0x000f220000300a00 */
[----:B---3--:R-:W-:-:S15]  /*687e0*/  HMMA.16816.F32 R16, R12, R10, R16 ;  /* 0x0000000a0c10723c */ /* 0x008fde0000001810 */
[----:B------:R-:W-:-:S04]  /*687f0*/  NOP ;  /* 0x0000000000007918 */ /* 0x000fc80000000000 */
[----:B------:R-:W-:Y:S04]  /*68800*/  STL.64 [R1+0x7b0], R16 ;  /* 0x0007b01001007387 */ /* 0x000fe80000100a00 */
[----:B------:R0:W-:Y:S04]  /*68810*/  STL.64 [R1+0x7b8], R18 ;  /* 0x0007b81201007387 */ /* 0x0001e80000100a00 */
[----:B0-----:R-:W3:Y:S04]  /*68820*/  LDL.LU.64 R18, [R1+0x5298] ;  /* 0x0052980001127983 */ /* 0x001ee80000300a00 */
[----:B------:R-:W2:Y:S02]  /*68830*/  LDL.LU.64 R16, [R1+0x5290] ;  /* 0x0052900001107983 */ /* 0x000ea40000300a00 */
[----:B--2---:R-:W-:-:S15]  /*68840*/  HMMA.16816.F32 R48, R12, R16, R48 ;  /* 0x000000100c30723c */ /* 0x004fde0000001830 */
[----:B------:R-:W-:-:S04]  /*68850*/  NOP ;  /* 0x0000000000007918 */ /* 0x000fc80000000000 */
[----:B------:R-:W-:Y:S04]  /*68860*/  STL.64 [R1+0x790], R48 ;  /* 0x0007903001007387 */ /* 0x000fe80000100a00 */
[----:B------:R0:W-:Y:S04]  /*68870*/  STL.64 [R1+0x798], R50 ;  /* 0x0007983201007387 */ /* 0x0001e80000100a00 */
[----:B0-----:R-:W3:Y:S04]  /*68880*/  LDL.LU.64 R50, [R1+0x5288] ;  /* 0x0052880001327983 */ /* 0x001ee80000300a00 */
[----:B------:R-:W3:Y:S01]  /*68890*/  LDL.LU.64 R48, [R1+0x5280] ;  /* 0x0052800001307983 */ /* 0x000ee20000300a00 */
[----:B------:R-:W-:Y:S01]  /*688a0*/  HMMA.16816.F32 R56, R12, R36, R56 ;  /* 0x000000240c38723c */ /* 0x000fe20000001838 */
[----:B------:R-:W-:-:S02]  /*688b0*/  IMAD R39, R39, 0x100, R40 ;  /* 0x0000010027277824 */ /* 0x000fc400078e0228 */
[----:B------:R-:W-:Y:S02]  /*688c0*/  IMAD R38, R38, 0x100, R41 ;  /* 0x0000010026267824 */ /* 0x000fe400078e0229 */
[----:B------:R-:W-:Y:S02]  /*688d0*/  IMAD R40, R42, 0x100, R60 ;  /* 0x000001002a287824 */ /* 0x000fe400078e023c */
[----:B------:R-:W-:-:S12]  /*688e0*/  IMAD R41, R0, 0x100, R43 ;  /* 0x0000010000297824 */ /* 0x000fd800078e022b */
[----:B------:R-:W-:Y:S04]  /*688f0*/  STL.64 [R1+0x770], R56 ;  /* 0x0007703801007387 */ /* 0x000fe80000100a00 */
[----:B------:R0:W-:Y:S04]  /*68900*/  STL.64 [R1+0x778], R58 ;  /* 0x0007783a01007387 */ /* 0x0001e80000100a00 */
[----:B0-----:R-:W2:Y:S04]  /*68910*/  LDL.LU.64 R58, [R1+0x5278] ;  /* 0x00527800013a7983 */ /* 0x001ea80000300a00 */
[----:B------:R-:W2:Y:S01]  /*68920*/  LDL.LU.64 R56, [R1+0x5270] ;  /* 0x0052700001387983 */ /* 0x000ea20000300a00 */
[C---:B---3--:R-:W-:Y:S08]  /*68930*/  HMMA.16816.F32 R48, R12.reuse, R18, R48 ;  /* 0x000000120c30723c */ /* 0x048ff00000001830 */
[----:B----4-:R-:W-:Y:S11]  /*68940*/  HMMA.16816.F32 R12, R12, R8, R52 ;  /* 0x000000080c0c723c */ /* 0x010ff60000001834 */
[----:B------:R-:W-:Y:S04]  /*68950*/  STL.64 [R1+0x750], R48 ;  /* 0x0007503001007387 */ /* 0x000fe80000100a00 */
[----:B------:R0:W-:Y:S04]  /*68960*/  STL.64 [R1+0x758], R50 ;  /* 0x0007583201007387 */ /* 0x0001e80000100a00 */
[----:B0-----:R-:W3:Y:S04]  /*68970*/  LDL.LU.64 R50, [R1+0x5268] ;  /* 0x0052680001327983 */ /* 0x001ee80000300a00 */
[----:B------:R-:W3:Y:S04]  /*68980*/  LDL.LU.64 R48, [R1+0x5260] ;  /* 0x0052600001307983 */ /* 0x000ee80000300a00 */
[----:B------:R-:W4:Y:S04]  /*68990*/  LDL.LU.64 R54, [R1+0x5258] ;  /* 0x0052580001367983 */ /* 0x000f280000300a00 */
[----:B------:R-:W4:Y:S04]  /*689a0*/  LDL.LU.64 R52, [R1+0x5250] ;  /* 0x0052500001347983 */ /* 0x000f280000300a00 */
[----:B------:R-:W-:Y:S04]  /*689b0*/  STL.64 [R1+0x720], R12 ;  /* 0x0007200c01007387 */ /* 0x000fe80000100a00 */
[----:B------:R0:W-:Y:S02]  /*689c0*/  STL.64 [R1+0x728], R14 ;  /* 0x0007280e01007387 */ /* 0x0001e40000100a00 */
[----:B0-----:R-:W-:-:S02]  /*689d0*/  F2FP.F16.E5M2.UNPACK_B R14, R40 ;  /* 0x00000028ff0e723e */ /* 0x001fc400020004ff */
[----:B------:R-:W-:Y:S01]  /*689e0*/  F2FP.F16.E5M2.UNPACK_B R15, R41 ;  /* 0x00000029ff0f723e */ /* 0x000fe200020004ff */
[----:B------:R-:W2:Y:S04]  /*689f0*/  LDL.LU R40, [R1+0x1c0] ;  /* 0x0001c00001287983 */ /* 0x000ea80000300800 */
[----:B------:R-:W2:Y:S04]  /*68a00*/  LDL.LU R41, [R1+0x1c4] ;  /* 0x0001c40001297983 */ /* 0x000ea80000300800 */
[----:B------:R-:W2:Y:S04]  /*68a10*/  LDL.LU R42, [R1+0x1c8] ;  /* 0x0001c800012a7983 */ /* 0x000ea80000300800 */
[----:B------:R-:W2:Y:S01]  /*68a20*/  LDL.LU R43, [R1+0x1cc] ;  /* 0x0001cc00012b7983 */ /* 0x000ea20000300800 */
[----:B------:R-:W-:-:S02]  /*68a30*/  F2FP.F16.E5M2.UNPACK_B R12, R38 ;  /* 0x00000026ff0c723e */ /* 0x000fc400020004ff */
[----:B------:R-:W-:-:S07]  /*68a40*/  F2FP.F16.E5M2.UNPACK_B R13, R39 ;  /* 0x00000027ff0d723e */ /* 0x000fce00020004ff */
[----:B------:R-:W-:-:S15]  /*68a50*/  HMMA.16816.F32 R28, R12, R2, R28 ;  /* 0x000000020c1c723c */ /* 0x000fde000000181c */
[----:B------:R-:W-:-:S04]  /*68a60*/  NOP ;  /* 0x0000000000007918 */ /* 0x000fc80000000000 */
[----:B------:R-:W-:Y:S04]  /*68a70*/  STL.64 [R1+0x710], R28 ;  /* 0x0007101c01007387 */ /* 0x000fe80000100a00 */
[----:B------:R0:W-:Y:S04]  /*68a80*/  STL.64 [R1+0x718], R30 ;  /* 0x0007181e01007387 */ /* 0x0001e80000100a00 */
[----:B0-----:R-:W3:Y:S04]  /*68a90*/  LDL.LU.64 R30, [R1+0x5248] ;  /* 0x00524800011e7983 */ /* 0x001ee80000300a00 */
[----:B------:R-:W3:Y:S01]  /*68aa0*/  LDL.LU.64 R28, [R1+0x5240] ;  /* 0x00524000011c7983 */ /* 0x000ee20000300a00 */
[----:B--2---:R-:W-:-:S15]  /*68ab0*/  HMMA.16816.F32 R40, R12, R4, R40 ;  /* 0x000000040c28723c */ /* 0x004fde0000001828 */
[----:B------:R-:W-:-:S04]  /*68ac0*/  NOP ;  /* 0x0000000000007918 */ /* 0x000fc80000000000 */
[----:B------:R-:W-:Y:S04]  /*68ad0*/  STL.64 [R1+0x700], R40 ;  /* 0x0007002801007387 */ /* 0x000fe80000100a00 */
[----:B------:R0:W-:Y:S04]  /*68ae0*/  STL.64 [R1+0x708], R42 ;  /* 0x0007082a01007387 */ /* 0x0001e80000100a00 */
[----:B------:R-:W-:Y:S04]  /*68af0*/  STL.64 [R1+0x5238], R6 ;  /* 0x0052380601007387 */ /* 0x000fe80000100a00 */
[----:B------:R1:W-:Y:S01]  /*68b00*/  STL.64 [R1+0x5230], R4 ;  /* 0x0052300401007387 */ /* 0x0003e20000100a00 */
[C---:B0-----:R-:W-:Y:S08]  /*68b10*/  HMMA.16816.F32 R40, R12.reuse, R6, R56 ;  /* 0x000000060c28723c */ /* 0x041ff00000001838 */
[C---:B-1----:R-:W-:Y:S08]  /*68b20*/  HMMA.16816.F32 R4, R12.reuse, R10, R44 ;  /* 0x0000000a0c04723c */ /* 0x042ff0000000182c */
[C---:B---3--:R-:W-:Y:S03]  /*68b30*/  HMMA.16816.F32 R44, R12.reuse, R16, R48 ;  /* 0x000000100c2c723c */ /* 0x048fe60000001830 */
[----:B------:R-:W-:Y:S04]  /*68b40*/  STL.64 [R1+0x6d0], R40 ;  /* 0x0006d02801007387 */ /* 0x000fe80000100a00 */
[----:B------:R4:W-:Y:S04]  /*68b50*/  STL.64 [R1+0x6d8], R42 ;  /* 0x0006d82a01007387 */ /* 0x0009e80000100a00 */
[----:B------:R-:W-:Y:S04]  /*68b60*/  STL.64 [R1+0x6b0], R4 ;  /* 0x0006b00401007387 */ /* 0x000fe80000100a00 */
[----:B------:R0:W-:Y:S01]  /*68b70*/  STL.64 [R1+0x6b8], R6 ;  /* 0x0006b80601007387 */ /* 0x0001e20000100a00 */
[C---:B----4-:R-:W-:Y:S08]  /*68b80*/  HMMA.16816.F32 R40, R12.reuse, R36, R52 ;  /* 0x000000240c28723c */ /* 0x050ff00000001834 */
[C---:B0-----:R-:W-:Y:S01]  /*68b90*/  HMMA.16816.F32 R4, R12.reuse, R18, R28 ;  /* 0x000000120c04723c */ /* 0x041fe2000000181c */
[----:B------:R-:W-:Y:S04]  /*68ba0*/  STL.64 [R1+0x690], R44 ;  /* 0x0006902c01007387 */ /* 0x000fe80000100a00 */
[----:B------:R-:W-:Y:S04]  /*68bb0*/  STL.64 [R1+0x698], R46 ;  /* 0x0006982e01007387 */ /* 0x000fe80000100a00 */
[----:B------:R-:W-:Y:S04]  /*68bc0*/  STL.64 [R1+0x5208], R18 ;  /* 0x0052081201007387 */ /* 0x000fe80000100a00 */
[----:B------:R-:W-:Y:S04]  /*68bd0*/  STL.64 [R1+0x670], R40 ;  /* 0x0006702801007387 */ /* 0x000fe80000100a00 */
[----:B------:R-:W-:Y:S04]  /*68be0*/  STL.64 [R1+0x678], R42 ;  /* 0x0006782a01007387 */ /* 0x000fe80000100a00 */
[----:B------:R-:W-:Y:S04]  /*68bf0*/  STL.64 [R1+0x5200], R16 ;  /* 0x0052001001007387 */ /* 0x000fe80000100a00 */
[----:B------:R-:W-:Y:S04]  /*68c00*/  STL.64 [R1+0x650], R4 ;  /* 0x0006500401007387 */ /* 0x000fe80000100a00 */
[----:B------:R0:W-:Y:S02]  /*68c10*/  STL.64 [R1+0x658], R6 ;  /* 0x0006580601007387 */ /* 0x0001e40000100a00 */
[----:B0-----:R-:W-:Y:S02]  /*68c20*/  HMMA.16816.F32 R4, R12, R8, R20 ;  /* 0x000000080c04723c */ /* 0x001fe40000001814 */
[----:B------:R-:W-:Y:S04]  /*68c30*/  STL.64 [R1+0x5218], R10 ;  /* 0x0052180a01007387 */ /* 0x000fe80000100a00 */
[----:B------:R-:W-:-:S13]  /*68c40*/  STL.64 [R1+0x5210], R8 ;  /* 0x0052100801007387 */ /* 0x000fda0000100a00 */
        /* <DEDUP_REMOVED lines=17> */
[----:B------:R-:W3:Y:S01]  /*68d60*/  LDL.LU R31, [R1+0xcc] ;  /* 0x0000cc00011f7983 */ /* 0x000ee20000300800 */
[----:B------:R-:W-:-:S02]  /*68d70*/  IMAD R38, R33, 0x100, R32 ;  /* 0x0000010021267824 */ /* 0x000fc400078e0220 */
[----:B------:R-:W-:Y:S01]  /*68d80*/  IMAD R39, R35, 0x100, R34 ;  /* 0x0000010023277824 */ /* 0x000fe200078e0222 */
        /* <DEDUP_REMOVED lines=8> */
[----:B------:R-:W3:Y:S04]  /*68e10*/  LDL.LU R52, [R1+0x10] ;  /* 0x0000100001347983 */ /* 0x000ee80000300800 */
[----:B------:R-:W3:Y:S04]  /*68e20*/  LDL.LU R53, [R1+0x14] ;  /* 0x0000140001357983 */ /* 0x000ee80000300800 */
[----:B------:R-:W4:Y:S04]  /*68e30*/  LDL.LU R54, [R1+0x18] ;  /* 0x0000180001367983 */ /* 0x000f280000300800 */
[----:B------:R-:W4:Y:S04]  /*68e40*/  LDL.LU R55, [R1+0x1c] ;  /* 0x00001c0001377983 */ /* 0x000f280000300800 */
[----:B----4-:R-:W-:Y:S04]  /*68e50*/  STL.64 [R1+0x5228], R54 ;  /* 0x0052283601007387 */ /* 0x010fe80000100a00 */
[----:B---3--:R3:W-:Y:S04]  /*68e60*/  STL.64 [R1+0x5220], R52 ;  /* 0x0052203401007387 */ /* 0x0087e80000100a00 */
[----:B0-----:R-:W4:Y:S04]  /*68e70*/  LDL.LU R20, [R1+0x100] ;  /* 0x0001000001147983 */ /* 0x001f280000300800 */
[----:B------:R-:W4:Y:S04]  /*68e80*/  LDL.LU R21, [R1+0x104] ;  /* 0x0001040001157983 */ /* 0x000f280000300800 */
[----:B------:R-:W4:Y:S04]  /*68e90*/  LDL.LU R22, [R1+0x108] ;  /* 0x0001080001167983 */ /* 0x000f280000300800 */
[----:B------:R-:W4:Y:S04]  /*68ea0*/  LDL.LU R23, [R1+0x10c] ;  /* 0x00010c0001177983 */ /* 0x000f280000300800 */
        /* <DEDUP_REMOVED lines=12> */
[----:B---3--:R-:W3:Y:S04]  /*68f70*/  LDL.LU R52, [R1+0x150] ;  /* 0x0001500001347983 */ /* 0x008ee80000300800 */
[----:B------:R-:W3:Y:S04]  /*68f80*/  LDL.LU R53, [R1+0x154] ;  /* 0x0001540001357983 */ /* 0x000ee80000300800 */
[----:B------:R-:W3:Y:S04]  /*68f90*/  LDL.LU R54, [R1+0x158] ;  /* 0x0001580001367983 */ /* 0x000ee80000300800 */
[----:B------:R-:W3:Y:S04]  /*68fa0*/  LDL.LU R55, [R1+0x15c] ;  /* 0x00015c0001377983 */ /* 0x000ee80000300800 */
[----:B------:R-:W2:Y:S04]  /*68fb0*/  LDL.LU R4, [R1+0x160] ;  /* 0x0001600001047983 */ /* 0x000ea80000300800 */
[----:B------:R-:W2:Y:S04]  /*68fc0*/  LDL.LU R5, [R1+0x164] ;  /* 0x0001640001057983 */ /* 0x000ea80000300800 */
[----:B------:R-:W2:Y:S04]  /*68fd0*/  LDL.LU R6, [R1+0x168] ;  /* 0x0001680001067983 */ /* 0x000ea80000300800 */
[----:B------:R-:W2:Y:S01]  /*68fe0*/  LDL.LU R7, [R1+0x16c] ;  /* 0x00016c0001077983 */ /* 0x000ea20000300800 */
[----:B------:R-:W-:-:S02]  /*68ff0*/  IMAD R40, R25, 0x100, R24 ;  /* 0x0000010019287824 */ /* 0x000fc400078e0218 */
[----:B------:R-:W-:Y:S01]  /*69000*/  IMAD R41, R27, 0x100, R26 ;  /* 0x000001001b297824 */ /* 0x000fe200078e021a */
[----:B------:R-:W3:Y:S04]  /*69010*/  LDL.LU R8, [R1+0x140] ;  /* 0x0001400001087983 */ /* 0x000ee80000300800 */
[----:B------:R-:W3:Y:S04]  /*69020*/  LDL.LU R9, [R1+0x144] ;  /* 0x0001440001097983 */ /* 0x000ee80000300800 */
[----:B------:R-:W3:Y:S01]  /*69030*/  LDL.LU R10, [R1+0x148] ;  /* 0x00014800010a7983 */ /* 0x000ee20000300800 */
[----:B------:R-:W-:-:S02]  /*69040*/  F2FP.F16.E5M2.UNPACK_B R12, R38 ;  /* 0x00000026ff0c723e */ /* 0x000fc400020004ff */
[----:B------:R-:W-:Y:S02]  /*69050*/  F2FP.F16.E5M2.UNPACK_B R13, R39 ;  /* 0x00000027ff0d723e */ /* 0x000fe400020004ff */
[----:B------:R-:W-:Y:S02]  /*69060*/  F2FP.F16.E5M2.UNPACK_B R14, R40 ;  /* 0x00000028ff0e723e */ /* 0x000fe400020004ff */
[----:B------:R-:W-:Y:S01]  /*69070*/  F2FP.F16.E5M2.UNPACK_B R15, R41 ;  /* 0x00000029ff0f723e */ /* 0x000fe200020004ff */
        /* <DEDUP_REMOVED lines=25> */
[----:B--2---:R-:W-:-:S15]  /*69210*/  HMMA.16816.F32 R4, R12, R2, R4 ;  /* 0x000000020c04723c */ /* 0x004fde0000001804 */
[----:B------:R-:W-:-:S04]  /*69220*/  NOP ;  /* 0x0000000000007918 */ /* 0x000fc80000000000 */
[----:B------:R-:W-:Y:S04]  /*69230*/  STL.64 [R1+0x610], R4 ;  /* 0x0006100401007387 */ /* 0x000fe80000100a00 */
[----:B------:R0:W-:Y:S04]  /*69240*/  STL.64 [R1+0x618], R6 ;  /* 0x0006180601007387 */ /* 0x0001e80000100a00 */
[----:B0-----:R-:W2:Y:S04]  /*69250*/  LDL.LU.64 R6, [R1+0x5238] ;  /* 0x0052380001067983 */ /* 0x001ea80000300a00 */
[----:B------:R-:W3:Y:S02]  /*69260*/  LDL.LU.64 R4, [R1+0x5230] ;  /* 0x0052300001047983 */ /* 0x000ee40000300a00 */
[C---:B---3--:R-:W-:Y:S08]  /*69270*/  HMMA.16816.F32 R52, R12.reuse, R4, R52 ;  /* 0x000000040c34723c */ /* 0x048ff00000001834 */
[C---:B--2---:R-:W-:Y:S11]  /*69280*/  HMMA.16816.F32 R8, R12.reuse, R6, R8 ;  /* 0x000000060c08723c */ /* 0x044ff60000001808 */
[----:B------:R-:W-:Y:S04]  /*69290*/  STL.64 [R1+0x600], R52 ;  /* 0x0006003401007387 */ /* 0x000fe80000100a00 */
[----:B------:R0:W-:Y:S04]  /*692a0*/  STL.64 [R1+0x608], R54 ;  /* 0x0006083601007387 */ /* 0x0001e80000100a00 */
[----:B0-----:R-:W2:Y:S04]  /*692b0*/  LDL.LU.64 R54, [R1+0x5228] ;  /* 0x0052280001367983 */ /* 0x001ea80000300a00 */
[----:B------:R-:W2:Y:S04]  /*692c0*/  LDL.LU.64 R52, [R1+0x5220] ;  /* 0x0052200001347983 */ /* 0x000ea80000300a00 */
[----:B------:R-:W-:Y:S04]  /*692d0*/  STL.64 [R1+0x5d0], R8 ;  /* 0x0005d00801007387 */ /* 0x000fe80000100a00 */
[----:B------:R0:W-:Y:S04]  /*692e0*/  STL.64 [R1+0x5d8], R10 ;  /* 0x0005d80a01007387 */ /* 0x0001e80000100a00 */
[----:B0-----:R-:W3:Y:S04]  /*692f0*/  LDL.LU.64 R10, [R1+0x5218] ;  /* 0x00521800010a7983 */ /* 0x001ee80000300a00 */
[----:B------:R-:W2:Y:S01]  /*69300*/  LDL.LU.64 R8, [R1+0x5210] ;  /* 0x0052100001087983 */ /* 0x000ea20000300a00 */
[----:B---3--:R-:W-:-:S15]  /*69310*/  HMMA.16816.F32 R16, R12, R10, R16 ;  /* 0x0000000a0c10723c */ /* 0x008fde0000001810 */
[----:B------:R-:W-:-:S04]  /*69320*/  NOP ;  /* 0x0000000000007918 */ /* 0x000fc80000000000 */
[----:B------:R-:W-:Y:S04]  /*69330*/  STL.64 [R1+0x5a0], R16 ;  /* 0x0005a01001007387 */ /* 0x000fe80000100a00 */
[----:B------:R0:W-:Y:S04]  /*69340*/  STL.64 [R1+0x5a8], R18 ;  /* 0x0005a81201007387 */ /* 0x0001e80000100a00 */
[----:B0-----:R-:W3:Y:S04]  /*69350*/  LDL.LU.64 R18, [R1+0x5208] ;  /* 0x0052080001127983 */ /* 0x001ee80000300a00 */
[----:B------:R-:W2:Y:S01]  /*69360*/  LDL.LU.64 R16, [R1+0x5200] ;  /* 0x0052000001107983 */ /* 0x000ea20000300a00 */
[----:B----4-:R-:W-:Y:S01]  /*69370*/  HMMA.16816.F32 R28, R12, R36, R28 ;  /* 0x000000240c1c723c */ /* 0x010fe2000000181c */
[----:B------:R-:W-:-:S02]  /*69380*/  IMAD R39, R39, 0x100, R41 ;  /* 0x0000010027277824 */ /* 0x000fc400078e0229 */
[----:B------:R-:W-:Y:S02]  /*69390*/  IMAD R38, R38, 0x100, R0 ;  /* 0x0000010026267824 */ /* 0x000fe400078e0200 */
[----:B------:R-:W-:Y:S02]  /*693a0*/  IMAD R40, R60, 0x100, R40 ;  /* 0x000001003c287824 */ /* 0x000fe400078e0228 */
[----:B------:R-:W-:Y:S01]  /*693b0*/  IMAD R41, R43, 0x100, R42 ;  /* 0x000001002b297824 */ /* 0x000fe200078e022a */
[C---:B--2---:R-:W-:Y:S08]  /*693c0*/  HMMA.16816.F32 R32, R12.reuse, R16, R32 ;  /* 0x000000100c20723c */ /* 0x044ff00000001820 */
[C---:B---3--:R-:W-:Y:S11]  /*693d0*/  HMMA.16816.F32 R20, R12.reuse, R18, R20 ;  /* 0x000000120c14723c */ /* 0x048ff60000001814 */
[----:B------:R-:W-:Y:S04]  /*693e0*/  STL.64 [R1+0x580], R32 ;  /* 0x0005802001007387 */ /* 0x000fe80000100a00 */
[----:B------:R0:W-:Y:S04]  /*693f0*/  STL.64 [R1+0x588], R34 ;  /* 0x0005882201007387 */ /* 0x0001e80000100a00 */
[----:B0-----:R-:W2:Y:S04]  /*69400*/  LDL.LU.64 R34, [R1+0x51f8] ;  /* 0x0051f80001227983 */ /* 0x001ea80000300a00 */
[----:B------:R-:W2:Y:S04]  /*69410*/  LDL.LU.64 R32, [R1+0x51f0] ;  /* 0x0051f00001207983 */ /* 0x000ea80000300a00 */
[----:B------:R-:W-:Y:S04]  /*69420*/  STL.64 [R1+0x560], R28 ;  /* 0x0005601c01007387 */ /* 0x000fe80000100a00 */
[----:B------:R0:W-:Y:S04]  /*69430*/  STL.64 [R1+0x568], R30 ;  /* 0x0005681e01007387 */ /* 0x0001e80000100a00 */
[----:B0-----:R-:W3:Y:S04]  /*69440*/  LDL.LU.64 R30, [R1+0x51e8] ;  /* 0x0051e800011e7983 */ /* 0x001ee80000300a00 */
[----:B------:R-:W3:Y:S04]  /*69450*/  LDL.LU.64 R28, [R1+0x51e0] ;  /* 0x0051e000011c7983 */ /* 0x000ee80000300a00 */
[----:B------:R-:W-:Y:S04]  /*69460*/  STL.64 [R1+0x540], R20 ;  /* 0x0005401401007387 */ /* 0x000fe80000100a00 */
[----:B------:R0:W-:Y:S04]  /*69470*/  STL.64 [R1+0x548], R22 ;  /* 0x0005481601007387 */ /* 0x0001e80000100a00 */
[----:B0-----:R-:W4:Y:S04]  /*69480*/  LDL.LU.64 R22, [R1+0x51d8] ;  /* 0x0051d80001167983 */ /* 0x001f280000300a00 */
[----:B------:R-:W4:Y:S01]  /*69490*/  LDL.LU.64 R20, [R1+0x51d0] ;  /* 0x0051d00001147983 */ /* 0x000f220000300a00 */
[----:B------:R-:W-:Y:S03]  /*694a0*/  HMMA.16816.F32 R12, R12, R8, R52 ;  /* 0x000000080c0c723c */ /* 0x000fe60000001834 */
[----:B------:R-:W4:Y:S04]  /*694b0*/  LDL.LU R0, [R1+0x51c8] ;  /* 0x0051c80001007983 */ /* 0x000f280000300800 */
[----:B------:R-:W4:-:S12]  /*694c0*/  LDL.LU R52, [R1] ;  /* 0x0000000001347983 */ /* 0x000f180000300800 */
[----:B------:R0:W-:Y:S04]  /*694d0*/  STL.64 [R1+0x520], R12 ;  /* 0x0005200c01007387 */ /* 0x0001e80000100a00 */
[----:B------:R1:W-:Y:S04]  /*694e0*/  STL.64 [R1+0x528], R14 ;  /* 0x0005280e01007387 */ /* 0x0003e80000100a00 */
[----:B------:R-:W4:Y:S04]  /*694f0*/  LDL.LU R53, [R1+0x4] ;  /* 0x0000040001357983 */ /* 0x000f280000300800 */
[----:B------:R-:W4:Y:S04]  /*69500*/  LDL.LU R54, [R1+0x8] ;  /* 0x0000080001367983 */ /* 0x000f280000300800 */
[----:B------:R-:W4:Y:S01]  /*69510*/  LDL.LU R55, [R1+0xc] ;  /* 0x00000c0001377983 */ /* 0x000f220000300800 */
[----:B0-----:R-:W-:-:S02]  /*69520*/  F2FP.F16.E5M2.UNPACK_B R12, R38 ;  /* 0x00000026ff0c723e */ /* 0x001fc400020004ff */
[----:B------:R-:W-:Y:S02]  /*69530*/  F2FP.F16.E5M2.UNPACK_B R13, R39 ;  /* 0x00000027ff0d723e */ /* 0x000fe400020004ff */
[----:B-1----:R-:W-:Y:S02]  /*69540*/  F2FP.F16.E5M2.UNPACK_B R14, R40 ;  /* 0x00000028ff0e723e */ /* 0x002fe400020004ff */
[----:B------:R-:W-:Y:S01]  /*69550*/  F2FP.F16.E5M2.UNPACK_B R15, R41 ;  /* 0x00000029ff0f723e */ /* 0x000fe200020004ff */
[----:B------:R-:W4:Y:S04]  /*69560*/  LDL.LU R40, [R1+0xa0] ;  /* 0x0000a00001287983 */ /* 0x000f280000300800 */
[----:B------:R-:W4:Y:S04]  /*69570*/  LDL.LU R41, [R1+0xa4] ;  /* 0x0000a40001297983 */ /* 0x000f280000300800 */
[----:B------:R-:W4:Y:S04]  /*69580*/  LDL.LU R42, [R1+0xa8] ;  /* 0x0000a800012a7983 */ /* 0x000f280000300800 */
[----:B------:R-:W4:Y:S01]  /*69590*/  LDL.LU R43, [R1+0xac] ;  /* 0x0000ac00012b7983 */ /* 0x000f220000300800 */
[C---:B------:R-:W-:Y:S08]  /*695a0*/  HMMA.16816.F32 R56, R12.reuse, R2, R56 ;  /* 0x000000020c38723c */ /* 0x040ff00000001838 */
[C---:B------:R-:W-:Y:S11]  /*695b0*/  HMMA.16816.F32 R24, R12.reuse, R4, R24 ;  /* 0x000000040c18723c */ /* 0x040ff60000001818 */
[----:B------:R-:W-:Y:S04]  /*695c0*/  STL.64 [R1+0x510], R56 ;  /* 0x0005103801007387 */ /* 0x000fe80000100a00 */
[----:B------:R0:W-:Y:S04]  /*695d0*/  STL.64 [R1+0x518], R58 ;  /* 0x0005183a01007387 */ /* 0x0001e80000100a00 */
[----:B0-----:R-:W4:Y:S04]  /*695e0*/  LDL.LU.64 R58, [R1+0x51c0] ;  /* 0x0051c000013a7983 */ /* 0x001f280000300a00 */
[----:B------:R-:W4:Y:S04]  /*695f0*/  LDL.LU.64 R56, [R1+0x51b8] ;  /* 0x0051b80001387983 */ /* 0x000f280000300a00 */
[----:B------:R-:W-:Y:S04]  /*69600*/  STL.64 [R1+0x4e0], R24 ;  /* 0x0004e01801007387 */ /* 0x000fe80000100a00 */
[----:B------:R0:W-:Y:S04]  /*69610*/  STL.64 [R1+0x4e8], R26 ;  /* 0x0004e81a01007387 */ /* 0x0001e80000100a00 */
[----:B0-----:R-:W4:Y:S04]  /*69620*/  LDL.LU.64 R26, [R1+0x51b0] ;  /* 0x0051b000011a7983 */ /* 0x001f280000300a00 */
[----:B------:R-:W4:Y:S01]  /*69630*/  LDL.LU.64 R24, [R1+0x51a8] ;  /* 0x0051a80001187983 */ /* 0x000f220000300a00 */
[C---:B--2---:R-:W-:Y:S08]  /*69640*/  HMMA.16816.F32 R32, R12.reuse, R6, R32 ;  /* 0x000000060c20723c */ /* 0x044ff00000001820 */
[C---:B---3--:R-:W-:Y:S11]  /*69650*/  HMMA.16816.F32 R28, R12.reuse, R10, R28 ;  /* 0x0000000a0c1c723c */ /* 0x048ff6000000181c */
[----:B------:R-:W-:Y:S01]  /*69660*/  STL.64 [R1+0x4c0], R32 ;  /* 0x0004c02001007387 */ /* 0x000fe20000100a00 */
[C---:B----4-:R-:W-:Y:S03]  /*69670*/  HMMA.16816.F32 R20, R12.reuse, R16, R20 ;  /* 0x000000100c14723c */ /* 0x050fe60000001814 */
[----:B------:R0:W-:Y:S04]  /*69680*/  STL.64 [R1+0x4c8], R34 ;  /* 0x0004c82201007387 */ /* 0x0001e80000100a00 */
[----:B0-----:R-:W2:Y:S04]  /*69690*/  LDL.LU.64 R34, [R1+0x51a0] ;  /* 0x0051a00001227983 */ /* 0x001ea80000300a00 */
[----:B------:R-:W3:Y:S04]  /*696a0*/  LDL.LU.64 R32, [R1+0x5198] ;  /* 0x0051980001207983 */ /* 0x000ee80000300a00 */
[----:B------:R-:W-:Y:S04]  /*696b0*/  STL.64 [R1+0x4a0], R28 ;  /* 0x0004a01c01007387 */ /* 0x000fe80000100a00 */
[----:B------:R0:W-:Y:S04]  /*696c0*/  STL.64 [R1+0x4a8], R30 ;  /* 0x0004a81e01007387 */ /* 0x0001e80000100a00 */
[----:B0-----:R-:W4:Y:S04]  /*696d0*/  LDL.LU.64 R30, [R1+0x5190] ;  /* 0x00519000011e7983 */ /* 0x001f280000300a00 */
[----:B------:R-:W2:Y:S04]  /*696e0*/  LDL.LU.64 R28, [R1+0x5188] ;  /* 0x00518800011c7983 */ /* 0x000ea80000300a00 */
[----:B------:R-:W-:Y:S04]  /*696f0*/  STL.64 [R1+0x480], R20 ;  /* 0x0004801401007387 */ /* 0x000fe80000100a00 */
[----:B------:R0:W-:Y:S04]  /*69700*/  STL.64 [R1+0x488], R22 ;  /* 0x0004881601007387 */ /* 0x0001e80000100a00 */
[----:B0-----:R-:W4:Y:S04]  /*69710*/  LDL.LU.64 R22, [R1+0x5180] ;  /* 0x0051800001167983 */ /* 0x001f280000300a00 */
[----:B------:R-:W4:Y:S01]  /*69720*/  LDL.LU.64 R20, [R1+0x5178] ;  /* 0x0051780001147983 */ /* 0x000f220000300a00 */
[C---:B------:R-:W-:Y:S08]  /*69730*/  HMMA.16816.F32 R40, R12.reuse, R36, R40 ;  /* 0x000000240c28723c */ /* 0x040ff00000001828 */
[C---:B------:R-:W-:Y:S08]  /*69740*/  HMMA.16816.F32 R52, R12.reuse, R8, R52 ;  /* 0x000000080c34723c */ /* 0x040ff00000001834 */
[----:B------:R-:W-:Y:S03]  /*69750*/  HMMA.16816.F32 R56, R12, R18, R56 ;  /* 0x000000120c38723c */ /* 0x000fe60000001838 */
[----:B------:R0:W-:Y:S04]  /*69760*/  STL.64 [R1+0x460], R40 ;  /* 0x0004602801007387 */ /* 0x0001e80000100a00 */
[----:B------:R1:W-:Y:S01]  /*69770*/  STL.64 [R1+0x468], R42 ;  /* 0x0004682a01007387 */ /* 0x0003e20000100a00 */
[----:B0-----:R-:W-:-:S02]  /*69780*/  IMAD R40, R45, 0x100, R44 ;  /* 0x000001002d287824 */ /* 0x001fc400078e022c */
[----:B------:R-:W-:-:S09]  /*69790*/  IMAD R41, R47, 0x100, R46 ;  /* 0x000001002f297824 */ /* 0x000fd200078e022e */
[----:B------:R4:W-:Y:S04]  /*697a0*/  STL.64 [R1+0x440], R56 ;  /* 0x0004403801007387 */ /* 0x0009e80000100a00 */
[----:B------:R0:W-:Y:S04]  /*697b0*/  STL.64 [R1+0x448], R58 ;  /* 0x0004483a01007387 */ /* 0x0001e80000100a00 */
[----:B------:R-:W4:Y:S04]  /*697c0*/  LDL.LU R44, [R1+0xef0] ;  /* 0x000ef000012c7983 */ /* 0x000f280000300800 */
[----:B------:R-:W4:Y:S04]  /*697d0*/  LDL.LU R39, [R1+0xefc] ;  /* 0x000efc0001277983 */ /* 0x000f280000300800 */
[----:B------:R-:W4:Y:S04]  /*697e0*/  LDL.LU R45, [R1+0xef8] ;  /* 0x000ef800012d7983 */ /* 0x000f280000300800 */
[----:B------:R-:W4:Y:S04]  /*697f0*/  LDL.LU R38, [R1+0xf04] ;  /* 0x000f040001267983 */ /* 0x000f280000300800 */
[----:B------:R-:W4:Y:S04]  /*69800*/  LDL.LU R46, [R1+0xf00] ;  /* 0x000f0000012e7983 */ /* 0x000f280000300800 */
[----:B------:R-:W4:Y:S04]  /*69810*/  LDL.LU R60, [R1+0xf0c] ;  /* 0x000f0c00013c7983 */ /* 0x000f280000300800 */
[----:B------:R-:W4:Y:S01]  /*69820*/  LDL.LU R47, [R1+0xf08] ;  /* 0x000f0800012f7983 */ /* 0x000f220000300800 */
[----:B-1----:R-:W-:-:S02]  /*69830*/  IMAD R42, R49, 0x100, R48 ;  /* 0x00000100312a7824 */ /* 0x002fc400078e0230 */
[----:B------:R-:W-:Y:S02]  /*69840*/  IMAD.MOV.U32 R48, RZ, RZ, R24 ;  /* 0x000000ffff307224 */ /* 0x000fe400078e0018 */
[----:B------:R-:W-:Y:S02]  /*69850*/  IMAD R43, R51, 0x100, R50 ;  /* 0x00000100332b7824 */ /* 0x000fe400078e0232 */
[----:B------:R-:W-:Y:S02]  /*69860*/  IMAD.MOV.U32 R49, RZ, RZ, R25 ;  /* 0x000000ffff317224 */ /* 0x000fe400078e0019 */
[----:B------:R-:W-:Y:S02]  /*69870*/  IMAD.MOV.U32 R50, RZ, RZ, R26 ;  /* 0x000000ffff327224 */ /* 0x000fe400078e001a */
[----:B---3--:R-:W-:Y:S02]  /*69880*/  IMAD.MOV.U32 R51, RZ, RZ, R32 ;  /* 0x000000ffff337224 */ /* 0x008fe400078e0020 */
[----:B------:R-:W-:-:S02]  /*69890*/  IMAD.MOV.U32 R12, RZ, RZ, R33 ;  /* 0x000000ffff0c7224 */ /* 0x000fc400078e0021 */
[----:B--2---:R-:W-:Y:S02]  /*698a0*/  IMAD.MOV.U32 R13, RZ, RZ, R28 ;  /* 0x000000ffff0d7224 */ /* 0x004fe400078e001c */
[----:B------:R-:W-:Y:S02]  /*698b0*/  IMAD.MOV.U32 R14, RZ, RZ, R29 ;  /* 0x000000ffff0e7224 */ /* 0x000fe400078e001d */
[----:B----4-:R-:W-:Y:S02]  /*698c0*/  IMAD.MOV.U32 R56, RZ, RZ, R23 ;  /* 0x000000ffff387224 */ /* 0x010fe400078e0017 */
[----:B------:R-:W-:Y:S01]  /*698d0*/  IMAD.MOV.U32 R57, RZ, RZ, R22 ;  /* 0x000000ffff397224 */ /* 0x000fe200078e0016 */
[----:B------:R-:W2:Y:S04]  /*698e0*/  LDL.LU R23, [R1+0x5174] ;  /* 0x0051740001177983 */ /* 0x000ea80000300800 */
[----:B------:R-:W3:Y:S01]  /*698f0*/  LDL.LU R22, [R1+0x5170] ;  /* 0x0051700001167983 */ /* 0x000ee20000300800 */
[----:B0-----:R-:W-:-:S02]  /*69900*/  IMAD.MOV.U32 R58, RZ, RZ, R21 ;  /* 0x000000ffff3a7224 */ /* 0x001fc400078e0015 */
[----:B------:R-:W-:Y:S01]  /*69910*/  IMAD.MOV.U32 R59, RZ, RZ, R20 ;  /* 0x000000ffff3b7224 */ /* 0x000fe200078e0014 */
[----:B------:R-:W4:Y:S04]  /*69920*/  LDL.LU R21, [R1+0x516c] ;  /* 0x00516c0001157983 */ /* 0x000f280000300800 */
[----:B------:R-:W2:Y:S04]  /*69930*/  LDL.LU R20, [R1+0x5168] ;  /* 0x0051680001147983 */ /* 0x000ea80000300800 */
[----:B------:R-:W2:Y:S04]  /*69940*/  LDL.LU R24, [R1+0x5164] ;  /* 0x0051640001187983 */ /* 0x000ea80000300800 */
[----:B------:R-:W2:Y:S04]  /*69950*/  LDL.LU R25, [R1+0x5160] ;  /* 0x0051600001197983 */ /* 0x000ea80000300800 */
[----:B------:R-:W2:Y:S04]  /*69960*/  LDL.LU R26, [R1+0x515c] ;  /* 0x00515c00011a7983 */ /* 0x000ea80000300800 */
[----:B------:R-:W2:Y:S04]  /*69970*/  LDL.LU R32, [R1+0x5158] ;  /* 0x0051580001207983 */ /* 0x000ea80000300800 */
[----:B------:R-:W2:Y:S04]  /*69980*/  LDL.LU R33, [R1+0x5154] ;  /* 0x0051540001217983 */ /* 0x000ea80000300800 */
[----:B------:R0:W-:Y:S04]  /*69990*/  STL.64 [R1+0x420], R52 ;  /* 0x0004203401007387 */ /* 0x0001e80000100a00 */
[----:B------:R1:W-:Y:S04]  /*699a0*/  STL.64 [R1+0x428], R54 ;  /* 0x0004283601007387 */ /* 0x0003e80000100a00 */
[----:B------:R-:W2:Y:S04]  /*699b0*/  LDL.LU R28, [R1+0x5150] ;  /* 0x00515000011c7983 */ /* 0x000ea80000300800 */
[----:B------:R-:W2:Y:S01]  /*699c0*/  LDL.LU R29, [R1+0x514c] ;  /* 0x00514c00011d7983 */ /* 0x000ea20000300800 */
[----:B------:R-:W-:-:S03]  /*699d0*/  IMAD.MOV.U32 R15, RZ, RZ, R30 ;  /* 0x000000ffff0f7224 */ /* 0x000fc600078e001e */
[----:B------:R-:W2:Y:S01]  /*699e0*/  LDL.LU R30, [R1+0x5148] ;  /* 0x00514800011e7983 */ /* 0x000ea20000300800 */
[----:B0-----:R-:W-:Y:S02]  /*699f0*/  IMAD.MOV.U32 R52, RZ, RZ, R31 ;  /* 0x000000ffff347224 */ /* 0x001fe400078e001f */
[----:B------:R-:W-:Y:S01]  /*69a00*/  IMAD.MOV.U32 R53, RZ, RZ, R34 ;  /* 0x000000ffff357224 */ /* 0x000fe200078e0022 */
[----:B------:R-:W2:Y:S04]  /*69a10*/  LDL.LU R31, [R1+0x5144] ;  /* 0x00514400011f7983 */ /* 0x000ea80000300800 */
[----:B------:R-:W3:Y:S01]  /*69a20*/  LDL.LU R34, [R1+0x5140] ;  /* 0x0051400001227983 */ /* 0x000ee20000300800 */
[----:B-1----:R-:W-:-:S03]  /*69a30*/  IMAD.MOV.U32 R54, RZ, RZ, R35 ;  /* 0x000000ffff367224 */ /* 0x002fc600078e0023 */
[----:B------:R-:W3:Y:S01]  /*69a40*/  LDL.LU R35, [R1+0x513c] ;  /* 0x00513c0001237983 */ /* 0x000ee20000300800 */
[----:B------:R-:W-:Y:S02]  /*69a50*/  F2FP.F16.E5M2.UNPACK_B R40, R40 ;  /* 0x00000028ff28723e */ /* 0x000fe400020004ff */
[----:B------:R-:W-:Y:S02]  /*69a60*/  F2FP.F16.E5M2.UNPACK_B R41, R41 ;  /* 0x00000029ff29723e */ /* 0x000fe400020004ff */
[----:B------:R-:W-:Y:S02]  /*69a70*/  F2FP.F16.E5M2.UNPACK_B R42, R42 ;  /* 0x0000002aff2a723e */ /* 0x000fe400020004ff */
[----:B------:R-:W-:Y:S01]  /*69a80*/  F2FP.F16.E5M2.UNPACK_B R43, R43 ;  /* 0x0000002bff2b723e */ /* 0x000fe200020004ff */
[----:B------:R-:W-:Y:S02]  /*69a90*/  IMAD.MOV.U32 R55, RZ, RZ, R27 ;  /* 0x000000ffff377224 */ /* 0x000fe400078e001b */
[----:B------:R-:W4:Y:S04]  /*69aa0*/  LDL.LU R27, [R1+0x5138] ;  /* 0x00513800011b7983 */ /* 0x000f280000300800 */
[C---:B--2---:R-:W-:Y:S08]  /*69ab0*/  HMMA.16816.F32 R28, R40.reuse, R2, R28 ;  /* 0x00000002281c723c */ /* 0x044ff0000000181c */
[----:B---3--:R-:W-:Y:S11]  /*69ac0*/  HMMA.16816.F32 R32, R40, R4, R32 ;  /* 0x000000042820723c */ /* 0x008ff60000001820 */
[----:B------:R-:W-:Y:S04]  /*69ad0*/  STL.64 [R1+0x410], R28 ;  /* 0x0004101c01007387 */ /* 0x000fe80000100a00 */
[----:B------:R0:W-:Y:S04]  /*69ae0*/  STL.64 [R1+0x418], R30 ;  /* 0x0004181e01007387 */ /* 0x0001e80000100a00 */
[----:B0-----:R-:W2:Y:S04]  /*69af0*/  LDL.LU R31, [R1+0xef4] ;  /* 0x000ef400011f7983 */ /* 0x001ea80000300800 */
[----:B------:R0:W-:Y:S04]  /*69b00*/  STL.64 [R1+0x3e0], R32 ;  /* 0x0003e02001007387 */ /* 0x0001e80000100a00 */
[----:B------:R1:W-:Y:S01]  /*69b10*/  STL.64 [R1+0x3e8], R34 ;  /* 0x0003e82201007387 */ /* 0x0003e20000100a00 */
[----:B0-----:R-:W-:-:S02]  /*69b20*/  IMAD.MOV.U32 R32, RZ, RZ, R20 ;  /* 0x000000ffff207224 */ /* 0x001fc400078e0014 */
[----:B----4-:R-:W-:Y:S01]  /*69b30*/  IMAD.MOV.U32 R33, RZ, RZ, R21 ;  /* 0x000000ffff217224 */ /* 0x010fe200078e0015 */
[----:B------:R-:W3:Y:S04]  /*69b40*/  LDL.LU R20, [R1+0x5134] ;  /* 0x0051340001147983 */ /* 0x000ee80000300800 */
[----:B------:R-:W3:Y:S01]  /*69b50*/  LDL.LU R21, [R1+0x5130] ;  /* 0x0051300001157983 */ /* 0x000ee20000300800 */
[----:B-1----:R-:W-:Y:S02]  /*69b60*/  IMAD.MOV.U32 R34, RZ, RZ, R22 ;  /* 0x000000ffff227224 */ /* 0x002fe400078e0016 */
[----:B------:R-:W-:Y:S01]  /*69b70*/  IMAD.MOV.U32 R35, RZ, RZ, R23 ;  /* 0x000000ffff237224 */ /* 0x000fe200078e0017 */
[----:B------:R-:W3:Y:S04]  /*69b80*/  LDL.LU R22, [R1+0x512c] ;  /* 0x00512c0001167983 */ /* 0x000ee80000300800 */
[----:B------:R-:W3:Y:S01]  /*69b90*/  LDL.LU R23, [R1+0x5128] ;  /* 0x0051280001177983 */ /* 0x000ee20000300800 */
[----:B------:R-:W-:-:S15]  /*69ba0*/  HMMA.16816.F32 R24, R40, R6, R24 ;  /* 0x000000062818723c */ /* 0x000fde0000001818 */
[----:B------:R-:W-:-:S04]  /*69bb0*/  NOP ;  /* 0x0000000000007918 */ /* 0x000fc80000000000 */
[----:B------:R0:W-:Y:S04]  /*69bc0*/  STL.64 [R1+0x3c0], R24 ;  /* 0x0003c01801007387 */ /* 0x0001e80000100a00 */
[----:B------:R1:W-:Y:S04]  /*69bd0*/  STL.64 [R1+0x3c8], R26 ;  /* 0x0003c81a01007387 */ /* 0x0003e80000100a00 */
[----:B0-----:R-:W4:Y:S04]  /*69be0*/  LDL.LU R24, [R1+0x3d0] ;  /* 0x0003d00001187983 */ /* 0x001f280000300800 */
[----:B------:R-:W4:Y:S04]  /*69bf0*/  LDL.LU R25, [R1+0x3d4] ;  /* 0x0003d40001197983 */ /* 0x000f280000300800 */
[----:B-1----:R-:W4:Y:S04]  /*69c00*/  LDL.LU R26, [R1+0x3d8] ;  /* 0x0003d800011a7983 */ /* 0x002f280000300800 */
[----:B------:R-:W4:Y:S01]  /*69c10*/  LDL.LU R27, [R1+0x3dc] ;  /* 0x0003dc00011b7983 */ /* 0x000f220000300800 */
[----:B---3--:R-:W-:-:S15]  /*69c20*/  HMMA.16816.F32 R20, R40, R10, R20 ;  /* 0x0000000a2814723c */ /* 0x008fde0000001814 */
[----:B------:R-:W-:-:S04]  /*69c30*/  NOP ;  /* 0x0000000000007918 */ /* 0x000fc80000000000 */
[----:B------:R0:W-:Y:S04]  /*69c40*/  STL.64 [R1+0x370], R20 ;  /* 0x0003701401007387 */ /* 0x0001e80000100a00 */
[----:B------:R1:W-:Y:S04]  /*69c50*/  STL.64 [R1+0x378], R22 ;  /* 0x0003781601007387 */ /* 0x0003e80000100a00 */
[----:B0-----:R-:W3:Y:S04]  /*69c60*/  LDL.LU R20, [R1+0x3b0] ;  /* 0x0003b00001147983 */ /* 0x001ee80000300800 */
[----:B------:R-:W3:Y:S04]  /*69c70*/  LDL.LU R21, [R1+0x3b4] ;  /* 0x0003b40001157983 */ /* 0x000ee80000300800 */
[----:B-1----:R-:W3:Y:S04]  /*69c80*/  LDL.LU R22, [R1+0x3b8] ;  /* 0x0003b80001167983 */ /* 0x002ee80000300800 */
[----:B------:R-:W3:Y:S01]  /*69c90*/  LDL.LU R23, [R1+0x3bc] ;  /* 0x0003bc0001177983 */ /* 0x000ee20000300800 */
[----:B----4-:R-:W-:Y:S01]  /*69ca0*/  HMMA.16816.F32 R24, R40, R36, R24 ;  /* 0x000000242818723c */ /* 0x010fe20000001818 */
[----:B--2---:R-:W-:-:S02]  /*69cb0*/  IMAD R44, R44, 0x100, R31 ;  /* 0x000001002c2c7824 */ /* 0x004fc400078e021f */
[----:B------:R-:W-:Y:S02]  /*69cc0*/  IMAD R45, R45, 0x100, R39 ;  /* 0x000001002d2d7824 */ /* 0x000fe400078e0227 */
[----:B------:R-:W-:Y:S02]  /*69cd0*/  IMAD R46, R46, 0x100, R38 ;  /* 0x000001002e2e7824 */ /* 0x000fe400078e0226 */
[----:B------:R-:W-:Y:S01]  /*69ce0*/  IMAD R47, R47, 0x100, R60 ;  /* 0x000001002f2f7824 */ /* 0x000fe200078e023c */
[----:B------:R-:W-:Y:S02]  /*69cf0*/  F2FP.F16.E5M2.UNPACK_B R44, R44 ;  /* 0x0000002cff2c723e */ /* 0x000fe400020004ff */
[----:B------:R-:W-:Y:S02]  /*69d00*/  F2FP.F16.E5M2.UNPACK_B R45, R45 ;  /* 0x0000002dff2d723e */ /* 0x000fe400020004ff */
[----:B------:R-:W-:Y:S02]  /*69d10*/  F2FP.F16.E5M2.UNPACK_B R46, R46 ;  /* 0x0000002eff2e723e */ /* 0x000fe400020004ff */
[----:B------:R-:W-:Y:S01]  /*69d20*/  F2FP.F16.E5M2.UNPACK_B R47, R47 ;  /* 0x0000002fff2f723e */ /* 0x000fe200020004ff */
[----:B---3--:R-:W-:-:S15]  /*69d30*/  HMMA.16816.F32 R20, R40, R16, R20 ;  /* 0x000000102814723c */ /* 0x008fde0000001814 */
[----:B------:R-:W-:-:S04]  /*69d40*/  NOP ;  /* 0x0000000000007918 */ /* 0x000fc80000000000 */
[----:B------:R-:W-:Y:S04]  /*69d50*/  STL.64 [R1+0x360], R20 ;  /* 0x0003601401007387 */ /* 0x000fe80000100a00 */
[----:B------:R0:W-:Y:S02]  /*69d60*/  STL.64 [R1+0x368], R22 ;  /* 0x0003681601007387 */ /* 0x0001e40000100a00 */
[C---:B0-----:R-:W-:Y:S08]  /*69d70*/  HMMA.16816.F32 R20, R40.reuse, R18, R32 ;  /* 0x000000122814723c */ /* 0x041ff00000001820 */
[----:B------:R-:W-:Y:S01]  /*69d80*/  HMMA.16816.F32 R40, R40, R8, R12 ;  /* 0x000000082828723c */ /* 0x000fe2000000180c */
[----:B------:R-:W-:Y:S04]  /*69d90*/  STL.64 [R1+0x350], R24 ;  /* 0x0003501801007387 */ /* 0x000fe80000100a00 */
[----:B------:R-:W-:Y:S03]  /*69da0*/  STL.64 [R1+0x358], R26 ;  /* 0x0003581a01007387 */ /* 0x000fe60000100a00 */
[C---:B------:R-:W-:Y:S03]  /*69db0*/  HMMA.16816.F32 R12, R44.reuse, R4, R48 ;  /* 0x000000042c0c723c */ /* 0x040fe60000001830 */
[----:B------:R-:W-:Y:S04]  /*69dc0*/  STL.64 [R1+0x340], R20 ;  /* 0x0003401401007387 */ /* 0x000fe80000100a00 */
[----:B------:R0:W-:Y:S02]  /*69dd0*/  STL.64 [R1+0x348], R22 ;  /* 0x0003481601007387 */ /* 0x0001e40000100a00 */
[C---:B0-----:R-:W-:Y:S02]  /*69de0*/  HMMA.16816.F32 R20, R44.reuse, R2, R56 ;  /* 0x000000022c14723c */ /* 0x041fe40000001838 */
[----:B------:R-:W-:Y:S04]  /*69df0*/  STL [R1+0x4db0], R40 ;  /* 0x004db02801007387 */ /* 0x000fe80000100800 */
[----:B------:R-:W-:Y:S04]  /*69e00*/  STL [R1+0x4dac], R41 ;  /* 0x004dac2901007387 */ /* 0x000fe80000100800 */
[----:B------:R-:W-:Y:S04]  /*69e10*/  STL [R1+0x4da8], R42 ;  /* 0x004da82a01007387 */ /* 0x000fe80000100800 */
[----:B------:R-:W-:Y:S04]  /*69e20*/  STL [R1+0x4da4], R43 ;  /* 0x004da42b01007387 */ /* 0x000fe80000100800 */
[----:B------:R-:W2:Y:S04]  /*69e30*/  LDL.LU R28, [R1+0x490] ;  /* 0x00049000011c7983 */ /* 0x000ea80000300800 */
[----:B------:R-:W-:Y:S04]  /*69e40*/  STL.64 [R1+0x330], R20 ;  /* 0x0003301401007387 */ /* 0x000fe80000100a00 */
[----:B------:R-:W-:Y:S04]  /*69e50*/  STL.64 [R1+0x338], R22 ;  /* 0x0003381601007387 */ /* 0x000fe80000100a00 */
[----:B------:R-:W-:Y:S04]  /*69e60*/  STL.64 [R1+0x320], R12 ;  /* 0x0003200c01007387 */ /* 0x000fe80000100a00 */
[----:B------:R0:W-:Y:S04]  /*69e70*/  STL.64 [R1+0x328], R14 ;  /* 0x0003280e01007387 */ /* 0x0001e80000100a00 */
[----:B------:R-:W2:Y:S04]  /*69e80*/  LDL.LU R29, [R1+0x494] ;  /* 0x00049400011d7983 */ /* 0x000ea80000300800 */
[----:B------:R-:W2:Y:S04]  /*69e90*/  LDL.LU R30, [R1+0x498] ;  /* 0x00049800011e7983 */ /* 0x000ea80000300800 */
[----:B------:R-:W2:Y:S01]  /*69ea0*/  LDL.LU R31, [R1+0x49c] ;  /* 0x00049c00011f7983 */ /* 0x000ea20000300800 */
[----:B0-----:R-:W-:Y:S03]  /*69eb0*/  HMMA.16816.F32 R12, R44, R6, R52 ;  /* 0x000000062c0c723c */ /* 0x001fe60000001834 */
        /* <DEDUP_REMOVED lines=15> */
[----:B------:R-:W-:-:S02]  /*69fb0*/  IMAD.MOV.U32 R43, RZ, RZ, R12 ;  /* 0x000000ffff2b7224 */ /* 0x000fc400078e000c */
[----:B------:R-:W-:Y:S01]  /*69fc0*/  IMAD.MOV.U32 R42, RZ, RZ, R13 ;  /* 0x000000ffff2a7224 */ /* 0x000fe200078e000d */
[----:B------:R-:W3:Y:S01]  /*69fd0*/  LDL.LU R12, [R1+0xf14] ;  /* 0x000f1400010c7983 */ /* 0x000ee20000300800 */
[----:B------:R-:W-:-:S03]  /*69fe0*/  IMAD.MOV.U32 R41, RZ, RZ, R14 ;  /* 0x000000ffff297224 */ /* 0x000fc600078e000e */
[----:B------:R-:W3:Y:S01]  /*69ff0*/  LDL.LU R13, [R1+0xf10] ;  /* 0x000f1000010d7983 */ /* 0x000ee20000300800 */
[----:B------:R-:W-:-:S03]  /*6a000*/  IMAD.MOV.U32 R40, RZ, RZ, R15 ;  /* 0x000000ffff287224 */ /* 0x000fc600078e000f */
[----:B------:R-:W3:Y:S04]  /*6a010*/  LDL.LU R14, [R1+0xf1c] ;  /* 0x000f1c00010e7983 */ /* 0x000ee80000300800 */
[----:B------:R-:W3:Y:S04]  /*6a020*/  LDL.LU R15, [R1+0xf18] ;  /* 0x000f1800010f7983 */ /* 0x000ee80000300800 */
[----:B------:R-:W3:Y:S04]  /*6a030*/  LDL.LU R39, [R1+0xf24] ;  /* 0x000f240001277983 */ /* 0x000ee80000300800 */
[----:B------:R-:W3:Y:S01]  /*6a040*/  LDL.LU R38, [R1+0xf20] ;  /* 0x000f200001267983 */ /* 0x000ee20000300800 */
[----:B------:R-:W-:-:S03]  /*6a050*/  IMAD.MOV.U32 R51, RZ, RZ, R0 ;  /* 0x000000ffff337224 */ /* 0x000fc600078e0000 */
[----:B------:R-:W3:Y:S04]  /*6a060*/  LDL.LU R60, [R1+0xf2c] ;  /* 0x000f2c00013c7983 */ /* 0x000ee80000300800 */
[----:B------:R-:W3:Y:S04]  /*6a070*/  LDL.LU R0, [R1+0xf28] ;  /* 0x000f280001007983 */ /* 0x000ee80000300800 */
[----:B------:R-:W-:Y:S04]  /*6a080*/  STL.64 [R1+0x4e60], R42 ;  /* 0x004e602a01007387 */ /* 0x000fe80000100a00 */
[----:B------:R-:W-:Y:S04]  /*6a090*/  STL.64 [R1+0x4e58], R40 ;  /* 0x004e582801007387 */ /* 0x000fe80000100a00 */
[----:B------:R-:W3:Y:S01]  /*6a0a0*/  LDL.LU R32, [R1+0x550] ;  /* 0x0005500001207983 */ /* 0x000ee20000300800 */
[----:B--2---:R-:W-:-:S15]  /*6a0b0*/  HMMA.16816.F32 R24, R44, R10, R28 ;  /* 0x0000000a2c18723c */ /* 0x004fde000000181c */
[----:B------:R-:W-:-:S04]  /*6a0c0*/  NOP ;  /* 0x0000000000007918 */ /* 0x000fc80000000000 */
[----:B------:R0:W-:Y:S04]  /*6a0d0*/  STL.64 [R1+0x300], R24 ;  /* 0x0003001801007387 */ /* 0x0001e80000100a00 */
[----:B------:R1:W-:Y:S04]  /*6a0e0*/  STL.64 [R1+0x308], R26 ;  /* 0x0003081a01007387 */ /* 0x0003e80000100a00 */
[----:B------:R-:W2:Y:S04]  /*6a0f0*/  LDL.LU R33, [R1+0x554] ;  /* 0x0005540001217983 */ /* 0x000ea80000300800 */
[----:B------:R-:W2:Y:S04]  /*6a100*/  LDL.LU R34, [R1+0x558] ;  /* 0x0005580001227983 */ /* 0x000ea80000300800 */
[----:B------:R-:W2:Y:S04]  /*6a110*/  LDL.LU R35, [R1+0x55c] ;  /* 0x00055c0001237983 */ /* 0x000ea80000300800 */
[----:B0-----:R-:W2:Y:S04]  /*6a120*/  LDL.LU R24, [R1+0x530] ;  /* 0x0005300001187983 */ /* 0x001ea80000300800 */
[----:B------:R-:W2:Y:S04]  /*6a130*/  LDL.LU R25, [R1+0x534] ;  /* 0x0005340001197983 */ /* 0x000ea80000300800 */
[----:B-1----:R-:W2:Y:S04]  /*6a140*/  LDL.LU R26, [R1+0x538] ;  /* 0x00053800011a7983 */ /* 0x002ea80000300800 */
[----:B------:R-:W2:Y:S04]  /*6a150*/  LDL.LU R27, [R1+0x53c] ;  /* 0x00053c00011b7983 */ /* 0x000ea80000300800 */
[----:B------:R-:W2:Y:S04]  /*6a160*/  LDL.LU R28, [R1+0x570] ;  /* 0x00057000011c7983 */ /* 0x000ea80000300800 */
[----:B------:R-:W2:Y:S04]  /*6a170*/  LDL.LU R29, [R1+0x574] ;  /* 0x00057400011d7983 */ /* 0x000ea80000300800 */
[----:B------:R-:W2:Y:S04]  /*6a180*/  LDL.LU R30, [R1+0x578] ;  /* 0x00057800011e7983 */ /* 0x000ea80000300800 */
[----:B------:R-:W2:Y:S01]  /*6a190*/  LDL.LU R31, [R1+0x57c] ;  /* 0x00057c00011f7983 */ /* 0x000ea20000300800 */
[----:B----4-:R-:W-:Y:S03]  /*6a1a0*/  HMMA.16816.F32 R40, R44, R16, R56 ;  /* 0x000000102c28723c */ /* 0x010fe60000001838 */
[----:B------:R-:W4:-:S15]  /*6a1b0*/  LDL.LU R56, [R1+0x590] ;  /* 0x0005900001387983 */ /* 0x000f1e0000300800 */
[----:B------:R-:W-:Y:S01]  /*6a1c0*/  NOP ;  /* 0x0000000000007918 */ /* 0x000fe20000000000 */
[----:B------:R-:W-:Y:S04]  /*6a1d0*/  STL.64 [R1+0xb0], R40 ;  /* 0x0000b02801007387 */ /* 0x000fe80000100a00 */
[----:B------:R-:W-:Y:S04]  /*6a1e0*/  STL.64 [R1+0xb8], R42 ;  /* 0x0000b82a01007387 */ /* 0x000fe80000100a00 */
[----:B------:R-:W4:Y:S04]  /*6a1f0*/  LDL.LU R57, [R1+0x594] ;  /* 0x0005940001397983 */ /* 0x000f280000300800 */
[----:B------:R-:W4:Y:S04]  /*6a200*/  LDL.LU R58, [R1+0x598] ;  /* 0x00059800013a7983 */ /* 0x000f280000300800 */
[----:B------:R-:W4:Y:S01]  /*6a210*/  LDL.LU R59, [R1+0x59c] ;  /* 0x00059c00013b7983 */ /* 0x000f220000300800 */
[----:B---3--:R-:W-:-:S02]  /*6a220*/  IMAD R12, R13, 0x100, R12 ;  /* 0x000001000d0c7824 */ /* 0x008fc400078e020c */
[----:B------:R-:W-:Y:S02]  /*6a230*/  IMAD R13, R15, 0x100, R14 ;  /* 0x000001000f0d7824 */ /* 0x000fe400078e020e */
[----:B------:R-:W-:Y:S02]  /*6a240*/  IMAD R14, R38, 0x100, R39 ;  /* 0x00000100260e7824 */ /* 0x000fe400078e0227 */
[----:B------:R-:W-:Y:S01]  /*6a250*/  IMAD R15, R0, 0x100, R60 ;  /* 0x00000100000f7824 */ /* 0x000fe200078e023c */
[C---:B------:R-:W-:Y:S08]  /*6a260*/  HMMA.16816.F32 R52, R44.reuse, R36, R52 ;  /* 0x000000242c34723c */ /* 0x040ff00000001834 */
[----:B------:R-:W-:Y:S01]  /*6a270*/  HMMA.16816.F32 R48, R44, R18, R48 ;  /* 0x000000122c30723c */ /* 0x000fe20000001830 */
[----:B------:R-:W-:-:S02]  /*6a280*/  F2FP.F16.E5M2.UNPACK_B R12, R12 ;  /* 0x0000000cff0c723e */ /* 0x000fc400020004ff */
[----:B------:R-:W-:Y:S02]  /*6a290*/  F2FP.F16.E5M2.UNPACK_B R13, R13 ;  /* 0x0000000dff0d723e */ /* 0x000fe400020004ff */
[----:B------:R-:W-:Y:S02]  /*6a2a0*/  F2FP.F16.E5M2.UNPACK_B R14, R14 ;  /* 0x0000000eff0e723e */ /* 0x000fe400020004ff */
[----:B------:R-:W-:Y:S01]  /*6a2b0*/  F2FP.F16.E5M2.UNPACK_B R15, R15 ;  /* 0x0000000fff0f723e */ /* 0x000fe200020004ff */
[----:B------:R-:W-:Y:S03]  /*6a2c0*/  HMMA.16816.F32 R44, R44, R8, R20 ;  /* 0x000000082c2c723c */ /* 0x000fe60000001814 */
[----:B------:R-:W-:Y:S04]  /*6a2d0*/  STL.64 [R1+0x4dc0], R54 ;  /* 0x004dc03601007387 */ /* 0x000fe80000100a00 */
[----:B------:R-:W-:Y:S04]  /*6a2e0*/  STL.64 [R1+0x4db8], R52 ;  /* 0x004db83401007387 */ /* 0x000fe80000100a00 */
        /* <DEDUP_REMOVED lines=8> */
[C---:B--2---:R-:W-:Y:S08]  /*6a370*/  HMMA.16816.F32 R20, R12.reuse, R2, R24 ;  /* 0x000000020c14723c */ /* 0x044ff00000001818 */
[----:B------:R-:W-:Y:S11]  /*6a380*/  HMMA.16816.F32 R24, R12, R4, R32 ;  /* 0x000000040c18723c */ /* 0x000ff60000001820 */
[----:B------:R-:W-:Y:S04]  /*6a390*/  STL.64 [R1+0x2f0], R20 ;  /* 0x0002f01401007387 */ /* 0x000fe80000100a00 */
[----:B------:R0:W-:Y:S01]  /*6a3a0*/  STL [R1+0x2f8], R22 ;  /* 0x0002f81601007387 */ /* 0x0001e20000100800 */
[----:B------:R-:W-:-:S02]  /*6a3b0*/  IMAD.MOV.U32 R0, RZ, RZ, R23 ;  /* 0x000000ffff007224 */ /* 0x000fc400078e0017 */
[C---:B0-----:R-:W-:Y:S03]  /*6a3c0*/  HMMA.16816.F32 R20, R12.reuse, R6, R28 ;  /* 0x000000060c14723c */ /* 0x041fe6000000181c */
[----:B------:R0:W-:Y:S04]  /*6a3d0*/  STL [R1+0x4d78], R0 ;  /* 0x004d780001007387 */ /* 0x0001e80000100800 */
[----:B------:R-:W-:Y:S04]  /*6a3e0*/  STL.64 [R1+0x2e0], R24 ;  /* 0x0002e01801007387 */ /* 0x000fe80000100a00 */
[----:B------:R-:W-:Y:S08]  /*6a3f0*/  STL.64 [R1+0x2e8], R26 ;  /* 0x0002e81a01007387 */ /* 0x000ff00000100a00 */
[----:B------:R-:W-:Y:S04]  /*6a400*/  STL [R1+0x2d4], R21 ;  /* 0x0002d41501007387 */ /* 0x000fe80000100800 */
[----:B------:R-:W-:Y:S04]  /*6a410*/  STL [R1+0x2d8], R22 ;  /* 0x0002d81601007387 */ /* 0x000fe80000100800 */
[----:B------:R-:W-:Y:S04]  /*6a420*/  STL.64 [R1+0x5120], R6 ;  /* 0x0051200601007387 */ /* 0x000fe80000100a00 */
[----:B------:R4:W-:Y:S01]  /*6a430*/  STL.64 [R1+0x5118], R4 ;  /* 0x0051180401007387 */ /* 0x0009e20000100a00 */
[----:B0-----:R-:W-:Y:S01]  /*6a440*/  IMAD.MOV.U32 R0, RZ, RZ, R23 ;  /* 0x000000ffff007224 */ /* 0x001fe200078e0017 */
[----:B----4-:R-:W-:Y:S01]  /*6a450*/  HMMA.16816.F32 R4, R12, R10, R56 ;  /* 0x0000000a0c04723c */ /* 0x010fe20000001838 */
[----:B------:R-:W-:-:S03]  /*6a460*/  IMAD.MOV.U32 R47, RZ, RZ, R20 ;  /* 0x000000ffff2f7224 */ /* 0x000fc600078e0014 */
[----:B------:R-:W-:Y:S04]  /*6a470*/  STL [R1+0x4da0], R0 ;  /* 0x004da00001007387 */ /* 0x000fe80000100800 */
[----:B------:R-:W-:Y:S04]  /*6a480*/  STL [R1+0x4d9c], R47 ;  /* 0x004d9c2f01007387 */ /* 0x000fe80000100800 */
[----:B------:R-:W2:Y:S07]  /*6a490*/  LDL.LU R48, [R1+0x5b0] ;  /* 0x0005b00001307983 */ /* 0x000eae0000300800 */
[----:B------:R0:W-:Y:S04]  /*6a4a0*/  STL.64 [R1+0x2c0], R4 ;  /* 0x0002c00401007387 */ /* 0x0001e80000100a00 */
[----:B------:R1:W-:Y:S04]  /*6a4b0*/  STL.64 [R1+0x2c8], R6 ;  /* 0x0002c80601007387 */ /* 0x0003e80000100a00 */
[----:B------:R-:W2:Y:S04]  /*6a4c0*/  LDL.LU R49, [R1+0x5b4] ;  /* 0x0005b40001317983 */ /* 0x000ea80000300800 */
[----:B------:R-:W2:Y:S04]  /*6a4d0*/  LDL.LU R50, [R1+0x5b8] ;  /* 0x0005b80001327983 */ /* 0x000ea80000300800 */
[----:B------:R-:W2:Y:S04]  /*6a4e0*/  LDL.LU R51, [R1+0x5bc] ;  /* 0x0005bc0001337983 */ /* 0x000ea80000300800 */
[----:B0-----:R-:W3:Y:S04]  /*6a4f0*/  LDL.LU R4, [R1+0x5c0] ;  /* 0x0005c00001047983 */ /* 0x001ee80000300800 */
[----:B------:R-:W3:Y:S04]  /*6a500*/  LDL.LU R5, [R1+0x5c4] ;  /* 0x0005c40001057983 */ /* 0x000ee80000300800 */
[----:B-1----:R-:W3:Y:S04]  /*6a510*/  LDL.LU R6, [R1+0x5c8] ;  /* 0x0005c80001067983 */ /* 0x002ee80000300800 */
[----:B------:R-:W3:Y:S04]  /*6a520*/  LDL.LU R7, [R1+0x5cc] ;  /* 0x0005cc0001077983 */ /* 0x000ee80000300800 */
[----:B------:R-:W4:Y:S04]  /*6a530*/  LDL.LU R52, [R1+0x5f0] ;  /* 0x0005f00001347983 */ /* 0x000f280000300800 */
[----:B------:R-:W4:Y:S04]  /*6a540*/  LDL.LU R53, [R1+0x5f4] ;  /* 0x0005f40001357983 */ /* 0x000f280000300800 */
[----:B------:R-:W4:Y:S04]  /*6a550*/  LDL.LU R54, [R1+0x5f8] ;  /* 0x0005f80001367983 */ /* 0x000f280000300800 */
[----:B------:R-:W4:Y:S04]  /*6a560*/  LDL.LU R55, [R1+0x5fc] ;  /* 0x0005fc0001377983 */ /* 0x000f280000300800 */
[----:B------:R-:W2:Y:S04]  /*6a570*/  LDL.LU R28, [R1+0x640] ;  /* 0x00064000011c7983 */ /* 0x000ea80000300800 */
[----:B------:R-:W2:Y:S04]  /*6a580*/  LDL.LU R29, [R1+0x644] ;  /* 0x00064400011d7983 */ /* 0x000ea80000300800 */
[----:B------:R-:W2:Y:S04]  /*6a590*/  LDL.LU R30, [R1+0x648] ;  /* 0x00064800011e7983 */ /* 0x000ea80000300800 */
[----:B------:R-:W2:Y:S04]  /*6a5a0*/  LDL.LU R31, [R1+0x64c] ;  /* 0x00064c00011f7983 */ /* 0x000ea80000300800 */
[----:B------:R-:W2:Y:S04]  /*6a5b0*/  LDL.LU R24, [R1+0x5e0] ;  /* 0x0005e00001187983 */ /* 0x000ea80000300800 */
        /* <DEDUP_REMOVED lines=19> */
[----:B---3--:R-:W-:-:S15]  /*6a6f0*/  HMMA.16816.F32 R4, R12, R36, R4 ;  /* 0x000000240c04723c */ /* 0x008fde0000001804 */
[----:B------:R-:W-:-:S04]  /*6a700*/  NOP ;  /* 0x0000000000007918 */ /* 0x000fc80000000000 */
[----:B------:R-:W-:Y:S04]  /*6a710*/  STL.64 [R1+0x2a0], R4 ;  /* 0x0002a00401007387 */ /* 0x000fe80000100a00 */
[----:B------:R0:W-:Y:S01]  /*6a720*/  STL [R1+0x2a8], R6 ;  /* 0x0002a80601007387 */ /* 0x0001e20000100800 */
[----:B------:R-:W-:-:S03]  /*6a730*/  IMAD.MOV.U32 R0, RZ, RZ, R7 ;  /* 0x000000ffff007224 */ /* 0x000fc600078e0007 */
[----:B0-----:R-:W3:Y:S04]  /*6a740*/  LDL.LU.64 R6, [R1+0x5120] ;  /* 0x0051200001067983 */ /* 0x001ee80000300a00 */
[----:B------:R-:W3:Y:S01]  /*6a750*/  LDL.LU.64 R4, [R1+0x5118] ;  /* 0x0051180001047983 */ /* 0x000ee20000300a00 */
[C---:B--2---:R-:W-:Y:S08]  /*6a760*/  HMMA.16816.F32 R48, R12.reuse, R16, R48 ;  /* 0x000000100c30723c */ /* 0x044ff00000001830 */
[----:B----4-:R-:W-:Y:S01]  /*6a770*/  HMMA.16816.F32 R52, R12, R18, R52 ;  /* 0x000000120c34723c */ /* 0x010fe20000001834 */
[----:B------:R-:W-:Y:S04]  /*6a780*/  STL [R1+0x4e38], R0 ;  /* 0x004e380001007387 */ /* 0x000fe80000100800 */
[----:B------:R-:W-:Y:S04]  /*6a790*/  STL.64 [R1+0x5110], R18 ;  /* 0x0051101201007387 */ /* 0x000fe80000100a00 */
[----:B------:R0:W-:Y:S01]  /*6a7a0*/  STL.64 [R1+0x5108], R16 ;  /* 0x0051081001007387 */ /* 0x0001e20000100a00 */
[----:B------:R-:W-:-:S02]  /*6a7b0*/  IMAD R21, R22, 0x100, R21 ;  /* 0x0000010016157824 */ /* 0x000fc400078e0215 */
[----:B------:R-:W-:Y:S02]  /*6a7c0*/  IMAD R22, R39, 0x100, R23 ;  /* 0x0000010027167824 */ /* 0x000fe400078e0217 */
[----:B------:R-:W-:Y:S02]  /*6a7d0*/  IMAD R20, R20, 0x100, R43 ;  /* 0x0000010014147824 */ /* 0x000fe400078e022b */
[----:B------:R-:W-:Y:S01]  /*6a7e0*/  IMAD R23, R60, 0x100, R38 ;  /* 0x000001003c177824 */ /* 0x000fe200078e0226 */
[----:B0-----:R-:W-:Y:S02]  /*6a7f0*/  HMMA.16816.F32 R16, R12, R8, R24 ;  /* 0x000000080c10723c */ /* 0x001fe40000001818 */
[----:B------:R-:W-:Y:S02]  /*6a800*/  F2FP.F16.E5M2.UNPACK_B R12, R20 ;  /* 0x00000014ff0c723e */ /* 0x000fe400020004ff */
[----:B------:R-:W-:Y:S02]  /*6a810*/  F2FP.F16.E5M2.UNPACK_B R13, R21 ;  /* 0x00000015ff0d723e */ /* 0x000fe400020004ff */
[----:B------:R-:W-:-:S02]  /*6a820*/  F2FP.F16.E5M2.UNPACK_B R14, R22 ;  /* 0x00000016ff0e723e */ /* 0x000fc400020004ff */
[----:B------:R-:W-:Y:S01]  /*6a830*/  F2FP.F16.E5M2.UNPACK_B R15, R23 ;  /* 0x00000017ff0f723e */ /* 0x000fe200020004ff */
[----:B------:R-:W-:Y:S02]  /*6a840*/  IMAD.MOV.U32 R47, RZ, RZ, R48 ;  /* 0x000000ffff2f7224 */ /* 0x000fe400078e0030 */
[----:B------:R-:W-:Y:S02]  /*6a850*/  IMAD.MOV.U32 R46, RZ, RZ, R55 ;  /* 0x000000ffff2e7224 */ /* 0x000fe400078e0037 */
[----:B------:R-:W-:Y:S02]  /*6a860*/  IMAD.MOV.U32 R44, RZ, RZ, R49 ;  /* 0x000000ffff2c7224 */ /* 0x000fe400078e0031 */
[----:B------:R-:W-:Y:S02]  /*6a870*/  IMAD.MOV.U32 R45, RZ, RZ, R50 ;  /* 0x000000ffff2d7224 */ /* 0x000fe400078e0032 */
[----:B------:R-:W-:Y:S02]  /*6a880*/  IMAD.MOV.U32 R48, RZ, RZ, R51 ;  /* 0x000000ffff307224 */ /* 0x000fe400078e0033 */
[----:B------:R-:W-:-:S02]  /*6a890*/  IMAD.MOV.U32 R50, RZ, RZ, R53 ;  /* 0x000000ffff327224 */ /* 0x000fc400078e0035 */
[----:B------:R-:W-:Y:S02]  /*6a8a0*/  IMAD.MOV.U32 R51, RZ, RZ, R54 ;  /* 0x000000ffff337224 */ /* 0x000fe400078e0036 */
[----:B------:R-:W-:Y:S01]  /*6a8b0*/  IMAD.MOV.U32 R49, RZ, RZ, R52 ;  /* 0x000000ffff317224 */ /* 0x000fe200078e0034 */
[----:B------:R-:W-:Y:S01]  /*6a8c0*/  STL.64 [R1+0x4de0], R46 ;  /* 0x004de02e01007387 */ /* 0x000fe20000100a00 */
[C---:B------:R-:W-:Y:S03]  /*6a8d0*/  HMMA.16816.F32 R24, R12.reuse, R2, R32 ;  /* 0x000000020c18723c */ /* 0x040fe60000001820 */
[----:B------:R-:W-:Y:S04]  /*6a8e0*/  STL.64 [R1+0x4dd8], R44 ;  /* 0x004dd82c01007387 */ /* 0x000fe80000100a00 */
[----:B------:R-:W-:Y:S04]  /*6a8f0*/  STL.64 [R1+0x4dd0], R50 ;  /* 0x004dd03201007387 */ /* 0x000fe80000100a00 */
[----:B------:R-:W-:Y:S04]  /*6a900*/  STL.64 [R1+0x4dc8], R48 ;  /* 0x004dc83001007387 */ /* 0x000fe80000100a00 */
[----:B------:R-:W-:Y:S04]  /*6a910*/  STL.64 [R1+0xa0], R16 ;  /* 0x0000a01001007387 */ /* 0x000fe80000100a00 */
[----:B------:R0:W-:Y:S04]  /*6a920*/  STL.64 [R1+0xa8], R18 ;  /* 0x0000a81201007387 */ /* 0x0001e80000100a00 */
[----:B------:R-:W-:Y:S04]  /*6a930*/  STL.64 [R1+0x280], R24 ;  /* 0x0002801801007387 */ /* 0x000fe80000100a00 */
[----:B------:R-:W-:Y:S01]  /*6a940*/  STL.64 [R1+0x288], R26 ;  /* 0x0002881a01007387 */ /* 0x000fe20000100a00 */
[C---:B---3--:R-:W-:Y:S08]  /*6a950*/  HMMA.16816.F32 R20, R12.reuse, R4, R28 ;  /* 0x000000040c14723c */ /* 0x048ff0000000181c */
[C---:B0-----:R-:W-:Y:S01]  /*6a960*/  HMMA.16816.F32 R16, R12.reuse, R6, R56 ;  /* 0x000000060c10723c */ /* 0x041fe20000001838 */
[----:B------:R-:W-:Y:S10]  /*6a970*/  STL.64 [R1+0x50d0], R6 ;  /* 0x0050d00601007387 */ /* 0x000ff40000100a00 */
        /* <DEDUP_REMOVED lines=135> */
[C---:B------:R-:W-:Y:S03]  /*6b1f0*/  HMMA.16816.F32 R44, R12.reuse, R36, R52 ;  /* 0x000000240c2c723c */ /* 0x040fe60000001834 */
        /* <DEDUP_REMOVED lines=8> */
[C---:B--2---:R-:W-:Y:S08]  /*6b280*/  HMMA.16816.F32 R20, R12.reuse, R18, R40 ;  /* 0x000000120c14723c */ /* 0x044ff00000001828 */
[----:B------:R-:W-:Y:S11]  /*6b290*/  HMMA.16816.F32 R12, R12, R8, R28 ;  /* 0x000000080c0c723c */ /* 0x000ff6000000181c */
[----:B------:R0:W-:Y:S04]  /*6b2a0*/  STL.64 [R1+0x1b0], R20 ;  /* 0x0001b01401007387 */ /* 0x0001e80000100a00 */
[----:B------:R1:W-:Y:S04]  /*6b2b0*/  STL.64 [R1+0x1b8], R22 ;  /* 0x0001b81601007387 */ /* 0x0003e80000100a00 */
[----:B------:R-:W-:Y:S04]  /*6b2c0*/  STL.64 [R1+0x50a0], R10 ;  /* 0x0050a00a01007387 */ /* 0x000fe80000100a00 */
[----:B------:R-:W-:Y:S04]  /*6b2d0*/  STL.64 [R1+0x5098], R8 ;  /* 0x0050980801007387 */ /* 0x000fe80000100a00 */
[----:B------:R2:W-:Y:S04]  /*6b2e0*/  STL.64 [R1+0x80], R12 ;  /* 0x0000800c01007387 */ /* 0x0005e80000100a00 */
[----:B------:R4:W-:Y:S04]  /*6b2f0*/  STL.64 [R1+0x88], R14 ;  /* 0x0000880e01007387 */ /* 0x0009e80000100a00 */
[----:B------:R-:W3:Y:S01]  /*6b300*/  LDL.LU R24, [R1+0xa10] ;  /* 0x000a100001187983 */ /* 0x000ee20000300800 */
[----:B0-----:R-:W-:-:S02]  /*6b310*/  IMAD R20, R32, 0x100, R27 ;  /* 0x0000010020147824 */ /* 0x001fc400078e021b */
[----:B------:R-:W-:Y:S02]  /*6b320*/  IMAD R21, R34, 0x100, R33 ;  /* 0x0000010022157824 */ /* 0x000fe400078e0221 */
[----:B-1----:R-:W-:Y:S02]  /*6b330*/  IMAD R22, R39, 0x100, R35 ;  /* 0x0000010027167824 */ /* 0x002fe400078e0223 */
[----:B------:R-:W-:Y:S01]  /*6b340*/  IMAD R23, R60, 0x100, R38 ;  /* 0x000001003c177824 */ /* 0x000fe200078e0226 */
[----:B--2---:R-:W-:Y:S02]  /*6b350*/  F2FP.F16.E5M2.UNPACK_B R12, R20 ;  /* 0x00000014ff0c723e */ /* 0x004fe400020004ff */
[----:B------:R-:W-:Y:S02]  /*6b360*/  F2FP.F16.E5M2.UNPACK_B R13, R21 ;  /* 0x00000015ff0d723e */ /* 0x000fe400020004ff */
[----:B----4-:R-:W-:Y:S02]  /*6b370*/  F2FP.F16.E5M2.UNPACK_B R14, R22 ;  /* 0x00000016ff0e723e */ /* 0x010fe400020004ff */
[----:B------:R-:W-:-:S07]  /*6b380*/  F2FP.F16.E5M2.UNPACK_B R15, R23 ;  /* 0x00000017ff0f723e */ /* 0x000fce00020004ff */
[----:B---3--:R-:W-:-:S15]  /*6b390*/  HMMA.16816.F32 R8, R12, R2, R56 ;  /* 0x000000020c08723c */ /* 0x008fde0000001838 */
[----:B------:R-:W-:-:S04]  /*6b3a0*/  NOP ;  /* 0x0000000000007918 */ /* 0x000fc80000000000 */
[----:B------:R-:W-:Y:S04]  /*6b3b0*/  STL.64 [R1+0x1a0], R8 ;  /* 0x0001a00801007387 */ /* 0x000fe80000100a00 */
[----:B------:R-:W-:Y:S04]  /*6b3c0*/  STL.64 [R1+0x1a8], R10 ;  /* 0x0001a80a01007387 */ /* 0x000fe80000100a00 */
        /* <DEDUP_REMOVED lines=121> */
[----:B------:R-:W4:Y:S04]  /*6bb60*/  LDL.LU R60, [R1+0x5050] ;  /* 0x00505000013c7983 */ /* 0x000f280000300800 */
[----:B------:R-:W2:Y:S04]  /*6bb70*/  LDL.LU.64 R42, [R1+0x5048] ;  /* 0x00504800012a7983 */ /* 0x000ea80000300a00 */
[----:B------:R-:W2:Y:S04]  /*6bb80*/  LDL.LU.64 R40, [R1+0x5040] ;  /* 0x0050400001287983 */ /* 0x000ea80000300a00 */
[----:B------:R0:W-:Y:S04]  /*6bb90*/  STL.64 [R1+0x70], R12 ;  /* 0x0000700c01007387 */ /* 0x0001e80000100a00 */
[----:B------:R1:W-:Y:S01]  /*6bba0*/  STL.64 [R1+0x78], R14 ;  /* 0x0000780e01007387 */ /* 0x0003e20000100a00 */
[----:B0-----:R-:W-:-:S02]  /*6bbb0*/  F2FP.F16.E5M2.UNPACK_B R12, R20 ;  /* 0x00000014ff0c723e */ /* 0x001fc400020004ff */
[----:B------:R-:W-:Y:S01]  /*6bbc0*/  F2FP.F16.E5M2.UNPACK_B R13, R21 ;  /* 0x00000015ff0d723e */ /* 0x000fe200020004ff */
[----:B------:R-:W2:Y:S01]  /*6bbd0*/  LDL.LU R20, [R1+0x950] ;  /* 0x0009500001147983 */ /* 0x000ea20000300800 */
[----:B-1----:R-:W-:-:S03]  /*6bbe0*/  F2FP.F16.E5M2.UNPACK_B R14, R22 ;  /* 0x00000016ff0e723e */ /* 0x002fc600020004ff */
[----:B------:R-:W2:Y:S01]  /*6bbf0*/  LDL.LU R21, [R1+0x954] ;  /* 0x0009540001157983 */ /* 0x000ea20000300800 */
[----:B------:R-:W-:-:S03]  /*6bc00*/  F2FP.F16.E5M2.UNPACK_B R15, R23 ;  /* 0x00000017ff0f723e */ /* 0x000fc600020004ff */
[----:B------:R-:W2:Y:S04]  /*6bc10*/  LDL.LU R22, [R1+0x958] ;  /* 0x0009580001167983 */ /* 0x000ea80000300800 */
[----:B------:R-:W2:Y:S01]  /*6bc20*/  LDL.LU R23, [R1+0x95c] ;  /* 0x00095c0001177983 */ /* 0x000ea20000300800 */
[----:B------:R-:W-:-:S15]  /*6bc30*/  HMMA.16816.F32 R24, R12, R2, R24 ;  /* 0x000000020c18723c */ /* 0x000fde0000001818 */
[----:B------:R-:W-:-:S04]  /*6bc40*/  NOP ;  /* 0x0000000000007918 */ /* 0x000fc80000000000 */
[----:B------:R-:W-:Y:S04]  /*6bc50*/  STL.64 [R1+0x130], R24 ;  /* 0x0001301801007387 */ /* 0x000fe80000100a00 */
[----:B------:R0:W-:Y:S04]  /*6bc60*/  STL.64 [R1+0x138], R26 ;  /* 0x0001381a01007387 */ /* 0x0001e80000100a00 */
[----:B0-----:R-:W3:Y:S04]  /*6bc70*/  LDL.LU.64 R26, [R1+0x5038] ;  /* 0x00503800011a7983 */ /* 0x001ee80000300a00 */
[----:B------:R-:W3:Y:S01]  /*6bc80*/  LDL.LU.64 R24, [R1+0x5030] ;  /* 0x0050300001187983 */ /* 0x000ee20000300a00 */
[----:B------:R-:W-:-:S02]  /*6bc90*/  IMAD R33, R29, 0x100, R28 ;  /* 0x000001001d217824 */ /* 0x000fc400078e021c */
[----:B------:R-:W-:Y:S02]  /*6bca0*/  IMAD R32, R35, 0x100, R34 ;  /* 0x0000010023207824 */ /* 0x000fe400078e0222 */
[----:B------:R-:W-:Y:S01]  /*6bcb0*/  IMAD R34, R31, 0x100, R30 ;  /* 0x000001001f227824 */ /* 0x000fe200078e021e */
        /* <DEDUP_REMOVED lines=13> */
[C---:B0-----:R-:W-:Y:S08]  /*6bd90*/  HMMA.16816.F32 R20, R12.reuse, R36, R40 ;  /* 0x000000240c14723c */ /* 0x041ff00000001828 */
[C---:B-1----:R-:W-:Y:S01]  /*6bda0*/  HMMA.16816.F32 R4, R12.reuse, R18, R24 ;  /* 0x000000120c04723c */ /* 0x042fe20000001818 */
        /* <DEDUP_REMOVED lines=11> */
[----:B------:R0:W-:Y:S04]  /*6be60*/  STL.64 [R1+0x60], R4 ;  /* 0x0000600401007387 */ /* 0x0001e80000100a00 */
[----:B------:R1:W-:Y:S04]  /*6be70*/  STL.64 [R1+0x68], R6 ;  /* 0x0000680601007387 */ /* 0x0003e80000100a00 */
        /* <DEDUP_REMOVED lines=16> */
[----:B0-----:R-:W2:Y:S04]  /*6bf80*/  LDL.LU R4, [R1+0xa90] ;  /* 0x000a900001047983 */ /* 0x001ea80000300800 */
[----:B------:R-:W2:Y:S04]  /*6bf90*/  LDL.LU R5, [R1+0xa94] ;  /* 0x000a940001057983 */ /* 0x000ea80000300800 */
[----:B-1----:R-:W2:Y:S04]  /*6bfa0*/  LDL.LU R6, [R1+0xa98] ;  /* 0x000a980001067983 */ /* 0x002ea80000300800 */
[----:B------:R-:W2:Y:S01]  /*6bfb0*/  LDL.LU R7, [R1+0xa9c] ;  /* 0x000a9c0001077983 */ /* 0x000ea20000300800 */
[----:B------:R-:W-:Y:S01]  /*6bfc0*/  IMAD R35, R38, 0x100, R39 ;  /* 0x0000010026237824 */ /* 0x000fe200078e0227 */
[----:B------:R-:W-:-:S02]  /*6bfd0*/  F2FP.F16.E5M2.UNPACK_B R32, R32 ;  /* 0x00000020ff20723e */ /* 0x000fc400020004ff */
[----:B------:R-:W-:Y:S02]  /*6bfe0*/  F2FP.F16.E5M2.UNPACK_B R33, R33 ;  /* 0x00000021ff21723e */ /* 0x000fe400020004ff */
[----:B------:R-:W-:Y:S01]  /*6bff0*/  F2FP.F16.E5M2.UNPACK_B R34, R34 ;  /* 0x00000022ff22723e */ /* 0x000fe200020004ff */
[----:B------:R-:W3:Y:S01]  /*6c000*/  LDL.LU R8, [R1+0xa80] ;  /* 0x000a800001087983 */ /* 0x000ee20000300800 */
[----:B------:R-:W-:-:S03]  /*6c010*/  F2FP.F16.E5M2.UNPACK_B R35, R35 ;  /* 0x00000023ff23723e */ /* 0x000fc600020004ff */
        /* <DEDUP_REMOVED lines=23> */
[----:B------:R-:W3:Y:S04]  /*6c190*/  LDL R0, [R1+0xbb8] ;  /* 0x000bb80001007983 */ /* 0x000ee80000100800 */
[----:B------:R-:W3:Y:S04]  /*6c1a0*/  LDL R52, [R1+0xbbc] ;  /* 0x000bbc0001347983 */ /* 0x000ee80000100800 */
[----:B------:R-:W3:Y:S04]  /*6c1b0*/  LDL R53, [R1+0xba8] ;  /* 0x000ba80001357983 */ /* 0x000ee80000100800 */
[----:B------:R-:W3:Y:S04]  /*6c1c0*/  LDL R54, [R1+0xbac] ;  /* 0x000bac0001367983 */ /* 0x000ee80000100800 */
[----:B------:R-:W3:Y:S01]  /*6c1d0*/  LDL R55, [R1+0xb88] ;  /* 0x000b880001377983 */ /* 0x000ee20000100800 */
        /* <DEDUP_REMOVED lines=11> */
[----:B------:R-:W3:Y:S04]  /*6c290*/  LDL.LU.64 R8, [R1+0x5010] ;  /* 0x0050100001087983 */ /* 0x000ee80000300a00 */
[----:B------:R-:W2:Y:S04]  /*6c2a0*/  LDL.LU.64 R18, [R1+0x5008] ;  /* 0x0050080001127983 */ /* 0x000ea80000300a00 */
[----:B------:R-:W2:Y:S04]  /*6c2b0*/  LDL.LU.64 R16, [R1+0x5000] ;  /* 0x0050000001107983 */ /* 0x000ea80000300a00 */
[----:B------:R0:W-:Y:S04]  /*6c2c0*/  STL.64 [R1+0x20], R4 ;  /* 0x0000200401007387 */ /* 0x0001e80000100a00 */
[----:B------:R1:W-:Y:S04]  /*6c2d0*/  STL.64 [R1+0x28], R6 ;  /* 0x0000280601007387 */ /* 0x0003e80000100a00 */
[----:B0-----:R-:W2:Y:S04]  /*6c2e0*/  LDL.LU R4, [R1+0xa60] ;  /* 0x000a600001047983 */ /* 0x001ea80000300800 */
[----:B------:R-:W2:Y:S04]  /*6c2f0*/  LDL.LU R5, [R1+0xa64] ;  /* 0x000a640001057983 */ /* 0x000ea80000300800 */
[----:B-1----:R-:W2:Y:S04]  /*6c300*/  LDL.LU R6, [R1+0xa68] ;  /* 0x000a680001067983 */ /* 0x002ea80000300800 */
[----:B------:R-:W2:Y:S01]  /*6c310*/  LDL.LU R7, [R1+0xa6c] ;  /* 0x000a6c0001077983 */ /* 0x000ea20000300800 */
[----:B------:R-:W-:Y:S01]  /*6c320*/  HMMA.16816.F32 R56, R32, R36, R56 ;  /* 0x000000242038723c */ /* 0x000fe20000001838 */
[----:B------:R-:W-:-:S02]  /*6c330*/  IMAD R36, R20, 0x100, R21 ;  /* 0x0000010014247824 */ /* 0x000fc400078e0215 */
[----:B------:R-:W-:Y:S02]  /*6c340*/  IMAD R37, R49, 0x100, R48 ;  /* 0x0000010031257824 */ /* 0x000fe400078e0230 */
[----:B------:R-:W-:Y:S02]  /*6c350*/  IMAD R38, R38, 0x100, R50 ;  /* 0x0000010026267824 */ /* 0x000fe400078e0232 */
[----:B------:R-:W-:Y:S01]  /*6c360*/  IMAD R39, R39, 0x100, R51 ;  /* 0x0000010027277824 */ /* 0x000fe200078e0233 */
[----:B------:R-:W-:Y:S02]  /*6c370*/  F2FP.F16.E5M2.UNPACK_B R36, R36 ;  /* 0x00000024ff24723e */ /* 0x000fe400020004ff */
[----:B------:R-:W-:Y:S02]  /*6c380*/  F2FP.F16.E5M2.UNPACK_B R37, R37 ;  /* 0x00000025ff25723e */ /* 0x000fe400020004ff */
[----:B------:R-:W-:Y:S02]  /*6c390*/  F2FP.F16.E5M2.UNPACK_B R38, R38 ;  /* 0x00000026ff26723e */ /* 0x000fe400020004ff */
[----:B------:R-:W-:Y:S01]  /*6c3a0*/  F2FP.F16.E5M2.UNPACK_B R39, R39 ;  /* 0x00000027ff27723e */ /* 0x000fe200020004ff */
[C---:B--2---:R-:W-:Y:S08]  /*6c3b0*/  HMMA.16816.F32 R4, R32.reuse, R10, R4 ;  /* 0x0000000a2004723c */ /* 0x044ff00000001804 */
[C---:B------:R-:W-:Y:S11]  /*6c3c0*/  HMMA.16816.F32 R28, R32.reuse, R18, R28 ;  /* 0x00000012201c723c */ /* 0x040ff6000000181c */
[----:B------:R-:W-:Y:S04]  /*6c3d0*/  STL.64 [R1+0x10], R4 ;  /* 0x0000100401007387 */ /* 0x000fe80000100a00 */
[----:B------:R0:W-:Y:S02]  /*6c3e0*/  STL.64 [R1+0x18], R6 ;  /* 0x0000180601007387 */ /* 0x0001e40000100a00 */
[----:B0-----:R-:W-:Y:S01]  /*6c3f0*/  HMMA.16816.F32 R4, R32, R16, R12 ;  /* 0x000000102004723c */ /* 0x001fe2000000180c */
[----:B------:R-:W-:-:S02]  /*6c400*/  F2FP.F16.E5M2.UNPACK_B R16, R0 ;  /* 0x00000000ff10723e */ /* 0x000fc400020004ff */
[----:B------:R-:W-:-:S05]  /*6c410*/  F2FP.F16.E5M2.UNPACK_B R17, R52 ;  /* 0x00000034ff11723e */ /* 0x000fca00020004ff */
[----:B---3--:R-:W-:Y:S08]  /*6c420*/  HMMA.16816.F32 R32, R32, R8, R44 ;  /* 0x000000082020723c */ /* 0x008ff0000000182c */
[----:B------:R-:W-:Y:S01]  /*6c430*/  HMMA.16816.F32 R24, R36, R16, R24 ;  /* 0x000000102418723c */ /* 0x000fe20000001818 */
[----:B------:R-:W-:Y:S04]  /*6c440*/  STL.64 [R1+0x4c40], R58 ;  /* 0x004c403a01007387 */ /* 0x000fe80000100a00 */
[----:B------:R-:W-:Y:S04]  /*6c450*/  STL.64 [R1], R4 ;  /* 0x0000000401007387 */ /* 0x000fe80000100a00 */
[----:B------:R-:W-:Y:S04]  /*6c460*/  STL.64 [R1+0x8], R6 ;  /* 0x0000080601007387 */ /* 0x000fe80000100a00 */
[----:B------:R0:W-:Y:S04]  /*6c470*/  STL.64 [R1+0x4c38], R56 ;  /* 0x004c383801007387 */ /* 0x0001e80000100a00 */
[----:B------:R-:W-:Y:S04]  /*6c480*/  STL.64 [R1+0x4c50], R30 ;  /* 0x004c501e01007387 */ /* 0x000fe80000100a00 */
[----:B------:R1:W-:Y:S04]  /*6c490*/  STL.64 [R1+0x4c48], R28 ;  /* 0x004c481c01007387 */ /* 0x0003e80000100a00 */
[----:B------:R-:W-:Y:S04]  /*6c4a0*/  STL.64 [R1+0x4c60], R34 ;  /* 0x004c602201007387 */ /* 0x000fe80000100a00 */
[----:B------:R2:W-:Y:S04]  /*6c4b0*/  STL.64 [R1+0x4c58], R32 ;  /* 0x004c582001007387 */ /* 0x0005e80000100a00 */
[----:B------:R-:W-:Y:S04]  /*6c4c0*/  STL.64 [R1+0x4c70], R26 ;  /* 0x004c701a01007387 */ /* 0x000fe80000100a00 */
[----:B------:R3:W-:Y:S04]  /*6c4d0*/  STL.64 [R1+0x4c68], R24 ;  /* 0x004c681801007387 */ /* 0x0007e80000100a00 */
[----:B0-----:R-:W3:Y:S04]  /*6c4e0*/  LDL.LU R56, [R1+0xb70] ;  /* 0x000b700001387983 */ /* 0x001ee80000300800 */
[----:B------:R-:W3:Y:S04]  /*6c4f0*/  LDL.LU R57, [R1+0xb74] ;  /* 0x000b740001397983 */ /* 0x000ee80000300800 */
[----:B------:R-:W3:Y:S04]  /*6c500*/  LDL.LU R58, [R1+0xb78] ;  /* 0x000b7800013a7983 */ /* 0x000ee80000300800 */
[----:B------:R-:W3:Y:S04]  /*6c510*/  LDL.LU R59, [R1+0xb7c] ;  /* 0x000b7c00013b7983 */ /* 0x000ee80000300800 */
[----:B-1----:R-:W3:Y:S04]  /*6c520*/  LDL.LU R28, [R1+0xb60] ;  /* 0x000b6000011c7983 */ /* 0x002ee80000300800 */
[----:B------:R-:W3:Y:S01]  /*6c530*/  LDL.LU R29, [R1+0xb64] ;  /* 0x000b6400011d7983 */ /* 0x000ee20000300800 */
[----:B----4-:R-:W-:-:S02]  /*6c540*/  IMAD.MOV.U32 R30, RZ, RZ, R60 ;  /* 0x000000ffff1e7224 */ /* 0x010fc400078e003c */
[----:B------:R-:W-:Y:S01]  /*6c550*/  IMAD.MOV.U32 R31, RZ, RZ, R61 ;  /* 0x000000ffff1f7224 */ /* 0x000fe200078e003d */
[----:B------:R-:W4:Y:S04]  /*6c560*/  LDL.LU R60, [R1+0x4ffc] ;  /* 0x004ffc00013c7983 */ /* 0x000f280000300800 */
[----:B------:R-:W4:Y:S01]  /*6c570*/  LDL.LU R61, [R1+0x4ff8] ;  /* 0x004ff800013d7983 */ /* 0x000f220000300800 */
[----:B------:R-:W-:Y:S02]  /*6c580*/  F2FP.F16.E5M2.UNPACK_B R14, R53 ;  /* 0x00000035ff0e723e */ /* 0x000fe400020004ff */
[----:B------:R-:W-:Y:S01]  /*6c590*/  F2FP.F16.E5M2.UNPACK_B R15, R54 ;  /* 0x00000036ff0f723e */ /* 0x000fe200020004ff */
[----:B--2---:R-:W2:Y:S04]  /*6c5a0*/  LDL.LU R32, [R1+0xb40] ;  /* 0x000b400001207983 */ /* 0x004ea80000300800 */
[----:B------:R-:W2:Y:S04]  /*6c5b0*/  LDL.LU R33, [R1+0xb44] ;  /* 0x000b440001217983 */ /* 0x000ea80000300800 */
[----:B------:R-:W2:Y:S04]  /*6c5c0*/  LDL.LU R34, [R1+0xb48] ;  /* 0x000b480001227983 */ /* 0x000ea80000300800 */
[----:B------:R-:W2:Y:S04]  /*6c5d0*/  LDL.LU R35, [R1+0xb4c] ;  /* 0x000b4c0001237983 */ /* 0x000ea80000300800 */
[----:B------:R-:W2:Y:S04]  /*6c5e0*/  LDL R6, [R1+0xb9c] ;  /* 0x000b9c0001067983 */ /* 0x000ea80000100800 */
[----:B------:R-:W2:Y:S01]  /*6c5f0*/  LDL R7, [R1+0xbc8] ;  /* 0x000bc80001077983 */ /* 0x000ea20000100800 */
[----:B------:R-:W-:Y:S03]  /*6c600*/  HMMA.16816.F32 R20, R36, R14, R40 ;  /* 0x0000000e2414723c */ /* 0x000fe60000001828 */
[----:B------:R-:W2:Y:S04]  /*6c610*/  LDL R43, [R1+0xb8c] ;  /* 0x000b8c00012b7983 */ /* 0x000ea80000100800 */
[----:B---3--:R-:W3:Y:S04]  /*6c620*/  LDL.LU R24, [R1+0xb20] ;  /* 0x000b200001187983 */ /* 0x008ee80000300800 */
[----:B------:R-:W3:Y:S04]  /*6c630*/  LDL.LU R25, [R1+0xb24] ;  /* 0x000b240001197983 */ /* 0x000ee80000300800 */
[----:B------:R-:W2:Y:S04]  /*6c640*/  LDL R11, [R1+0xb98] ;  /* 0x000b9800010b7983 */ /* 0x000ea80000100800 */
[----:B------:R-:W2:Y:S04]  /*6c650*/  LDL R4, [R1+0xbcc] ;  /* 0x000bcc0001047983 */ /* 0x000ea80000100800 */
[----:B------:R-:W2:Y:S04]  /*6c660*/  LDL R5, [R1+0xbd8] ;  /* 0x000bd80001057983 */ /* 0x000ea80000100800 */
[----:B------:R-:W2:Y:S04]  /*6c670*/  LDL R2, [R1+0xbdc] ;  /* 0x000bdc0001027983 */ /* 0x000ea80000100800 */
[----:B------:R-:W2:Y:S04]  /*6c680*/  LDL R3, [R1+0xbe8] ;  /* 0x000be80001037983 */ /* 0x000ea80000100800 */
[----:B------:R-:W2:Y:S04]  /*6c690*/  LDL R48, [R1+0xbec] ;  /* 0x000bec0001307983 */ /* 0x000ea80000100800 */
[----:B------:R-:W2:Y:S04]  /*6c6a0*/  LDL R49, [R1+0xbf8] ;  /* 0x000bf80001317983 */ /* 0x000ea80000100800 */
[----:B------:R-:W3:Y:S04]  /*6c6b0*/  LDL R50, [R1+0xbfc] ;  /* 0x000bfc0001327983 */ /* 0x000ee80000100800 */
[----:B------:R-:W3:Y:S04]  /*6c6c0*/  LDL.LU R51, [R1+0x100c] ;  /* 0x00100c0001337983 */ /* 0x000ee80000300800 */
[----:B------:R-:W3:Y:S04]  /*6c6d0*/  LDL.LU R44, [R1+0x1008] ;  /* 0x00100800012c7983 */ /* 0x000ee80000300800 */
[----:B------:R-:W3:Y:S04]  /*6c6e0*/  LDL.LU R45, [R1+0x1014] ;  /* 0x00101400012d7983 */ /* 0x000ee80000300800 */
[----:B------:R-:W3:Y:S04]  /*6c6f0*/  LDL.LU R46, [R1+0x1010] ;  /* 0x00101000012e7983 */ /* 0x000ee80000300800 */
[----:B------:R-:W3:Y:S01]  /*6c700*/  LDL.LU R47, [R1+0x101c] ;  /* 0x00101c00012f7983 */ /* 0x000ee20000300800 */
[----:B------:R-:W-:Y:S01]  /*6c710*/  F2FP.F16.E5M2.UNPACK_B R12, R55 ;  /* 0x00000037ff0c723e */ /* 0x000fe200020004ff */
[----:B----4-:R-:W-:-:S02]  /*6c720*/  IMAD.MOV.U32 R27, RZ, RZ, R60 ;  /* 0x000000ffff1b7224 */ /* 0x010fc400078e003c */
[----:B------:R-:W-:Y:S01]  /*6c730*/  IMAD.MOV.U32 R26, RZ, RZ, R61 ;  /* 0x000000ffff1a7224 */ /* 0x000fe200078e003d */
[----:B------:R-:W4:Y:S04]  /*6c740*/  LDL.LU R60, [R1+0x1018] ;  /* 0x00101800013c7983 */ /* 0x000f280000300800 */
[----:B------:R-:W4:Y:S04]  /*6c750*/  LDL.LU R0, [R1+0x1024] ;  /* 0x0010240001007983 */ /* 0x000f280000300800 */
[----:B------:R-:W4:Y:S04]  /*6c760*/  LDL.LU R61, [R1+0x1020] ;  /* 0x00102000013d7983 */ /* 0x000f280000300800 */
[----:B------:R-:W4:Y:S04]  /*6c770*/  LDL.LU R52, [R1+0x3a0] ;  /* 0x0003a00001347983 */ /* 0x000f280000300800 */
[----:B------:R-:W4:Y:S04]  /*6c780*/  LDL.LU R53, [R1+0x3a4] ;  /* 0x0003a40001357983 */ /* 0x000f280000300800 */
[----:B------:R-:W4:Y:S04]  /*6c790*/  LDL.LU R54, [R1+0x3a8] ;  /* 0x0003a80001367983 */ /* 0x000f280000300800 */
[----:B------:R-:W4:Y:S04]  /*6c7a0*/  LDL.LU R55, [R1+0x3ac] ;  /* 0x0003ac0001377983 */ /* 0x000f280000300800 */
[----:B------:R-:W-:Y:S04]  /*6c7b0*/  STL.64 [R1+0x4c80], R22 ;  /* 0x004c801601007387 */ /* 0x000fe80000100a00 */
[----:B------:R0:W-:Y:S04]  /*6c7c0*/  STL.64 [R1+0x4c78], R20 ;  /* 0x004c781401007387 */ /* 0x0001e80000100a00 */
[----:B0-----:R-:W4:Y:S04]  /*6c7d0*/  LDL.LU R20, [R1+0xb00] ;  /* 0x000b000001147983 */ /* 0x001f280000300800 */
[----:B------:R-:W4:Y:S04]  /*6c7e0*/  LDL.LU R21, [R1+0xb04] ;  /* 0x000b040001157983 */ /* 0x000f280000300800 */
[----:B------:R-:W4:Y:S04]  /*6c7f0*/  LDL.LU R22, [R1+0xb08] ;  /* 0x000b080001167983 */ /* 0x000f280000300800 */
[----:B------:R-:W4:Y:S04]  /*6c800*/  LDL.LU R23, [R1+0xb0c] ;  /* 0x000b0c0001177983 */ /* 0x000f280000300800 */
[----:B------:R-:W4:Y:S04]  /*6c810*/  LDL.LU R40, [R1+0xb50] ;  /* 0x000b500001287983 */ /* 0x000f280000300800 */
[----:B------:R-:W4:Y:S01]  /*6c820*/  LDL.LU R41, [R1+0xb54] ;  /* 0x000b540001297983 */ /* 0x000f220000300800 */
[----:B--2---:R-:W-:-:S03]  /*6c830*/  F2FP.F16.E5M2.UNPACK_B R13, R43 ;  /* 0x0000002bff0d723e */ /* 0x004fc600020004ff */
[----:B------:R-:W2:Y:S04]  /*6c840*/  LDL.LU R42, [R1+0xb58] ;  /* 0x000b5800012a7983 */ /* 0x000ea80000300800 */
[----:B------:R-:W2:Y:S01]  /*6c850*/  LDL.LU R43, [R1+0xb5c] ;  /* 0x000b5c00012b7983 */ /* 0x000ea20000300800 */
[----:B------:R-:W-:Y:S02]  /*6c860*/  F2FP.F16.E5M2.UNPACK_B R10, R11 ;  /* 0x0000000bff0a723e */ /* 0x000fe400020004ff */
[----:B------:R-:W-:Y:S02]  /*6c870*/  F2FP.F16.E5M2.UNPACK_B R11, R6 ;  /* 0x00000006ff0b723e */ /* 0x000fe400020004ff */
[----:B------:R-:W-:Y:S02]  /*6c880*/  F2FP.F16.E5M2.UNPACK_B R8, R7 ;  /* 0x00000007ff08723e */ /* 0x000fe400020004ff */
[----:B------:R-:W-:-:S02]  /*6c890*/  F2FP.F16.E5M2.UNPACK_B R9, R4 ;  /* 0x00000004ff09723e */ /* 0x000fc400020004ff */
[----:B------:R-:W-:Y:S02]  /*6c8a0*/  F2FP.F16.E5M2.UNPACK_B R6, R5 ;  /* 0x00000005ff06723e */ /* 0x000fe400020004ff */
[----:B------:R-:W-:Y:S02]  /*6c8b0*/  F2FP.F16.E5M2.UNPACK_B R7, R2 ;  /* 0x00000002ff07723e */ /* 0x000fe400020004ff */
[----:B------:R-:W-:Y:S02]  /*6c8c0*/  F2FP.F16.E5M2.UNPACK_B R4, R3 ;  /* 0x00000003ff04723e */ /* 0x000fe400020004ff */
[----:B------:R-:W-:Y:S02]  /*6c8d0*/  F2FP.F16.E5M2.UNPACK_B R5, R48 ;  /* 0x00000030ff05723e */ /* 0x000fe400020004ff */
[----:B------:R-:W-:Y:S02]  /*6c8e0*/  F2FP.F16.E5M2.UNPACK_B R2, R49 ;  /* 0x00000031ff02723e */ /* 0x000fe400020004ff */
[----:B---3--:R-:W-:Y:S01]  /*6c8f0*/  F2FP.F16.E5M2.UNPACK_B R3, R50 ;  /* 0x00000032ff03723e */ /* 0x008fe200020004ff */
[----:B------:R-:W-:-:S02]  /*6c900*/  IMAD R18, R44, 0x100, R51 ;  /* 0x000001002c127824 */ /* 0x000fc400078e0233 */
[----:B------:R-:W-:Y:S01]  /*6c910*/  IMAD R19, R46, 0x100, R45 ;  /* 0x000001002e137824 */ /* 0x000fe200078e022d */
[----:B----4-:R-:W-:-:S15]  /*6c920*/  HMMA.16816.F32 R20, R36, R12, R20 ;  /* 0x0000000c2414723c */ /* 0x010fde0000001814 */
[----:B------:R-:W-:-:S04]  /*6c930*/  NOP ;  /* 0x0000000000007918 */ /* 0x000fc80000000000 */
[----:B------:R-:W-:Y:S04]  /*6c940*/  STL.64 [R1+0x40], R20 ;  /* 0x0000401401007387 */ /* 0x000fe80000100a00 */
[----:B------:R0:W-:Y:S02]  /*6c950*/  STL.64 [R1+0x48], R22 ;  /* 0x0000481601007387 */ /* 0x0001e40000100a00 */
[----:B0-----:R-:W-:-:S15]  /*6c960*/  HMMA.16816.F32 R20, R36, R10, R24 ;  /* 0x0000000a2414723c */ /* 0x001fde0000001818 */
[----:B------:R-:W-:-:S04]  /*6c970*/  NOP ;  /* 0x0000000000007918 */ /* 0x000fc80000000000 */
[----:B------:R-:W-:Y:S04]  /*6c980*/  STL.64 [R1+0xc0], R20 ;  /* 0x0000c01401007387 */ /* 0x000fe80000100a00 */
[----:B------:R0:W-:Y:S04]  /*6c990*/  STL.64 [R1+0xc8], R22 ;  /* 0x0000c81601007387 */ /* 0x0001e80000100a00 */
[----:B------:R-:W-:Y:S04]  /*6c9a0*/  STL.64 [R1+0x4fe0], R10 ;  /* 0x004fe00a01007387 */ /* 0x000fe80000100a00 */
[----:B------:R1:W-:Y:S01]  /*6c9b0*/  STL.64 [R1+0x4fd8], R8 ;  /* 0x004fd80801007387 */ /* 0x0003e20000100a00 */
[C---:B0-----:R-:W-:Y:S08]  /*6c9c0*/  HMMA.16816.F32 R20, R36.reuse, R8, R32 ;  /* 0x000000082414723c */ /* 0x041ff00000001820 */
[----:B-1----:R-:W-:Y:S01]  /*6c9d0*/  HMMA.16816.F32 R8, R36, R6, R28 ;  /* 0x000000062408723c */ /* 0x002fe2000000181c */
[----:B------:R-:W-:-:S10]  /*6c9e0*/  IMAD R60, R60, 0x100, R47 ;  /* 0x000001003c3c7824 */ /* 0x000fd400078e022f */
[----:B------:R-:W-:Y:S04]  /*6c9f0*/  STL.64 [R1+0x390], R20 ;  /* 0x0003901401007387 */ /* 0x000fe80000100a00 */
[----:B------:R-:W-:Y:S04]  /*6ca00*/  STL.64 [R1+0x398], R22 ;  /* 0x0003981601007387 */ /* 0x000fe80000100a00 */
[----:B------:R-:W-:Y:S04]  /*6ca10*/  STL.64 [R1+0x3b0], R8 ;  /* 0x0003b00801007387 */ /* 0x000fe80000100a00 */
[----:B------:R0:W-:Y:S04]  /*6ca20*/  STL.64 [R1+0x3b8], R10 ;  /* 0x0003b80a01007387 */ /* 0x0001e80000100a00 */
[----:B------:R-:W-:Y:S04]  /*6ca30*/  STL.64 [R1+0x4fc0], R6 ;  /* 0x004fc00601007387 */ /* 0x000fe80000100a00 */
[----:B------:R1:W-:Y:S01]  /*6ca40*/  STL.64 [R1+0x4fb8], R4 ;  /* 0x004fb80401007387 */ /* 0x0003e20000100a00 */
[C---:B0-----:R-:W-:Y:S08]  /*6ca50*/  HMMA.16816.F32 R8, R36.reuse, R4, R56 ;  /* 0x000000042408723c */ /* 0x041ff00000001838 */
[----:B-1----:R-:W-:Y:S01]  /*6ca60*/  HMMA.16816.F32 R4, R36, R2, R52 ;  /* 0x000000022404723c */ /* 0x002fe20000001834 */
[----:B------:R-:W-:Y:S01]  /*6ca70*/  IMAD R61, R61, 0x100, R0 ;  /* 0x000001003d3d7824 */ /* 0x000fe200078e0200 */
[----:B------:R-:W-:-:S02]  /*6ca80*/  F2FP.F16.E5M2.UNPACK_B R36, R18 ;  /* 0x00000012ff24723e */ /* 0x000fc400020004ff */
[----:B------:R-:W-:Y:S02]  /*6ca90*/  F2FP.F16.E5M2.UNPACK_B R37, R19 ;  /* 0x00000013ff25723e */ /* 0x000fe400020004ff */
[----:B------:R-:W-:Y:S02]  /*6caa0*/  F2FP.F16.E5M2.UNPACK_B R38, R60 ;  /* 0x0000003cff26723e */ /* 0x000fe400020004ff */
[----:B------:R-:W-:-:S03]  /*6cab0*/  F2FP.F16.E5M2.UNPACK_B R39, R61 ;  /* 0x0000003dff27723e */ /* 0x000fc600020004ff */
[----:B------:R-:W-:Y:S04]  /*6cac0*/  STL.64 [R1+0x490], R8 ;  /* 0x0004900801007387 */ /* 0x000fe80000100a00 */
[----:B------:R-:W-:Y:S04]  /*6cad0*/  STL.64 [R1+0x498], R10 ;  /* 0x0004980a01007387 */ /* 0x000fe80000100a00 */
[----:B------:R-:W-:Y:S04]  /*6cae0*/  STL [R1+0x4f90], R2 ;  /* 0x004f900201007387 */ /* 0x000fe80000100800 */
[----:B------:R-:W-:Y:S04]  /*6caf0*/  STL [R1+0x4f8c], R3 ;  /* 0x004f8c0301007387 */ /* 0x000fe80000100800 */
[----:B------:R-:W-:Y:S04]  /*6cb00*/  STL.64 [R1+0x3a0], R4 ;  /* 0x0003a00401007387 */ /* 0x000fe80000100a00 */
[----:B------:R2:W-:Y:S02]  /*6cb10*/  STL.64 [R1+0x3a8], R6 ;  /* 0x0003a80601007387 */ /* 0x0005e40000100a00 */
[----:B--2---:R-:W-:Y:S02]  /*6cb20*/  HMMA.16816.F32 R4, R36, R16, R40 ;  /* 0x000000102404723c */ /* 0x004fe40000001828 */
[----:B------:R-:W-:Y:S04]  /*6cb30*/  STL [R1+0x4f94], R17 ;  /* 0x004f941101007387 */ /* 0x000fe80000100800 */
[----:B------:R-:W2:-:S13]  /*6cb40*/  LDL.LU R44, [R1+0x960] ;  /* 0x00096000012c7983 */ /* 0x000e9a0000300800 */
[----:B------:R-:W-:Y:S04]  /*6cb50*/  STL.64 [R1+0x500], R4 ;  /* 0x0005000401007387 */ /* 0x000fe80000100a00 */
[----:B------:R-:W-:Y:S04]  /*6cb60*/  STL.64 [R1+0x508], R6 ;  /* 0x0005080601007387 */ /* 0x000fe80000100a00 */
        /* <DEDUP_REMOVED lines=19> */
[----:B------:R-:W4:Y:S04]  /*6cca0*/  LDL.LU R46, [R1+0xaa8] ;  /* 0x000aa800012e7983 */ /* 0x000f280000300800 */
[----:B------:R-:W4:Y:S04]  /*6ccb0*/  LDL.LU R47, [R1+0xaac] ;  /* 0x000aac00012f7983 */ /* 0x000f280000300800 */
[----:B----4-:R-:W-:Y:S04]  /*6ccc0*/  STL.64 [R1+0x4ff0], R46 ;  /* 0x004ff02e01007387 */ /* 0x010fe80000100a00 */
[----:B---3--:R0:W-:Y:S04]  /*6ccd0*/  STL.64 [R1+0x4fe8], R44 ;  /* 0x004fe82c01007387 */ /* 0x0081e80000100a00 */
[----:B-1----:R-:W3:Y:S04]  /*6cce0*/  LDL.LU R56, [R1+0xab0] ;  /* 0x000ab00001387983 */ /* 0x002ee80000300800 */
[----:B------:R-:W3:Y:S04]  /*6ccf0*/  LDL.LU R57, [R1+0xab4] ;  /* 0x000ab40001397983 */ /* 0x000ee80000300800 */
[----:B------:R-:W3:Y:S04]  /*6cd00*/  LDL.LU R58, [R1+0xab8] ;  /* 0x000ab800013a7983 */ /* 0x000ee80000300800 */
[----:B------:R-:W3:Y:S04]  /*6cd10*/  LDL.LU R59, [R1+0xabc] ;  /* 0x000abc00013b7983 */ /* 0x000ee80000300800 */
[----:B------:R-:W4:Y:S04]  /*6cd20*/  LDL.LU R4, [R1+0xad0] ;  /* 0x000ad00001047983 */ /* 0x000f280000300800 */
        /* <DEDUP_REMOVED lines=48> */
[----:B---3--:R-:W-:-:S15]  /*6d030*/  HMMA.16816.F32 R44, R36, R14, R44 ;  /* 0x0000000e242c723c */ /* 0x008fde000000182c */
        /* <DEDUP_REMOVED lines=9> */
[C---:B---3--:R-:W-:Y:S08]  /*6d0d0*/  HMMA.16816.F32 R32, R36.reuse, R10, R32 ;  /* 0x0000000a2420723c */ /* 0x048ff00000001820 */
[----:B----4-:R-:W-:Y:S11]  /*6d0e0*/  HMMA.16816.F32 R4, R36, R8, R4 ;  /* 0x000000082404723c */ /* 0x010ff60000001804 */
[----:B------:R-:W-:Y:S04]  /*6d0f0*/  STL.64 [R1+0x4d0], R32 ;  /* 0x0004d02001007387 */ /* 0x000fe80000100a00 */
[----:B------:R0:W-:Y:S04]  /*6d100*/  STL.64 [R1+0x4d8], R34 ;  /* 0x0004d82201007387 */ /* 0x0001e80000100a00 */
[----:B0-----:R-:W3:Y:S04]  /*6d110*/  LDL.LU.64 R34, [R1+0x4fd0] ;  /* 0x004fd00001227983 */ /* 0x001ee80000300a00 */
[----:B------:R-:W3:Y:S04]  /*6d120*/  LDL.LU.64 R32, [R1+0x4fc8] ;  /* 0x004fc80001207983 */ /* 0x000ee80000300a00 */
[----:B------:R-:W-:Y:S04]  /*6d130*/  STL.64 [R1+0xb60], R4 ;  /* 0x000b600401007387 */ /* 0x000fe80000100a00 */
[----:B------:R0:W-:Y:S04]  /*6d140*/  STL.64 [R1+0xb68], R6 ;  /* 0x000b680601007387 */ /* 0x0001e80000100a00 */
[----:B0-----:R-:W4:Y:S04]  /*6d150*/  LDL.LU.64 R6, [R1+0x4fc0] ;  /* 0x004fc00001067983 */ /* 0x001f280000300a00 */
[----:B------:R-:W2:Y:S01]  /*6d160*/  LDL.LU.64 R4, [R1+0x4fb8] ;  /* 0x004fb80001047983 */ /* 0x000ea20000300a00 */
[----:B------:R-:W-:-:S02]  /*6d170*/  IMAD R18, R18, 0x100, R17 ;  /* 0x0000010012127824 */ /* 0x000fc400078e0211 */
[----:B------:R-:W-:Y:S02]  /*6d180*/  IMAD R19, R19, 0x100, R2 ;  /* 0x0000010013137824 */ /* 0x000fe400078e0202 */
[----:B------:R-:W-:Y:S01]  /*6d190*/  IMAD R60, R60, 0x100, R3 ;  /* 0x000001003c3c7824 */ /* 0x000fe200078e0203 */
[C---:B----4-:R-:W-:Y:S08]  /*6d1a0*/  HMMA.16816.F32 R56, R36.reuse, R6, R56 ;  /* 0x000000062438723c */ /* 0x050ff00000001838 */
[C---:B--2---:R-:W-:Y:S11]  /*6d1b0*/  HMMA.16816.F32 R44, R36.reuse, R4, R44 ;  /* 0x00000004242c723c */ /* 0x044ff6000000182c */
        /* <DEDUP_REMOVED lines=8> */
[----:B------:R-:W2:Y:S04]  /*6d240*/  LDL.LU R17, [R1+0x4f94] ;  /* 0x004f940001117983 */ /* 0x000ea80000300800 */
[----:B------:R-:W2:Y:S04]  /*6d250*/  LDL.LU R2, [R1+0x4f90] ;  /* 0x004f900001027983 */ /* 0x000ea80000300800 */
[----:B------:R-:W2:Y:S01]  /*6d260*/  LDL.LU R3, [R1+0x4f8c] ;  /* 0x004f8c0001037983 */ /* 0x000ea20000300800 */
[----:B------:R-:W-:Y:S01]  /*6d270*/  IMAD R61, R0, 0x100, R61 ;  /* 0x00000100003d7824 */ /* 0x000fe200078e023d */
[----:B--2---:R-:W-:Y:S01]  /*6d280*/  HMMA.16816.F32 R20, R36, R2, R20 ;  /* 0x000000022414723c */ /* 0x004fe20000001814 */
[----:B------:R-:W-:-:S02]  /*6d290*/  F2FP.F16.E5M2.UNPACK_B R36, R18 ;  /* 0x00000012ff24723e */ /* 0x000fc400020004ff */
[----:B------:R-:W-:Y:S02]  /*6d2a0*/  F2FP.F16.E5M2.UNPACK_B R37, R19 ;  /* 0x00000013ff25723e */ /* 0x000fe400020004ff */
[----:B------:R-:W-:Y:S02]  /*6d2b0*/  F2FP.F16.E5M2.UNPACK_B R38, R60 ;  /* 0x0000003cff26723e */ /* 0x000fe400020004ff */
[----:B------:R-:W-:Y:S01]  /*6d2c0*/  F2FP.F16.E5M2.UNPACK_B R39, R61 ;  /* 0x0000003dff27723e */ /* 0x000fe200020004ff */
[----:B------:R-:W-:Y:S11]  /*6d2d0*/  STL [R1+0x4f88], R3 ;  /* 0x004f880301007387 */ /* 0x000ff60000100800 */
[----:B------:R-:W-:Y:S04]  /*6d2e0*/  STL.64 [R1+0x380], R20 ;  /* 0x0003801401007387 */ /* 0x000fe80000100a00 */
[----:B------:R0:W-:Y:S02]  /*6d2f0*/  STL.64 [R1+0x388], R22 ;  /* 0x0003881601007387 */ /* 0x0001e40000100a00 */
[C---:B0-----:R-:W-:Y:S08]  /*6d300*/  HMMA.16816.F32 R20, R36.reuse, R16, R24 ;  /* 0x000000102414723c */ /* 0x041ff00000001818 */
[C---:B---3--:R-:W-:Y:S11]  /*6d310*/  HMMA.16816.F32 R24, R36.reuse, R14, R32 ;  /* 0x0000000e2418723c */ /* 0x048ff60000001820 */
[----:B------:R-:W-:Y:S04]  /*6d320*/  STL.64 [R1+0xb40], R20 ;  /* 0x000b401401007387 */ /* 0x000fe80000100a00 */
[----:B------:R0:W-:Y:S02]  /*6d330*/  STL.64 [R1+0xb48], R22 ;  /* 0x000b481601007387 */ /* 0x0001e40000100a00 */
[C---:B0-----:R-:W-:Y:S02]  /*6d340*/  HMMA.16816.F32 R20, R36.reuse, R12, R28 ;  /* 0x0000000c2414723c */ /* 0x041fe4000000181c */
[----:B------:R-:W-:Y:S04]  /*6d350*/  STL.64 [R1+0x4f70], R14 ;  /* 0x004f700e01007387 */ /* 0x000fe80000100a00 */
[----:B------:R-:W-:Y:S04]  /*6d360*/  STL.64 [R1+0x470], R24 ;  /* 0x0004701801007387 */ /* 0x000fe80000100a00 */
[----:B------:R-:W-:Y:S04]  /*6d370*/  STL.64 [R1+0x478], R26 ;  /* 0x0004781a01007387 */ /* 0x000fe80000100a00 */
[----:B------:R0:W-:Y:S05]  /*6d380*/  STL.64 [R1+0x4f68], R12 ;  /* 0x004f680c01007387 */ /* 0x0001ea0000100a00 */
[----:B------:R-:W-:Y:S04]  /*6d390*/  STL.64 [R1+0xb30], R20 ;  /* 0x000b301401007387 */ /* 0x000fe80000100a00 */
[----:B------:R1:W-:Y:S01]  /*6d3a0*/  STL.64 [R1+0xb38], R22 ;  /* 0x000b381601007387 */ /* 0x0003e20000100a00 */
[C---:B0-----:R-:W-:Y:S08]  /*6d3b0*/  HMMA.16816.F32 R12, R36.reuse, R8, R48 ;  /* 0x00000008240c723c */ /* 0x041ff00000001830 */
[----:B-1----:R-:W-:Y:S01]  /*6d3c0*/  HMMA.16816.F32 R20, R36, R10, R56 ;  /* 0x0000000a2414723c */ /* 0x002fe20000001838 */
[----:B------:R-:W-:-:S15]  /*6d3d0*/  STL.64 [R1+0x4f50], R10 ;  /* 0x004f500a01007387 */ /* 0x000fde0000100a00 */
[----:B------:R-:W-:-:S03]  /*6d3e0*/  NOP ;  /* 0x0000000000007918 */ /* 0x000fc60000000000 */
[----:B------:R-:W-:Y:S04]  /*6d3f0*/  STL.64 [R1+0x450], R20 ;  /* 0x0004501401007387 */ /* 0x000fe80000100a00 */
[----:B------:R-:W-:Y:S04]  /*6d400*/  STL.64 [R1+0x458], R22 ;  /* 0x0004581601007387 */ /* 0x000fe80000100a00 */
[----:B------:R-:W-:Y:S04]  /*6d410*/  STL.64 [R1+0x4f48], R8 ;  /* 0x004f480801007387 */ /* 0x000fe80000100a00 */
[----:B------:R-:W-:Y:S04]  /*6d420*/  STL.64 [R1+0xb20], R12 ;  /* 0x000b200c01007387 */ /* 0x000fe80000100a00 */
[----:B------:R4:W-:Y:S02]  /*6d430*/  STL.64 [R1+0xb28], R14 ;  /* 0x000b280e01007387 */ /* 0x0009e40000100a00 */
[C---:B----4-:R-:W-:Y:S08]  /*6d440*/  HMMA.16816.F32 R12, R36.reuse, R6, R44 ;  /* 0x00000006240c723c */ /* 0x050ff0000000182c */
[----:B------:R-:W-:Y:S01]  /*6d450*/  HMMA.16816.F32 R8, R36, R4, R52 ;  /* 0x000000042408723c */ /* 0x000fe20000001834 */
[----:B------:R-:W-:Y:S01]  /*6d460*/  STL.64 [R1+0x4f40], R6 ;  /* 0x004f400601007387 */ /* 0x000fe20000100a00 */
[----:B------:R-:W-:-:S02]  /*6d470*/  IMAD R18, R41, 0x100, R40 ;  /* 0x0000010029127824 */ /* 0x000fc400078e0228 */
[----:B------:R-:W-:-:S07]  /*6d480*/  IMAD R19, R43, 0x100, R42 ;  /* 0x000001002b137824 */ /* 0x000fce00078e022a */
[----:B------:R-:W-:Y:S04]  /*6d490*/  STL.64 [R1+0x430], R12 ;  /* 0x0004300c01007387 */ /* 0x000fe80000100a00 */
[----:B------:R-:W-:Y:S04]  /*6d4a0*/  STL.64 [R1+0x438], R14 ;  /* 0x0004380e01007387 */ /* 0x000fe80000100a00 */
[----:B------:R-:W-:Y:S04]  /*6d4b0*/  STL.64 [R1+0x4f38], R4 ;  /* 0x004f380401007387 */ /* 0x000fe80000100a00 */
[----:B------:R0:W-:Y:S04]  /*6d4c0*/  STL.64 [R1+0xb10], R8 ;  /* 0x000b100801007387 */ /* 0x0001e80000100a00 */
[----:B------:R1:W-:Y:S04]  /*6d4d0*/  STL.64 [R1+0xb18], R10 ;  /* 0x000b180a01007387 */ /* 0x0003e80000100a00 */
[----:B------:R-:W-:Y:S04]  /*6d4e0*/  STL.64 [R1+0x4f80], R18 ;  /* 0x004f801201007387 */ /* 0x000fe80000100a00 */
[----:B------:R-:W-:Y:S04]  /*6d4f0*/  STL.64 [R1+0x4f78], R16 ;  /* 0x004f781001007387 */ /* 0x000fe80000100a00 */
        /* <DEDUP_REMOVED lines=18> */
[----:B0-----:R-:W3:Y:S04]  /*6d620*/  LDL.LU R8, [R1+0x8d0] ;  /* 0x0008d00001087983 */ /* 0x001ee80000300800 */
[----:B------:R-:W3:Y:S04]  /*6d630*/  LDL.LU R9, [R1+0x8d4] ;  /* 0x0008d40001097983 */ /* 0x000ee80000300800 */
[----:B-1----:R-:W3:Y:S04]  /*6d640*/  LDL.LU R10, [R1+0x8d8] ;  /* 0x0008d800010a7983 */ /* 0x002ee80000300800 */
[----:B------:R-:W3:Y:S04]  /*6d650*/  LDL.LU R11, [R1+0x8dc] ;  /* 0x0008dc00010b7983 */ /* 0x000ee80000300800 */
[----:B--2---:R-:W2:Y:S04]  /*6d660*/  LDL.LU R48, [R1+0x900] ;  /* 0x0009000001307983 */ /* 0x004ea80000300800 */
[----:B------:R-:W2:Y:S04]  /*6d670*/  LDL.LU R49, [R1+0x904] ;  /* 0x0009040001317983 */ /* 0x000ea80000300800 */
[----:B------:R-:W2:Y:S04]  /*6d680*/  LDL.LU R50, [R1+0x908] ;  /* 0x0009080001327983 */ /* 0x000ea80000300800 */
[----:B------:R-:W2:Y:S04]  /*6d690*/  LDL.LU R51, [R1+0x90c] ;  /* 0x00090c0001337983 */ /* 0x000ea80000300800 */
[----:B------:R-:W2:Y:S04]  /*6d6a0*/  LDL.LU R3, [R1+0x105c] ;  /* 0x00105c0001037983 */ /* 0x000ea80000300800 */
[----:B------:R-:W2:Y:S04]  /*6d6b0*/  LDL.LU R60, [R1+0x1058] ;  /* 0x00105800013c7983 */ /* 0x000ea80000300800 */
        /* <DEDUP_REMOVED lines=34> */
[----:B--2---:R-:W-:-:S03]  /*6d8e0*/  IMAD R60, R60, 0x100, R3 ;  /* 0x000001003c3c7824 */ /* 0x004fc600078e0203 */
[----:B------:R-:W4:Y:S01]  /*6d8f0*/  LDL.LU R3, [R1+0x4f88] ;  /* 0x004f880001037983 */ /* 0x000f220000300800 */
[----:B---3--:R-:W-:Y:S01]  /*6d900*/  IMAD R61, R28, 0x100, R61 ;  /* 0x000001001c3d7824 */ /* 0x008fe200078e023d */
[----:B----4-:R-:W-:Y:S02]  /*6d910*/  HMMA.16816.F32 R36, R36, R2, R16 ;  /* 0x000000022424723c */ /* 0x010fe40000001810 */
[----:B------:R-:W2:Y:S04]  /*6d920*/  LDL.LU.64 R18, [R1+0x4f80] ;  /* 0x004f800001127983 */ /* 0x000ea80000300a00 */
[----:B------:R-:W3:-:S13]  /*6d930*/  LDL.LU.64 R16, [R1+0x4f78] ;  /* 0x004f780001107983 */ /* 0x000eda0000300a00 */
[----:B------:R-:W-:Y:S04]  /*6d940*/  STL.64 [R1+0x3d0], R36 ;  /* 0x0003d02401007387 */ /* 0x000fe80000100a00 */
[----:B------:R0:W-:Y:S02]  /*6d950*/  STL.64 [R1+0x3d8], R38 ;  /* 0x0003d82601007387 */ /* 0x0001e40000100a00 */
[----:B0-----:R-:W-:Y:S02]  /*6d960*/  F2FP.F16.E5M2.UNPACK_B R38, R60 ;  /* 0x0000003cff26723e */ /* 0x001fe400020004ff */
[----:B------:R-:W-:Y:S02]  /*6d970*/  F2FP.F16.E5M2.UNPACK_B R39, R61 ;  /* 0x0000003dff27723e */ /* 0x000fe400020004ff */
[----:B--2---:R-:W-:-:S02]  /*6d980*/  F2FP.F16.E5M2.UNPACK_B R36, R18 ;  /* 0x00000012ff24723e */ /* 0x004fc400020004ff */
[----:B------:R-:W-:-:S07]  /*6d990*/  F2FP.F16.E5M2.UNPACK_B R37, R19 ;  /* 0x00000013ff25723e */ /* 0x000fce00020004ff */
[----:B---3--:R-:W-:-:S15]  /*6d9a0*/  HMMA.16816.F32 R12, R36, R16, R12 ;  /* 0x00000010240c723c */ /* 0x008fde000000180c */
[----:B------:R-:W-:-:S04]  /*6d9b0*/  NOP ;  /* 0x0000000000007918 */ /* 0x000fc80000000000 */
[----:B------:R-:W-:Y:S04]  /*6d9c0*/  STL.64 [R1+0xb00], R12 ;  /* 0x000b000c01007387 */ /* 0x000fe80000100a00 */
[----:B------:R0:W-:Y:S04]  /*6d9d0*/  STL.64 [R1+0xb08], R14 ;  /* 0x000b080e01007387 */ /* 0x0001e80000100a00 */
[----:B0-----:R-:W2:Y:S04]  /*6d9e0*/  LDL.LU.64 R14, [R1+0x4f70] ;  /* 0x004f7000010e7983 */ /* 0x001ea80000300a00 */
[----:B------:R-:W3:Y:S01]  /*6d9f0*/  LDL.LU.64 R12, [R1+0x4f68] ;  /* 0x004f6800010c7983 */ /* 0x000ee20000300a00 */
        /* <DEDUP_REMOVED lines=20> */
[----:B------:R-:W-:-:S12]  /*6db40*/  IMAD R61, R0, 0x100, R59 ;  /* 0x00000100003d7824 */ /* 0x000fd800078e023b */
[----:B------:R-:W-:Y:S04]  /*6db50*/  STL.64 [R1+0xae0], R20 ;  /* 0x000ae01401007387 */ /* 0x000fe80000100a00 */
[----:B------:R2:W-:Y:S01]  /*6db60*/  STL.64 [R1+0xae8], R22 ;  /* 0x000ae81601007387 */ /* 0x0005e20000100a00 */
[C---:B---3--:R-:W-:Y:S08]  /*6db70*/  HMMA.16816.F32 R24, R36.reuse, R6, R24 ;  /* 0x000000062418723c */ /* 0x048ff00000001818 */
[C---:B--2---:R-:W-:Y:S01]  /*6db80*/  HMMA.16816.F32 R20, R36.reuse, R4, R32 ;  /* 0x000000042414723c */ /* 0x044fe20000001820 */
[----:B------:R-:W-:Y:S10]  /*6db90*/  STL.64 [R1+0x4f20], R6 ;  /* 0x004f200601007387 */ /* 0x000ff40000100a00 */
[----:B------:R-:W-:Y:S04]  /*6dba0*/  STL.64 [R1+0xad0], R24 ;  /* 0x000ad01801007387 */ /* 0x000fe80000100a00 */
[----:B------:R-:W-:Y:S04]  /*6dbb0*/  STL.64 [R1+0xad8], R26 ;  /* 0x000ad81a01007387 */ /* 0x000fe80000100a00 */
[----:B------:R0:W-:Y:S02]  /*6dbc0*/  STL.64 [R1+0x4f18], R4 ;  /* 0x004f180401007387 */ /* 0x0001e40000100a00 */
[----:B0-----:R-:W-:Y:S01]  /*6dbd0*/  HMMA.16816.F32 R4, R36, R2, R48 ;  /* 0x000000022404723c */ /* 0x001fe20000001830 */
[----:B------:R-:W-:-:S02]  /*6dbe0*/  F2FP.F16.E5M2.UNPACK_B R36, R18 ;  /* 0x00000012ff24723e */ /* 0x000fc400020004ff */
[----:B------:R-:W-:Y:S02]  /*6dbf0*/  F2FP.F16.E5M2.UNPACK_B R37, R19 ;  /* 0x00000013ff25723e */ /* 0x000fe400020004ff */
[----:B------:R-:W-:Y:S02]  /*6dc00*/  F2FP.F16.E5M2.UNPACK_B R38, R60 ;  /* 0x0000003cff26723e */ /* 0x000fe400020004ff */
[----:B------:R-:W-:Y:S01]  /*6dc10*/  F2FP.F16.E5M2.UNPACK_B R39, R61 ;  /* 0x0000003dff27723e */ /* 0x000fe200020004ff */
[----:B------:R-:W-:Y:S04]  /*6dc20*/  STL.64 [R1+0xac0], R20 ;  /* 0x000ac01401007387 */ /* 0x000fe80000100a00 */
[----:B------:R-:W-:Y:S04]  /*6dc30*/  STL.64 [R1+0xac8], R22 ;  /* 0x000ac81601007387 */ /* 0x000fe80000100a00 */
[----:B------:R-:W-:Y:S04]  /*6dc40*/  STL [R1+0x4eec], R2 ;  /* 0x004eec0201007387 */ /* 0x000fe80000100800 */
[----:B------:R-:W-:Y:S04]  /*6dc50*/  STL [R1+0x4ee8], R3 ;  /* 0x004ee80301007387 */ /* 0x000fe80000100800 */
[----:B------:R-:W-:Y:S04]  /*6dc60*/  STL.64 [R1+0x7a0], R4 ;  /* 0x0007a00401007387 */ /* 0x000fe80000100a00 */
[----:B------:R0:W-:Y:S02]  /*6dc70*/  STL.64 [R1+0x7a8], R6 ;  /* 0x0007a80601007387 */ /* 0x0001e40000100a00 */
[C---:B0-----:R-:W-:Y:S02]  /*6dc80*/  HMMA.16816.F32 R4, R36.reuse, R16, R44 ;  /* 0x000000102404723c */ /* 0x041fe4000000182c */
[----:B------:R-:W-:Y:S06]  /*6dc90*/  STL [R1+0x4ef0], R17 ;  /* 0x004ef01101007387 */ /* 0x000fec0000100800 */
[C---:B------:R-:W-:Y:S11]  /*6dca0*/  HMMA.16816.F32 R20, R36.reuse, R14, R52 ;  /* 0x0000000e2414723c */ /* 0x040ff60000001834 */
[----:B------:R-:W-:Y:S04]  /*6dcb0*/  STL.64 [R1+0xab0], R4 ;  /* 0x000ab00401007387 */ /* 0x000fe80000100a00 */
[----:B------:R0:W-:Y:S02]  /*6dcc0*/  STL.64 [R1+0xab8], R6 ;  /* 0x000ab80601007387 */ /* 0x0001e40000100a00 */
[C---:B0-----:R-:W-:Y:S02]  /*6dcd0*/  HMMA.16816.F32 R4, R36.reuse, R12, R40 ;  /* 0x0000000c2404723c */ /* 0x041fe40000001828 */
[----:B------:R-:W-:Y:S04]  /*6dce0*/  STL.64 [R1+0x4ed0], R14 ;  /* 0x004ed00e01007387 */ /* 0x000fe80000100a00 */
[----:B------:R-:W-:Y:S04]  /*6dcf0*/  STL.64 [R1+0xaa0], R20 ;  /* 0x000aa01401007387 */ /* 0x000fe80000100a00 */
[----:B------:R-:W-:Y:S04]  /*6dd00*/  STL.64 [R1+0xaa8], R22 ;  /* 0x000aa81601007387 */ /* 0x000fe80000100a00 */
[----:B------:R-:W-:Y:S05]  /*6dd10*/  STL.64 [R1+0x4ec8], R12 ;  /* 0x004ec80c01007387 */ /* 0x000fea0000100a00 */
        /* <DEDUP_REMOVED lines=89> */
[----:B----4-:R-:W-:-:S02]  /*6e2b0*/  IMAD R18, R18, 0x100, R17 ;  /* 0x0000010012127824 */ /* 0x010fc400078e0211 */
[----:B------:R-:W-:Y:S02]  /*6e2c0*/  IMAD R19, R19, 0x100, R2 ;  /* 0x0000010013137824 */ /* 0x000fe400078e0202 */
[----:B------:R-:W-:Y:S01]  /*6e2d0*/  IMAD R60, R60, 0x100, R3 ;  /* 0x000001003c3c7824 */ /* 0x000fe200078e0203 */
        /* <DEDUP_REMOVED lines=10> */
[----:B------:R-:W4:Y:S04]  /*6e380*/  LDL.LU R17, [R1+0x4ef0] ;  /* 0x004ef00001117983 */ /* 0x000f280000300800 */
        /* <DEDUP_REMOVED lines=12> */
[----:B----4-:R-:W-:-:S15]  /*6e450*/  HMMA.16816.F32 R12, R36, R16, R12 ;  /* 0x00000010240c723c */ /* 0x010fde000000180c */
[----:B------:R-:W-:-:S04]  /*6e460*/  NOP ;  /* 0x0000000000007918 */ /* 0x000fc80000000000 */
[----:B------:R-:W-:Y:S04]  /*6e470*/  STL.64 [R1+0xa40], R12 ;  /* 0x000a400c01007387 */ /* 0x000fe80000100a00 */
[----:B------:R0:W-:Y:S04]  /*6e480*/  STL.64 [R1+0xa48], R14 ;  /* 0x000a480e01007387 */ /* 0x0001e80000100a00 */
[----:B0-----:R-:W4:Y:S04]  /*6e490*/  LDL.LU.64 R14, [R1+0x4ed0] ;  /* 0x004ed000010e7983 */ /* 0x001f280000300a00 */
[----:B------:R-:W2:Y:S01]  /*6e4a0*/  LDL.LU.64 R12, [R1+0x4ec8] ;  /* 0x004ec800010c7983 */ /* 0x000ea20000300a00 */
[----:B------:R-:W-:-:S02]  /*6e4b0*/  IMAD R18, R46, 0x100, R45 ;  /* 0x000001002e127824 */ /* 0x000fc400078e022d */
[----:B------:R-:W-:Y:S01]  /*6e4c0*/  IMAD R19, R0, 0x100, R47 ;  /* 0x0000010000137824 */ /* 0x000fe200078e022f */
[----:B----4-:R-:W-:-:S15]  /*6e4d0*/  HMMA.16816.F32 R20, R36, R14, R20 ;  /* 0x0000000e2414723c */ /* 0x010fde0000001814 */
[----:B------:R-:W-:-:S04]  /*6e4e0*/  NOP ;  /* 0x0000000000007918 */ /* 0x000fc80000000000 */
[----:B------:R-:W-:Y:S04]  /*6e4f0*/  STL.64 [R1+0xa30], R20 ;  /* 0x000a301401007387 */ /* 0x000fe80000100a00 */
[----:B------:R2:W-:Y:S02]  /*6e500*/  STL.64 [R1+0xa38], R22 ;  /* 0x000a381601007387 */ /* 0x0005e40000100a00 */
[C---:B--2---:R-:W-:Y:S02]  /*6e510*/  HMMA.16816.F32 R20, R36.reuse, R12, R24 ;  /* 0x0000000c2414723c */ /* 0x044fe40000001818 */
[----:B------:R-:W-:Y:S04]  /*6e520*/  STL.64 [R1+0x4ec0], R14 ;  /* 0x004ec00e01007387 */ /* 0x000fe80000100a00 */
[----:B------:R0:W-:Y:S02]  /*6e530*/  STL.64 [R1+0x4eb8], R12 ;  /* 0x004eb80c01007387 */ /* 0x0001e40000100a00 */
[C---:B0-----:R-:W-:Y:S11]  /*6e540*/  HMMA.16816.F32 R12, R36.reuse, R8, R28 ;  /* 0x00000008240c723c */ /* 0x041ff6000000181c */
[----:B------:R-:W-:Y:S04]  /*6e550*/  STL.64 [R1+0xa20], R20 ;  /* 0x000a201401007387 */ /* 0x000fe80000100a00 */
[----:B------:R0:W-:Y:S02]  /*6e560*/  STL.64 [R1+0xa28], R22 ;  /* 0x000a281601007387 */ /* 0x0001e40000100a00 */
[----:B0-----:R-:W-:Y:S02]  /*6e570*/  HMMA.16816.F32 R20, R36, R10, R32 ;  /* 0x0000000a2414723c */ /* 0x001fe40000001820 */
[----:B------:R-:W-:-:S15]  /*6e580*/  STL.64 [R1+0x4ea0], R10 ;  /* 0x004ea00a01007387 */ /* 0x000fde0000100a00 */
[----:B------:R-:W-:Y:S02]  /*6e590*/  NOP ;  /* 0x0000000000007918 */ /* 0x000fe40000000000 */
[----:B------:R-:W-:Y:S04]  /*6e5a0*/  STL.64 [R1+0xa10], R20 ;  /* 0x000a101401007387 */ /* 0x000fe80000100a00 */
[----:B------:R-:W-:Y:S04]  /*6e5b0*/  STL.64 [R1+0xa18], R22 ;  /* 0x000a181601007387 */ /* 0x000fe80000100a00 */
[----:B------:R-:W-:Y:S04]  /*6e5c0*/  STL.64 [R1+0x4e98], R8 ;  /* 0x004e980801007387 */ /* 0x000fe80000100a00 */
[----:B------:R-:W-:Y:S04]  /*6e5d0*/  STL.64 [R1+0xa00], R12 ;  /* 0x000a000c01007387 */ /* 0x000fe80000100a00 */
[----:B------:R3:W-:Y:S02]  /*6e5e0*/  STL.64 [R1+0xa08], R14 ;  /* 0x000a080e01007387 */ /* 0x0007e40000100a00 */
[C---:B---3--:R-:W-:Y:S02]  /*6e5f0*/  HMMA.16816.F32 R12, R36.reuse, R6, R56 ;  /* 0x00000006240c723c */ /* 0x048fe40000001838 */
[----:B------:R-:W-:Y:S06]  /*6e600*/  STL.64 [R1+0x4e80], R6 ;  /* 0x004e800601007387 */ /* 0x000fec0000100a00 */
[C---:B------:R-:W-:Y:S11]  /*6e610*/  HMMA.16816.F32 R8, R36.reuse, R4, R48 ;  /* 0x000000042408723c */ /* 0x040ff60000001830 */
[----:B------:R-:W-:Y:S04]  /*6e620*/  STL.64 [R1+0x9f0], R12 ;  /* 0x0009f00c01007387 */ /* 0x000fe80000100a00 */
[----:B------:R-:W-:Y:S04]  /*6e630*/  STL.64 [R1+0x9f8], R14 ;  /* 0x0009f80e01007387 */ /* 0x000fe80000100a00 */
[----:B------:R0:W-:Y:S02]  /*6e640*/  STL.64 [R1+0x4e78], R4 ;  /* 0x004e780401007387 */ /* 0x0001e40000100a00 */
[----:B0-----:R-:W-:Y:S02]  /*6e650*/  HMMA.16816.F32 R4, R36, R2, R40 ;  /* 0x000000022404723c */ /* 0x001fe40000001828 */
[----:B------:R-:W-:Y:S04]  /*6e660*/  STL.64 [R1+0x9e0], R8 ;  /* 0x0009e00801007387 */ /* 0x000fe80000100a00 */
[----:B------:R-:W-:Y:S04]  /*6e670*/  STL.64 [R1+0x9e8], R10 ;  /* 0x0009e80a01007387 */ /* 0x000fe80000100a00 */
[----:B------:R-:W2:Y:S09]  /*6e680*/  LDL.LU R44, [R1+0x480] ;  /* 0x00048000012c7983 */ /* 0x000eb20000300800 */
        /* <DEDUP_REMOVED lines=23> */
[----:B0-----:R-:W4:Y:S04]  /*6e800*/  LDL.LU R44, [R1+0x560] ;  /* 0x00056000012c7983 */ /* 0x001f280000300800 */
[----:B------:R-:W4:Y:S04]  /*6e810*/  LDL.LU R45, [R1+0x564] ;  /* 0x00056400012d7983 */ /* 0x000f280000300800 */
[----:B------:R-:W4:Y:S04]  /*6e820*/  LDL.LU R46, [R1+0x568] ;  /* 0x00056800012e7983 */ /* 0x000f280000300800 */
[----:B------:R-:W4:Y:S04]  /*6e830*/  LDL.LU R47, [R1+0x56c] ;  /* 0x00056c00012f7983 */ /* 0x000f280000300800 */
[----:B------:R-:W3:Y:S04]  /*6e840*/  LDL.LU R4, [R1+0x580] ;  /* 0x0005800001047983 */ /* 0x000ee80000300800 */
[----:B------:R-:W3:Y:S04]  /*6e850*/  LDL.LU R5, [R1+0x584] ;  /* 0x0005840001057983 */ /* 0x000ee80000300800 */
[----:B------:R-:W3:Y:S04]  /*6e860*/  LDL.LU R6, [R1+0x588] ;  /* 0x0005880001067983 */ /* 0x000ee80000300800 */
[----:B------:R-:W3:Y:S04]  /*6e870*/  LDL.LU R7, [R1+0x58c] ;  /* 0x00058c0001077983 */ /* 0x000ee80000300800 */
[----:B-1----:R-:W3:Y:S04]  /*6e880*/  LDL.LU R56, [R1+0x5a0] ;  /* 0x0005a00001387983 */ /* 0x002ee80000300800 */
[----:B------:R-:W3:Y:S04]  /*6e890*/  LDL.LU R57, [R1+0x5a4] ;  /* 0x0005a40001397983 */ /* 0x000ee80000300800 */
[----:B------:R-:W3:Y:S04]  /*6e8a0*/  LDL.LU R58, [R1+0x5a8] ;  /* 0x0005a800013a7983 */ /* 0x000ee80000300800 */
[----:B------:R-:W3:Y:S04]  /*6e8b0*/  LDL.LU R59, [R1+0x5ac] ;  /* 0x0005ac00013b7983 */ /* 0x000ee80000300800 */
[----:B--2---:R-:W2:Y:S04]  /*6e8c0*/  LDL.LU R24, [R1+0x600] ;  /* 0x0006000001187983 */ /* 0x004ea80000300800 */
[----:B------:R-:W2:Y:S04]  /*6e8d0*/  LDL.LU R25, [R1+0x604] ;  /* 0x0006040001197983 */ /* 0x000ea80000300800 */
[----:B------:R-:W2:Y:S04]  /*6e8e0*/  LDL.LU R26, [R1+0x608] ;  /* 0x00060800011a7983 */ /* 0x000ea80000300800 */
[----:B------:R-:W2:Y:S04]  /*6e8f0*/  LDL.LU R27, [R1+0x60c] ;  /* 0x00060c00011b7983 */ /* 0x000ea80000300800 */
        /* <DEDUP_REMOVED lines=54> */
[C---:B---3--:R-:W-:Y:S08]  /*6ec60*/  HMMA.16816.F32 R56, R36.reuse, R10, R56 ;  /* 0x0000000a2438723c */ /* 0x048ff00000001838 */
[----:B--2---:R-:W-:Y:S11]  /*6ec70*/  HMMA.16816.F32 R4, R36, R8, R4 ;  /* 0x000000082404723c */ /* 0x004ff60000001804 */
[----:B------:R-:W-:Y:S04]  /*6ec80*/  STL.64 [R1+0x9a0], R56 ;  /* 0x0009a03801007387 */ /* 0x000fe80000100a00 */
[----:B------:R0:W-:Y:S04]  /*6ec90*/  STL.64 [R1+0x9a8], R58 ;  /* 0x0009a83a01007387 */ /* 0x0001e80000100a00 */
[----:B0-----:R-:W2:Y:S04]  /*6eca0*/  LDL.LU.64 R58, [R1+0x4e90] ;  /* 0x004e9000013a7983 */ /* 0x001ea80000300a00 */
[----:B------:R-:W2:Y:S04]  /*6ecb0*/  LDL.LU.64 R56, [R1+0x4e88] ;  /* 0x004e880001387983 */ /* 0x000ea80000300a00 */
[----:B------:R-:W-:Y:S04]  /*6ecc0*/  STL.64 [R1+0x990], R4 ;  /* 0x0009900401007387 */ /* 0x000fe80000100a00 */
[----:B------:R0:W-:Y:S04]  /*6ecd0*/  STL.64 [R1+0x998], R6 ;  /* 0x0009980601007387 */ /* 0x0001e80000100a00 */
[----:B0-----:R-:W4:Y:S04]  /*6ece0*/  LDL.LU.64 R6, [R1+0x4e80] ;  /* 0x004e800001067983 */ /* 0x001f280000300a00 */
[----:B------:R-:W3:Y:S01]  /*6ecf0*/  LDL.LU.64 R4, [R1+0x4e78] ;  /* 0x004e780001047983 */ /* 0x000ee20000300a00 */
[----:B------:R-:W-:-:S02]  /*6ed00*/  IMAD R18, R18, 0x100, R60 ;  /* 0x0000010012127824 */ /* 0x000fc400078e023c */
[----:B------:R-:W-:Y:S02]  /*6ed10*/  IMAD R19, R20, 0x100, R19 ;  /* 0x0000010014137824 */ /* 0x000fe400078e0213 */
[----:B------:R-:W-:Y:S02]  /*6ed20*/  IMAD R60, R22, 0x100, R21 ;  /* 0x00000100163c7824 */ /* 0x000fe400078e0215 */
[----:B------:R-:W-:Y:S02]  /*6ed30*/  IMAD R61, R0, 0x100, R23 ;  /* 0x00000100003d7824 */ /* 0x000fe400078e0217 */
[C---:B------:R-:W-:Y:S08]  /*6ed40*/  HMMA.16816.F32 R20, R36.reuse, R2, R24 ;  /* 0x000000022414723c */ /* 0x040ff00000001818 */
[----:B----4-:R-:W-:-:S15]  /*6ed50*/  HMMA.16816.F32 R44, R36, R6, R44 ;  /* 0x00000006242c723c */ /* 0x010fde000000182c */
[----:B------:R-:W-:-:S04]  /*6ed60*/  NOP ;  /* 0x0000000000007918 */ /* 0x000fc80000000000 */
[----:B------:R-:W-:Y:S04]  /*6ed70*/  STL.64 [R1+0x980], R44 ;  /* 0x0009802c01007387 */ /* 0x000fe80000100a00 */
[----:B------:R0:W-:Y:S04]  /*6ed80*/  STL.64 [R1+0x988], R46 ;  /* 0x0009882e01007387 */ /* 0x0001e80000100a00 */
[----:B0-----:R-:W4:Y:S04]  /*6ed90*/  LDL.LU.64 R46, [R1+0x4e70] ;  /* 0x004e7000012e7983 */ /* 0x001f280000300a00 */
[----:B------:R-:W4:Y:S01]  /*6eda0*/  LDL.LU.64 R44, [R1+0x4e68] ;  /* 0x004e6800012c7983 */ /* 0x000f220000300a00 */
[----:B---3--:R-:W-:Y:S01]  /*6edb0*/  HMMA.16816.F32 R40, R36, R4, R40 ;  /* 0x000000042428723c */ /* 0x008fe20000001828 */
[----:B------:R-:W-:-:S02]  /*6edc0*/  F2FP.F16.E5M2.UNPACK_B R36, R18 ;  /* 0x00000012ff24723e */ /* 0x000fc400020004ff */
[----:B------:R-:W-:Y:S02]  /*6edd0*/  F2FP.F16.E5M2.UNPACK_B R37, R19 ;  /* 0x00000013ff25723e */ /* 0x000fe400020004ff */
[----:B------:R-:W-:Y:S02]  /*6ede0*/  F2FP.F16.E5M2.UNPACK_B R38, R60 ;  /* 0x0000003cff26723e */ /* 0x000fe400020004ff */
[----:B------:R-:W-:-:S12]  /*6edf0*/  F2FP.F16.E5M2.UNPACK_B R39, R61 ;  /* 0x0000003dff27723e */ /* 0x000fd800020004ff */
[----:B------:R-:W-:Y:S04]  /*6ee00*/  STL.64 [R1+0x970], R40 ;  /* 0x0009702801007387 */ /* 0x000fe80000100a00 */
[----:B------:R0:W-:Y:S04]  /*6ee10*/  STL.64 [R1+0x978], R42 ;  /* 0x0009782a01007387 */ /* 0x0001e80000100a00 */
[----:B0-----:R-:W3:Y:S04]  /*6ee20*/  LDL.LU.64 R42, [R1+0x4e60] ;  /* 0x004e6000012a7983 */ /* 0x001ee80000300a00 */
[----:B------:R-:W3:Y:S04]  /*6ee30*/  LDL.LU.64 R40, [R1+0x4e58] ;  /* 0x004e580001287983 */ /* 0x000ee80000300a00 */
        /* <DEDUP_REMOVED lines=9> */
[C---:B--2---:R-:W-:Y:S02]  /*6eed0*/  HMMA.16816.F32 R20, R36.reuse, R12, R56 ;  /* 0x0000000c2414723c */ /* 0x044fe40000001838 */
[----:B------:R-:W-:Y:S04]  /*6eee0*/  STL.64 [R1+0x4e20], R14 ;  /* 0x004e200e01007387 */ /* 0x000fe80000100a00 */
[----:B------:R-:W-:Y:S04]  /*6eef0*/  STL.64 [R1+0x950], R24 ;  /* 0x0009501801007387 */ /* 0x000fe80000100a00 */
[----:B------:R-:W-:Y:S04]  /*6ef00*/  STL.64 [R1+0x958], R26 ;  /* 0x0009581a01007387 */ /* 0x000fe80000100a00 */
[----:B------:R-:W-:Y:S05]  /*6ef10*/  STL.64 [R1+0x4e18], R12 ;  /* 0x004e180c01007387 */ /* 0x000fea0000100a00 */
[----:B------:R-:W-:Y:S04]  /*6ef20*/  STL.64 [R1+0x940], R20 ;  /* 0x0009401401007387 */ /* 0x000fe80000100a00 */
[----:B------:R0:W-:Y:S02]  /*6ef30*/  STL.64 [R1+0x948], R22 ;  /* 0x0009481601007387 */ /* 0x0001e40000100a00 */
[----:B0-----:R-:W-:Y:S02]  /*6ef40*/  HMMA.16816.F32 R20, R36, R10, R48 ;  /* 0x0000000a2414723c */ /* 0x001fe40000001830 */
[----:B------:R-:W-:-:S15]  /*6ef50*/  STL.64 [R1+0x4e00], R10 ;  /* 0x004e000a01007387 */ /* 0x000fde0000100a00 */
[----:B------:R-:W-:Y:S02]  /*6ef60*/  NOP ;  /* 0x0000000000007918 */ /* 0x000fe40000000000 */
[----:B------:R-:W-:Y:S04]  /*6ef70*/  STL.64 [R1+0x930], R20 ;  /* 0x0009301401007387 */ /* 0x000fe80000100a00 */
[----:B------:R-:W-:Y:S04]  /*6ef80*/  STL.64 [R1+0x938], R22 ;  /* 0x0009381601007387 */ /* 0x000fe80000100a00 */
[----:B------:R0:W-:Y:S01]  /*6ef90*/  STL.64 [R1+0x4df8], R8 ;  /* 0x004df80801007387 */ /* 0x0001e20000100a00 */
[C---:B----4-:R-:W-:Y:S08]  /*6efa0*/  HMMA.16816.F32 R12, R36.reuse, R8, R44 ;  /* 0x00000008240c723c */ /* 0x050ff0000000182c */
[----:B0-----:R-:W-:Y:S11]  /*6efb0*/  HMMA.16816.F32 R8, R36, R6, R52 ;  /* 0x000000062408723c */ /* 0x001ff60000001834 */
[----:B------:R-:W-:Y:S04]  /*6efc0*/  STL.64 [R1+0x920], R12 ;  /* 0x0009200c01007387 */ /* 0x000fe80000100a00 */
[----:B------:R-:W-:Y:S04]  /*6efd0*/  STL.64 [R1+0x928], R14 ;  /* 0x0009280e01007387 */ /* 0x000fe80000100a00 */
[----:B------:R-:W2:Y:S04]  /*6efe0*/  LDL.LU R28, [R1+0x300] ;  /* 0x00030000011c7983 */ /* 0x000ea80000300800 */
[----:B------:R-:W-:Y:S04]  /*6eff0*/  STL.64 [R1+0x910], R8 ;  /* 0x0009100801007387 */ /* 0x000fe80000100a00 */
[----:B------:R-:W-:Y:S04]  /*6f000*/  STL.64 [R1+0x918], R10 ;  /* 0x0009180a01007387 */ /* 0x000fe80000100a00 */
[----:B------:R-:W2:Y:S04]  /*6f010*/  LDL.LU R29, [R1+0x304] ;  /* 0x00030400011d7983 */ /* 0x000ea80000300800 */
[----:B------:R-:W4:Y:S04]  /*6f020*/  LDL.LU R30, [R1+0x308] ;  /* 0x00030800011e7983 */ /* 0x000f280000300800 */
[----:B------:R-:W4:Y:S01]  /*6f030*/  LDL.LU R31, [R1+0x30c] ;  /* 0x00030c00011f7983 */ /* 0x000f220000300800 */
[----:B---3--:R-:W-:-:S02]  /*6f040*/  IMAD.MOV.U32 R32, RZ, RZ, R43 ;  /* 0x000000ffff207224 */ /* 0x008fc400078e002b */
[----:B------:R-:W-:Y:S02]  /*6f050*/  IMAD.MOV.U32 R34, RZ, RZ, R41 ;  /* 0x000000ffff227224 */ /* 0x000fe400078e0029 */
[----:B------:R-:W-:Y:S02]  /*6f060*/  IMAD.MOV.U32 R35, RZ, RZ, R40 ;  /* 0x000000ffff237224 */ /* 0x000fe400078e0028 */
[----:B------:R-:W-:Y:S01]  /*6f070*/  IMAD.MOV.U32 R33, RZ, RZ, R42 ;  /* 0x000000ffff217224 */ /* 0x000fe200078e002a */
[----:B----4-:R-:W-:Y:S04]  /*6f080*/  STL.64 [R1+0x4df0], R30 ;  /* 0x004df01e01007387 */ /* 0x010fe80000100a00 */
[----:B--2---:R0:W-:Y:S04]  /*6f090*/  STL.64 [R1+0x4de8], R28 ;  /* 0x004de81c01007387 */ /* 0x0041e80000100a00 */
        /* <DEDUP_REMOVED lines=66> */
[----:B--2---:R-:W-:Y:S01]  /*6f4c0*/  HMMA.16816.F32 R48, R36, R4, R48 ;  /* 0x000000042430723c */ /* 0x004fe20000001830 */
[----:B---3--:R-:W-:-:S02]  /*6f4d0*/  IMAD R18, R18, 0x100, R17 ;  /* 0x0000010012127824 */ /* 0x008fc400078e0211 */
[----:B----4-:R-:W-:Y:S02]  /*6f4e0*/  IMAD R19, R19, 0x100, R2 ;  /* 0x0000010013137824 */ /* 0x010fe400078e0202 */
[----:B------:R-:W-:-:S14]  /*6f4f0*/  IMAD R60, R60, 0x100, R3 ;  /* 0x000001003c3c7824 */ /* 0x000fdc00078e0203 */
[----:B------:R-:W-:Y:S04]  /*6f500*/  STL.64 [R1+0x900], R48 ;  /* 0x0009003001007387 */ /* 0x000fe80000100a00 */
[----:B------:R0:W-:Y:S04]  /*6f510*/  STL.64 [R1+0x908], R50 ;  /* 0x0009083201007387 */ /* 0x0001e80000100a00 */
[----:B0-----:R-:W2:Y:S04]  /*6f520*/  LDL.LU.64 R50, [R1+0x4e50] ;  /* 0x004e500001327983 */ /* 0x001ea80000300a00 */
[----:B------:R-:W2:Y:S04]  /*6f530*/  LDL.LU.64 R48, [R1+0x4e48] ;  /* 0x004e480001307983 */ /* 0x000ea80000300a00 */
[----:B------:R-:W3:Y:S04]  /*6f540*/  LDL.LU R17, [R1+0x4e44] ;  /* 0x004e440001117983 */ /* 0x000ee80000300800 */
[----:B------:R-:W4:Y:S04]  /*6f550*/  LDL.LU R2, [R1+0x4e40] ;  /* 0x004e400001027983 */ /* 0x000f280000300800 */
[----:B------:R-:W4:Y:S01]  /*6f560*/  LDL.LU R3, [R1+0x4e3c] ;  /* 0x004e3c0001037983 */ /* 0x000f220000300800 */
[----:B------:R-:W-:-:S03]  /*6f570*/  IMAD R61, R61, 0x100, R0 ;  /* 0x000001003d3d7824 */ /* 0x000fc600078e0200 */
[----:B------:R-:W2:Y:S01]  /*6f580*/  LDL.LU R0, [R1+0x4e38] ;  /* 0x004e380001007983 */ /* 0x000ea20000300800 */
[----:B----4-:R-:W-:Y:S03]  /*6f590*/  HMMA.16816.F32 R36, R36, R2, R52 ;  /* 0x000000022424723c */ /* 0x010fe60000001834 */
[----:B------:R-:W4:Y:S04]  /*6f5a0*/  LDL.LU.64 R54, [R1+0x4e30] ;  /* 0x004e300001367983 */ /* 0x000f280000300a00 */
[----:B------:R-:W4:-:S12]  /*6f5b0*/  LDL.LU.64 R52, [R1+0x4e28] ;  /* 0x004e280001347983 */ /* 0x000f180000300a00 */
[----:B------:R0:W-:Y:S04]  /*6f5c0*/  STL.64 [R1+0x610], R36 ;  /* 0x0006102401007387 */ /* 0x0001e80000100a00 */
[----:B------:R1:W-:Y:S01]  /*6f5d0*/  STL.64 [R1+0x618], R38 ;  /* 0x0006182601007387 */ /* 0x0003e20000100a00 */
[----:B0-----:R-:W-:Y:S02]  /*6f5e0*/  F2FP.F16.E5M2.UNPACK_B R36, R18 ;  /* 0x00000012ff24723e */ /* 0x001fe400020004ff */
[----:B------:R-:W-:Y:S02]  /*6f5f0*/  F2FP.F16.E5M2.UNPACK_B R37, R19 ;  /* 0x00000013ff25723e */ /* 0x000fe400020004ff */
[----:B-1----:R-:W-:Y:S02]  /*6f600*/  F2FP.F16.E5M2.UNPACK_B R38, R60 ;  /* 0x0000003cff26723e */ /* 0x002fe400020004ff */
[----:B------:R-:W-:Y:S01]  /*6f610*/  F2FP.F16.E5M2.UNPACK_B R39, R61 ;  /* 0x0000003dff27723e */ /* 0x000fe200020004ff */
[----:B------:R-:W2:Y:S04]  /*6f620*/  LDL.LU R18, [R1+0x1108] ;  /* 0x0011080001127983 */ /* 0x000ea80000300800 */
[----:B------:R-:W2:Y:S04]  /*6f630*/  LDL.LU R19, [R1+0x1110] ;  /* 0x0011100001137983 */ /* 0x000ea80000300800 */
[----:B------:R-:W2:Y:S04]  /*6f640*/  LDL.LU R60, [R1+0x1118] ;  /* 0x00111800013c7983 */ /* 0x000ea80000300800 */
[----:B------:R-:W2:Y:S01]  /*6f650*/  LDL.LU R61, [R1+0x1120] ;  /* 0x00112000013d7983 */ /* 0x000ea20000300800 */
[----:B---3--:R-:W-:-:S15]  /*6f660*/  HMMA.16816.F32 R12, R36, R16, R12 ;  /* 0x00000010240c723c */ /* 0x008fde000000180c */
[----:B------:R-:W-:-:S04]  /*6f670*/  NOP ;  /* 0x0000000000007918 */ /* 0x000fc80000000000 */
[----:B------:R-:W-:Y:S04]  /*6f680*/  STL.64 [R1+0x8f0], R12 ;  /* 0x0008f00c01007387 */ /* 0x000fe80000100a00 */
[----:B------:R0:W-:Y:S04]  /*6f690*/  STL.64 [R1+0x8f8], R14 ;  /* 0x0008f80e01007387 */ /* 0x0001e80000100a00 */
[----:B0-----:R-:W3:Y:S04]  /*6f6a0*/  LDL.LU.64 R14, [R1+0x4e20] ;  /* 0x004e2000010e7983 */ /* 0x001ee80000300a00 */
[----:B------:R-:W2:Y:S01]  /*6f6b0*/  LDL.LU.64 R12, [R1+0x4e18] ;  /* 0x004e1800010c7983 */ /* 0x000ea20000300a00 */
        /* <DEDUP_REMOVED lines=10> */
[C---:B------:R-:W-:Y:S08]  /*6f760*/  HMMA.16816.F32 R48, R36.reuse, R6, R48 ;  /* 0x000000062430723c */ /* 0x040ff00000001830 */
[----:B----4-:R-:W-:Y:S01]  /*6f770*/  HMMA.16816.F32 R52, R36, R4, R52 ;  /* 0x000000042434723c */ /* 0x010fe20000001834 */
[----:B------:R-:W-:-:S02]  /*6f780*/  IMAD R18, R18, 0x100, R40 ;  /* 0x0000010012127824 */ /* 0x000fc400078e0228 */
[----:B------:R-:W-:Y:S02]  /*6f790*/  IMAD R19, R19, 0x100, R41 ;  /* 0x0000010013137824 */ /* 0x000fe400078e0229 */
        /* <DEDUP_REMOVED lines=11> */
[----:B------:R-:W4:Y:S04]  /*6f850*/  LDL.LU.64 R44, [R1+0x4dd8] ;  /* 0x004dd800012c7983 */ /* 0x000f280000300a00 */
[----:B------:R-:W-:Y:S04]  /*6f860*/  STL.64 [R1+0x8a0], R48 ;  /* 0x0008a03001007387 */ /* 0x000fe80000100a00 */
[----:B------:R0:W-:Y:S04]  /*6f870*/  STL.64 [R1+0x8a8], R50 ;  /* 0x0008a83201007387 */ /* 0x0001e80000100a00 */
[----:B0-----:R-:W2:Y:S04]  /*6f880*/  LDL.LU.64 R50, [R1+0x4dd0] ;  /* 0x004dd00001327983 */ /* 0x001ea80000300a00 */
[----:B------:R-:W2:Y:S04]  /*6f890*/  LDL.LU.64 R48, [R1+0x4dc8] ;  /* 0x004dc80001307983 */ /* 0x000ea80000300a00 */
[----:B------:R-:W-:Y:S04]  /*6f8a0*/  STL.64 [R1+0x890], R52 ;  /* 0x0008903401007387 */ /* 0x000fe80000100a00 */
[----:B------:R0:W-:Y:S04]  /*6f8b0*/  STL.64 [R1+0x898], R54 ;  /* 0x0008983601007387 */ /* 0x0001e80000100a00 */
[----:B0-----:R-:W2:Y:S04]  /*6f8c0*/  LDL.LU.64 R54, [R1+0x4dc0] ;  /* 0x004dc00001367983 */ /* 0x001ea80000300a00 */
[----:B------:R-:W2:Y:S04]  /*6f8d0*/  LDL.LU.64 R52, [R1+0x4db8] ;  /* 0x004db80001347983 */ /* 0x000ea80000300a00 */
[----:B------:R-:W2:Y:S04]  /*6f8e0*/  LDL.LU R40, [R1+0x4db0] ;  /* 0x004db00001287983 */ /* 0x000ea80000300800 */
[----:B------:R-:W2:Y:S04]  /*6f8f0*/  LDL.LU R41, [R1+0x4dac] ;  /* 0x004dac0001297983 */ /* 0x000ea80000300800 */
[----:B------:R-:W2:Y:S04]  /*6f900*/  LDL.LU R42, [R1+0x4da8] ;  /* 0x004da800012a7983 */ /* 0x000ea80000300800 */
[----:B------:R-:W2:Y:S02]  /*6f910*/  LDL.LU R43, [R1+0x4da4] ;  /* 0x004da400012b7983 */ /* 0x000ea40000300800 */
[----:B--2---:R-:W-:Y:S01]  /*6f920*/  HMMA.16816.F32 R40, R36, R2, R40 ;  /* 0x000000022428723c */ /* 0x004fe20000001828 */
[----:B------:R-:W-:-:S02]  /*6f930*/  F2FP.F16.E5M2.UNPACK_B R36, R18 ;  /* 0x00000012ff24723e */ /* 0x000fc400020004ff */
[----:B------:R-:W-:Y:S02]  /*6f940*/  F2FP.F16.E5M2.UNPACK_B R37, R19 ;  /* 0x00000013ff25723e */ /* 0x000fe400020004ff */
[----:B------:R-:W-:Y:S02]  /*6f950*/  F2FP.F16.E5M2.UNPACK_B R38, R60 ;  /* 0x0000003cff26723e */ /* 0x000fe400020004ff */
[----:B------:R-:W-:-:S07]  /*6f960*/  F2FP.F16.E5M2.UNPACK_B R39, R61 ;  /* 0x0000003dff27723e */ /* 0x000fce00020004ff */
[C---:B------:R-:W-:Y:S05]  /*6f970*/  HMMA.16816.F32 R24, R36.reuse, R14, R24 ;  /* 0x0000000e2418723c */ /* 0x040fea0000001818 */
[----:B------:R-:W-:Y:S04]  /*6f980*/  STL.64 [R1+0x5a0], R40 ;  /* 0x0005a02801007387 */ /* 0x000fe80000100a00 */
[----:B------:R0:W-:Y:S02]  /*6f990*/  STL.64 [R1+0x5a8], R42 ;  /* 0x0005a82a01007387 */ /* 0x0001e40000100a00 */
[C---:B0-----:R-:W-:Y:S08]  /*6f9a0*/  HMMA.16816.F32 R40, R36.reuse, R16, R20 ;  /* 0x000000102428723c */ /* 0x041ff00000001814 */
[C---:B------:R-:W-:Y:S08]  /*6f9b0*/  HMMA.16816.F32 R20, R36.reuse, R12, R32 ;  /* 0x0000000c2414723c */ /* 0x040ff00000001820 */
[C---:B------:R-:W-:Y:S03]  /*6f9c0*/  HMMA.16816.F32 R28, R36.reuse, R10, R28 ;  /* 0x0000000a241c723c */ /* 0x040fe6000000181c */
        /* <DEDUP_REMOVED lines=8> */
[----:B------:R-:W-:Y:S04]  /*6fa50*/  STL.64 [R1+0x850], R28 ;  /* 0x0008501c01007387 */ /* 0x000fe80000100a00 */
[----:B------:R-:W-:Y:S04]  /*6fa60*/  STL.64 [R1+0x858], R30 ;  /* 0x0008581e01007387 */ /* 0x000fe80000100a00 */
[----:B------:R-:W2:Y:S04]  /*6fa70*/  LDL.LU R61, [R1+0x112c] ;  /* 0x00112c00013d7983 */ /* 0x000ea80000300800 */
[----:B------:R0:W-:Y:S04]  /*6fa80*/  STL.64 [R1+0xb0], R24 ;  /* 0x0000b01801007387 */ /* 0x0001e80000100a00 */
[----:B------:R1:W-:Y:S04]  /*6fa90*/  STL.64 [R1+0xb8], R26 ;  /* 0x0000b81a01007387 */ /* 0x0003e80000100a00 */
[----:B------:R-:W2:Y:S04]  /*6faa0*/  LDL.LU R18, [R1+0x1128] ;  /* 0x0011280001127983 */ /* 0x000ea80000300800 */
[----:B------:R3:W-:Y:S04]  /*6fab0*/  STL.64 [R1+0x840], R20 ;  /* 0x0008401401007387 */ /* 0x0007e80000100a00 */
[----:B------:R0:W-:Y:S04]  /*6fac0*/  STL.64 [R1+0x848], R22 ;  /* 0x0008481601007387 */ /* 0x0001e80000100a00 */
        /* <DEDUP_REMOVED lines=8> */
[----:B-1----:R-:W2:Y:S01]  /*6fb50*/  LDL.LU R26, [R1+0x2a8] ;  /* 0x0002a800011a7983 */ /* 0x002ea20000300800 */
[----:B------:R-:W-:-:S03]  /*6fb60*/  IMAD.MOV.U32 R27, RZ, RZ, R0 ;  /* 0x000000ffff1b7224 */ /* 0x000fc600078e0000 */
[----:B------:R-:W2:Y:S04]  /*6fb70*/  LDL.LU R0, [R1+0x4da0] ;  /* 0x004da00001007983 */ /* 0x000ea80000300800 */
[----:B------:R-:W2:Y:S04]  /*6fb80*/  LDL.LU R52, [R1+0x2c0] ;  /* 0x0002c00001347983 */ /* 0x000ea80000300800 */
[----:B------:R-:W2:Y:S04]  /*6fb90*/  LDL.LU R53, [R1+0x2c4] ;  /* 0x0002c40001357983 */ /* 0x000ea80000300800 */
[----:B------:R-:W2:Y:S04]  /*6fba0*/  LDL.LU R54, [R1+0x2c8] ;  /* 0x0002c80001367983 */ /* 0x000ea80000300800 */
[----:B------:R-:W2:Y:S01]  /*6fbb0*/  LDL.LU R55, [R1+0x2cc] ;  /* 0x0002cc0001377983 */ /* 0x000ea20000300800 */
[----:B---3--:R-:W-:-:S03]  /*6fbc0*/  IMAD.MOV.U32 R20, RZ, RZ, R47 ;  /* 0x000000ffff147224 */ /* 0x008fc600078e002f */
[----:B------:R-:W3:Y:S01]  /*6fbd0*/  LDL.LU R47, [R1+0x4d9c] ;  /* 0x004d9c00012f7983 */ /* 0x000ee20000300800 */
[----:B----4-:R-:W-:Y:S02]  /*6fbe0*/  IMAD.MOV.U32 R21, RZ, RZ, R44 ;  /* 0x000000ffff157224 */ /* 0x010fe400078e002c */
[----:B------:R-:W-:Y:S01]  /*6fbf0*/  IMAD.MOV.U32 R22, RZ, RZ, R45 ;  /* 0x000000ffff167224 */ /* 0x000fe200078e002d */
[----:B------:R-:W4:Y:S04]  /*6fc00*/  LDL.LU R44, [R1+0x4d98] ;  /* 0x004d9800012c7983 */ /* 0x000f280000300800 */
[----:B------:R-:W4:Y:S01]  /*6fc10*/  LDL.LU R45, [R1+0x4d94] ;  /* 0x004d9400012d7983 */ /* 0x000f220000300800 */
[----:B------:R-:W-:Y:S02]  /*6fc20*/  IMAD.MOV.U32 R23, RZ, RZ, R48 ;  /* 0x000000ffff177224 */ /* 0x000fe400078e0030 */
[----:B------:R-:W-:Y:S01]  /*6fc30*/  IMAD.MOV.U32 R32, RZ, RZ, R49 ;  /* 0x000000ffff207224 */ /* 0x000fe200078e0031 */
[----:B------:R-:W2:Y:S04]  /*6fc40*/  LDL.LU R48, [R1+0x4d90] ;  /* 0x004d900001307983 */ /* 0x000ea80000300800 */
[----:B------:R-:W2:Y:S01]  /*6fc50*/  LDL.LU R49, [R1+0x4d8c] ;  /* 0x004d8c0001317983 */ /* 0x000ea20000300800 */
[----:B------:R-:W-:-:S02]  /*6fc60*/  IMAD.MOV.U32 R33, RZ, RZ, R50 ;  /* 0x000000ffff217224 */ /* 0x000fc400078e0032 */
[----:B------:R-:W-:Y:S01]  /*6fc70*/  IMAD.MOV.U32 R34, RZ, RZ, R51 ;  /* 0x000000ffff227224 */ /* 0x000fe200078e0033 */
[----:B------:R-:W2:Y:S04]  /*6fc80*/  LDL.LU R50, [R1+0x4d88] ;  /* 0x004d880001327983 */ /* 0x000ea80000300800 */
[----:B------:R-:W2:Y:S01]  /*6fc90*/  LDL.LU R51, [R1+0x4d84] ;  /* 0x004d840001337983 */ /* 0x000ea20000300800 */
[----:B------:R-:W-:-:S03]  /*6fca0*/  IMAD.MOV.U32 R35, RZ, RZ, R46 ;  /* 0x000000ffff237224 */ /* 0x000fc600078e002e */
[----:B------:R-:W4:Y:S04]  /*6fcb0*/  LDL.LU R46, [R1+0x4d80] ;  /* 0x004d8000012e7983 */ /* 0x000f280000300800 */
[----:B------:R-:W3:Y:S04]  /*6fcc0*/  LDL.LU R28, [R1+0x118c] ;  /* 0x00118c00011c7983 */ /* 0x000ee80000300800 */
[----:B------:R-:W3:Y:S04]  /*6fcd0*/  LDL.LU R29, [R1+0x1188] ;  /* 0x00118800011d7983 */ /* 0x000ee80000300800 */
[----:B------:R-:W3:Y:S04]  /*6fce0*/  LDL.LU R30, [R1+0x1194] ;  /* 0x00119400011e7983 */ /* 0x000ee80000300800 */
[----:B------:R-:W3:Y:S04]  /*6fcf0*/  LDL.LU R31, [R1+0x1190] ;  /* 0x00119000011f7983 */ /* 0x000ee80000300800 */
[----:B------:R-:W3:Y:S04]  /*6fd00*/  LDL.LU R56, [R1+0x119c] ;  /* 0x00119c0001387983 */ /* 0x000ee80000300800 */
[----:B------:R-:W3:Y:S04]  /*6fd10*/  LDL.LU R57, [R1+0x1198] ;  /* 0x0011980001397983 */ /* 0x000ee80000300800 */
[----:B------:R-:W4:Y:S04]  /*6fd20*/  LDL.LU R58, [R1+0x11a4] ;  /* 0x0011a400013a7983 */ /* 0x000f280000300800 */
[----:B------:R-:W4:Y:S01]  /*6fd30*/  LDL.LU R59, [R1+0x11a0] ;  /* 0x0011a000013b7983 */ /* 0x000f220000300800 */
[----:B--2---:R-:W-:-:S15]  /*6fd40*/  HMMA.16816.F32 R48, R36, R4, R48 ;  /* 0x000000042430723c */ /* 0x004fde0000001830 */
[----:B------:R-:W-:-:S04]  /*6fd50*/  NOP ;  /* 0x0000000000007918 */ /* 0x000fc80000000000 */
[----:B------:R3:W-:Y:S04]  /*6fd60*/  STL.64 [R1+0x830], R48 ;  /* 0x0008303001007387 */ /* 0x0007e80000100a00 */
[----:B------:R0:W-:Y:S01]  /*6fd70*/  STL.64 [R1+0x838], R50 ;  /* 0x0008383201007387 */ /* 0x0001e20000100a00 */
[----:B---3--:R-:W-:-:S03]  /*6fd80*/  IMAD.MOV.U32 R48, RZ, RZ, R47 ;  /* 0x000000ffff307224 */ /* 0x008fc600078e002f */
[----:B------:R-:W4:Y:S04]  /*6fd90*/  LDL.LU R47, [R1+0x4d7c] ;  /* 0x004d7c00012f7983 */ /* 0x000f280000300800 */
[----:B------:R-:W2:Y:S04]  /*6fda0*/  LDL.LU R49, [R1+0x2d4] ;  /* 0x0002d40001317983 */ /* 0x000ea80000300800 */
[----:B0-----:R-:W2:Y:S01]  /*6fdb0*/  LDL.LU R50, [R1+0x2d8] ;  /* 0x0002d80001327983 */ /* 0x001ea20000300800 */
[----:B------:R-:W-:Y:S02]  /*6fdc0*/  IMAD.MOV.U32 R51, RZ, RZ, R0 ;  /* 0x000000ffff337224 */ /* 0x000fe400078e0000 */
[----:B------:R-:W-:Y:S01]  /*6fdd0*/  IMAD R40, R41, 0x100, R40 ;  /* 0x0000010029287824 */ /* 0x000fe200078e0228 */
[----:B------:R-:W3:Y:S01]  /*6fde0*/  LDL.LU R0, [R1+0x4d78] ;  /* 0x004d780001007983 */ /* 0x000ee20000300800 */
[----:B------:R-:W-:Y:S01]  /*6fdf0*/  IMAD R41, R43, 0x100, R42 ;  /* 0x000001002b297824 */ /* 0x000fe200078e022a */
[----:B----4-:R-:W-:Y:S02]  /*6fe00*/  HMMA.16816.F32 R36, R36, R2, R44 ;  /* 0x000000022424723c */ /* 0x010fe4000000182c */
[----:B------:R-:W4:-:S15]  /*6fe10*/  LDL.LU R44, [R1+0x2e0] ;  /* 0x0002e000012c7983 */ /* 0x000f1e0000300800 */
[----:B------:R-:W-:Y:S02]  /*6fe20*/  NOP ;  /* 0x0000000000007918 */ /* 0x000fe40000000000 */
[----:B------:R-:W-:Y:S04]  /*6fe30*/  STL.64 [R1+0x530], R36 ;  /* 0x0005302401007387 */ /* 0x000fe80000100a00 */
[----:B------:R0:W-:Y:S04]  /*6fe40*/  STL.64 [R1+0x538], R38 ;  /* 0x0005382601007387 */ /* 0x0001e80000100a00 */
[----:B------:R-:W4:Y:S04]  /*6fe50*/  LDL.LU R45, [R1+0x2e4] ;  /* 0x0002e400012d7983 */ /* 0x000f280000300800 */
[----:B------:R-:W4:Y:S04]  /*6fe60*/  LDL.LU R46, [R1+0x2e8] ;  /* 0x0002e800012e7983 */ /* 0x000f280000300800 */
[----:B------:R-:W4:Y:S01]  /*6fe70*/  LDL.LU R47, [R1+0x2ec] ;  /* 0x0002ec00012f7983 */ /* 0x000f220000300800 */
[----:B0-----:R-:W-:-:S02]  /*6fe80*/  F2FP.F16.E5M2.UNPACK_B R38, R40 ;  /* 0x00000028ff26723e */ /* 0x001fc400020004ff */
[----:B------:R-:W-:Y:S01]  /*6fe90*/  F2FP.F16.E5M2.UNPACK_B R39, R41 ;  /* 0x00000029ff27723e */ /* 0x000fe200020004ff */
[----:B------:R-:W2:Y:S04]  /*6fea0*/  LDL.LU R40, [R1+0x2f0] ;  /* 0x0002f00001287983 */ /* 0x000ea80000300800 */
[----:B------:R-:W2:Y:S04]  /*6feb0*/  LDL.LU R41, [R1+0x2f4] ;  /* 0x0002f40001297983 */ /* 0x000ea80000300800 */
[----:B------:R-:W2:Y:S01]  /*6fec0*/  LDL.LU R42, [R1+0x2f8] ;  /* 0x0002f800012a7983 */ /* 0x000ea20000300800 */
[----:B------:R-:W-:-:S02]  /*6fed0*/  IMAD R18, R18, 0x100, R61 ;  /* 0x0000010012127824 */ /* 0x000fc400078e023d */
[----:B------:R-:W-:Y:S02]  /*6fee0*/  IMAD R19, R19, 0x100, R60 ;  /* 0x0000010013137824 */ /* 0x000fe400078e023c */
[----:B---3--:R-:W-:Y:S01]  /*6fef0*/  IMAD.MOV.U32 R43, RZ, RZ, R0 ;  /* 0x000000ffff2b7224 */ /* 0x008fe200078e0000 */
[----:B------:R-:W-:Y:S02]  /*6ff00*/  F2FP.F16.E5M2.UNPACK_B R36, R18 ;  /* 0x00000012ff24723e */ /* 0x000fe400020004ff */
[----:B------:R-:W-:-:S07]  /*6ff10*/  F2FP.F16.E5M2.UNPACK_B R37, R19 ;  /* 0x00000013ff25723e */ /* 0x000fce00020004ff */
[C---:B--2---:R-:W-:Y:S08]  /*6ff20*/  HMMA.16816.F32 R40, R36.reuse, R16, R40 ;  /* 0x000000102428723c */ /* 0x044ff00000001828 */
[C---:B----4-:R-:W-:Y:S11]  /*6ff30*/  HMMA.16816.F32 R44, R36.reuse, R14, R44 ;  /* 0x0000000e242c723c */ /* 0x050ff6000000182c */
        /* <DEDUP_REMOVED lines=10> */
[----:B-1----:R-:W-:-:S15]  /*6ffe0*/  HMMA.16816.F32 R40, R36, R10, R52 ;  /* 0x0000000a2428723c */ /* 0x002fde0000001834 */
[----:B------:R-:W-:-:S04]  /*6fff0*/  NOP ;  /* 0x0000000000007918 */ /* 0x000fc80000000000 */
[----:B------:R-:W-:Y:S01]  /*70000*/  IMAD.MOV.U32 R0, RZ, RZ, R43 ;  /* 0x000000ffff007224 */ /* 0x000fe200078e002b */
[----:B------:R-:W-:Y:S04]  /*70010*/  STL.64 [R1+0x7f0], R40 ;  /* 0x0007f02801007387 */ /* 0x000fe80000100a00 */
[----:B------:R-:W-:Y:S04]  /*70020*/  STL [R1+0x7f8], R42 ;  /* 0x0007f82a01007387 */ /* 0x000fe80000100800 */
[----:B------:R-:W-:Y:S04]  /*70030*/  STL [R1+0x4a58], R0 ;  /* 0x004a580001007387 */ /* 0x000fe80000100800 */
[----:B------:R-:W-:Y:S04]  /*70040*/  STL.64 [R1+0x4d50], R10 ;  /* 0x004d500a01007387 */ /* 0x000fe80000100a00 */
[----:B------:R-:W-:Y:S04]  /*70050*/  STL.64 [R1+0x4d48], R8 ;  /* 0x004d480801007387 */ /* 0x000fe80000100a00 */
[----:B------:R-:W-:Y:S04]  /*70060*/  STL.64 [R1+0x7e0], R12 ;  /* 0x0007e00c01007387 */ /* 0x000fe80000100a00 */
[----:B------:R0:W-:Y:S02]  /*70070*/  STL.64 [R1+0x7e8], R14 ;  /* 0x0007e80e01007387 */ /* 0x0001e40000100a00 */
[C---:B0-----:R-:W-:Y:S08]  /*70080*/  HMMA.16816.F32 R12, R36.reuse, R6, R24 ;  /* 0x00000006240c723c */ /* 0x041ff00000001818 */
[----:B------:R-:W-:Y:S11]  /*70090*/  HMMA.16816.F32 R8, R36, R4, R32 ;  /* 0x000000042408723c */ /* 0x000ff60000001820 */
[----:B------:R-:W-:Y:S01]  /*700a0*/  IMAD.MOV.U32 R0, RZ, RZ, R15 ;  /* 0x000000ffff007224 */ /* 0x000fe200078e000f */
[----:B------:R-:W-:Y:S04]  /*700b0*/  STL.64 [R1+0x7d0], R12 ;  /* 0x0007d00c01007387 */ /* 0x000fe80000100a00 */
[----:B------:R-:W-:Y:S04]  /*700c0*/  STL [R1+0x7d8], R14 ;  /* 0x0007d80e01007387 */ /* 0x000fe80000100800 */
[----:B------:R-:W-:Y:S04]  /*700d0*/  STL [R1+0x4a5c], R0 ;  /* 0x004a5c0001007387 */ /* 0x000fe80000100800 */
[----:B------:R-:W-:Y:S04]  /*700e0*/  STL.64 [R1+0x4d70], R6 ;  /* 0x004d700601007387 */ /* 0x000fe80000100a00 */
[----:B------:R0:W-:Y:S04]  /*700f0*/  STL.64 [R1+0x4d68], R4 ;  /* 0x004d680401007387 */ /* 0x0001e80000100a00 */
[----:B------:R1:W-:Y:S04]  /*70100*/  STL.64 [R1+0x7c0], R8 ;  /* 0x0007c00801007387 */ /* 0x0003e80000100a00 */
[----:B------:R2:W-:Y:S04]  /*70110*/  STL.64 [R1+0x7c8], R10 ;  /* 0x0007c80a01007387 */ /* 0x0005e80000100a00 */
        /* <DEDUP_REMOVED lines=16> */
[----:B-1----:R-:W4:Y:S04]  /*70220*/  LDL.LU R8, [R1+0x270] ;  /* 0x0002700001087983 */ /* 0x002f280000300800 */
[----:B------:R-:W4:Y:S04]  /*70230*/  LDL.LU R9, [R1+0x274] ;  /* 0x0002740001097983 */ /* 0x000f280000300800 */
[----:B--2---:R-:W4:Y:S04]  /*70240*/  LDL.LU R10, [R1+0x278] ;  /* 0x00027800010a7983 */ /* 0x004f280000300800 */
[----:B------:R-:W4:Y:S04]  /*70250*/  LDL.LU R11, [R1+0x27c] ;  /* 0x00027c00010b7983 */ /* 0x000f280000300800 */
        /* <DEDUP_REMOVED lines=15> */
[----:B------:R-:W-:-:S03]  /*70350*/  IMAD R18, R29, 0x100, R28 ;  /* 0x000001001d127824 */ /* 0x000fc600078e021c */
        /* <DEDUP_REMOVED lines=10> */
[----:B------:R-:W4:Y:S04]  /*70400*/  LDL.LU R58, [R1+0x218] ;  /* 0x00021800013a7983 */ /* 0x000f280000300800 */
[----:B------:R-:W4:Y:S01]  /*70410*/  LDL.LU R59, [R1+0x21c] ;  /* 0x00021c00013b7983 */ /* 0x000f220000300800 */
[----:B---3--:R-:W-:Y:S03]  /*70420*/  HMMA.16816.F32 R36, R36, R2, R4 ;  /* 0x000000022424723c */ /* 0x008fe60000001804 */
[----:B------:R-:W3:Y:S04]  /*70430*/  LDL.LU.64 R6, [R1+0x4d70] ;  /* 0x004d700001067983 */ /* 0x000ee80000300a00 */
[----:B------:R-:W3:-:S12]  /*70440*/  LDL.LU.64 R4, [R1+0x4d68] ;  /* 0x004d680001047983 */ /* 0x000ed80000300a00 */
[----:B------:R-:W-:Y:S04]  /*70450*/  STL.64 [R1+0x600], R36 ;  /* 0x0006002401007387 */ /* 0x000fe80000100a00 */
[----:B------:R0:W-:Y:S01]  /*70460*/  STL [R1+0x608], R38 ;  /* 0x0006082601007387 */ /* 0x0001e20000100800 */
[----:B------:R-:W-:Y:S01]  /*70470*/  IMAD.MOV.U32 R0, RZ, RZ, R39 ;  /* 0x000000ffff007224 */ /* 0x000fe200078e0027 */
[----:B------:R-:W-:Y:S02]  /*70480*/  F2FP.F16.E5M2.UNPACK_B R39, R41 ;  /* 0x00000029ff27723e */ /* 0x000fe400020004ff */
[----:B0-----:R-:W-:Y:S02]  /*70490*/  F2FP.F16.E5M2.UNPACK_B R38, R40 ;  /* 0x00000028ff26723e */ /* 0x001fe400020004ff */
[----:B------:R-:W-:-:S02]  /*704a0*/  F2FP.F16.E5M2.UNPACK_B R36, R18 ;  /* 0x00000012ff24723e */ /* 0x000fc400020004ff */
[----:B------:R-:W-:-:S07]  /*704b0*/  F2FP.F16.E5M2.UNPACK_B R37, R19 ;  /* 0x00000013ff25723e */ /* 0x000fce00020004ff */
[C---:B--2---:R-:W-:Y:S01]  /*704c0*/  HMMA.16816.F32 R12, R36.reuse, R16, R12 ;  /* 0x00000010240c723c */ /* 0x044fe2000000180c */
[----:B------:R-:W-:Y:S04]  /*704d0*/  STL [R1+0x4a60], R0 ;  /* 0x004a600001007387 */ /* 0x000fe80000100800 */
[----:B------:R-:W2:Y:S04]  /*704e0*/  LDL.LU R40, [R1+0x260] ;  /* 0x0002600001287983 */ /* 0x000ea80000300800 */
[----:B------:R-:W2:Y:S04]  /*704f0*/  LDL.LU R41, [R1+0x264] ;  /* 0x0002640001297983 */ /* 0x000ea80000300800 */
[----:B------:R-:W2:Y:S04]  /*70500*/  LDL.LU R42, [R1+0x268] ;  /* 0x00026800012a7983 */ /* 0x000ea80000300800 */
[----:B------:R-:W2:Y:S04]  /*70510*/  LDL.LU R43, [R1+0x26c] ;  /* 0x00026c00012b7983 */ /* 0x000ea80000300800 */
[----:B------:R-:W-:Y:S04]  /*70520*/  STL.64 [R1+0x7b0], R12 ;  /* 0x0007b00c01007387 */ /* 0x000fe80000100a00 */
[----:B------:R0:W-:Y:S04]  /*70530*/  STL.64 [R1+0x7b8], R14 ;  /* 0x0007b80e01007387 */ /* 0x0001e80000100a00 */
[----:B0-----:R-:W4:Y:S04]  /*70540*/  LDL.LU.64 R14, [R1+0x4d60] ;  /* 0x004d6000010e7983 */ /* 0x001f280000300a00 */
[----:B------:R-:W2:Y:S01]  /*70550*/  LDL.LU.64 R12, [R1+0x4d58] ;  /* 0x004d5800010c7983 */ /* 0x000ea20000300a00 */
[----:B----4-:R-:W-:-:S15]  /*70560*/  HMMA.16816.F32 R8, R36, R14, R8 ;  /* 0x0000000e2408723c */ /* 0x010fde0000001808 */
[----:B------:R-:W-:-:S04]  /*70570*/  NOP ;  /* 0x0000000000007918 */ /* 0x000fc80000000000 */
[----:B------:R-:W-:Y:S04]  /*70580*/  STL.64 [R1+0x790], R8 ;  /* 0x0007900801007387 */ /* 0x000fe80000100a00 */
[----:B------:R0:W-:Y:S01]  /*70590*/  STL [R1+0x79c], R11 ;  /* 0x00079c0b01007387 */ /* 0x0001e20000100800 */
[----:B------:R-:W-:-:S03]  /*705a0*/  IMAD.MOV.U32 R0, RZ, RZ, R10 ;  /* 0x000000ffff007224 */ /* 0x000fc600078e000a */
[----:B0-----:R-:W4:Y:S04]  /*705b0*/  LDL.LU.64 R10, [R1+0x4d50] ;  /* 0x004d5000010a7983 */ /* 0x001f280000300a00 */
[----:B------:R-:W3:Y:S01]  /*705c0*/  LDL.LU.64 R8, [R1+0x4d48] ;  /* 0x004d480001087983 */ /* 0x000ee20000300a00 */
[----:B--2---:R-:W-:Y:S03]  /*705d0*/  HMMA.16816.F32 R40, R36, R12, R40 ;  /* 0x0000000c2428723c */ /* 0x004fe60000001828 */
[----:B------:R-:W-:-:S15]  /*705e0*/  STL [R1+0x4a64], R0 ;  /* 0x004a640001007387 */ /* 0x000fde0000100800 */
[----:B------:R-:W-:Y:S01]  /*705f0*/  NOP ;  /* 0x0000000000007918 */ /* 0x000fe20000000000 */
[----:B------:R-:W-:Y:S04]  /*70600*/  STL.64 [R1+0x750], R40 ;  /* 0x0007502801007387 */ /* 0x000fe80000100a00 */
[----:B------:R4:W-:Y:S01]  /*70610*/  STL.64 [R1+0x758], R42 ;  /* 0x0007582a01007387 */ /* 0x0009e20000100a00 */
[----:B------:R-:W-:Y:S02]  /*70620*/  IMAD R18, R25, 0x100, R24 ;  /* 0x0000010019127824 */ /* 0x000fe400078e0218 */
[----:B------:R-:W-:Y:S01]  /*70630*/  IMAD R19, R27, 0x100, R26 ;  /* 0x000001001b137824 */ /* 0x000fe200078e021a */
[----:B----4-:R-:W-:-:S15]  /*70640*/  HMMA.16816.F32 R40, R36, R10, R44 ;  /* 0x0000000a2428723c */ /* 0x010fde000000182c */
[----:B------:R-:W-:-:S04]  /*70650*/  NOP ;  /* 0x0000000000007918 */ /* 0x000fc80000000000 */
[----:B------:R-:W-:Y:S04]  /*70660*/  STL [R1+0x740], R40 ;  /* 0x0007402801007387 */ /* 0x000fe80000100800 */
[----:B------:R3:W-:Y:S01]  /*70670*/  STL.64 [R1+0x748], R42 ;  /* 0x0007482a01007387 */ /* 0x0007e20000100a00 */
[----:B------:R-:W-:Y:S02]  /*70680*/  IMAD.MOV.U32 R0, RZ, RZ, R41 ;  /* 0x000000ffff007224 */ /* 0x000fe400078e0029 */
[C---:B---3--:R-:W-:Y:S03]  /*70690*/  HMMA.16816.F32 R40, R36.reuse, R8, R48 ;  /* 0x000000082428723c */ /* 0x048fe60000001830 */
[----:B------:R-:W-:Y:S04]  /*706a0*/  STL [R1+0x4ad0], R0 ;  /* 0x004ad00001007387 */ /* 0x000fe80000100800 */
[----:B------:R-:W-:Y:S04]  /*706b0*/  STL.64 [R1+0x4d30], R10 ;  /* 0x004d300a01007387 */ /* 0x000fe80000100a00 */
[----:B------:R-:W-:Y:S08]  /*706c0*/  STL.64 [R1+0x4d28], R8 ;  /* 0x004d280801007387 */ /* 0x000ff00000100a00 */
[----:B------:R-:W-:Y:S04]  /*706d0*/  STL.64 [R1+0x730], R40 ;  /* 0x0007302801007387 */ /* 0x000fe80000100a00 */
[----:B------:R0:W-:Y:S02]  /*706e0*/  STL.64 [R1+0x738], R42 ;  /* 0x0007382a01007387 */ /* 0x0001e40000100a00 */
[C---:B0-----:R-:W-:Y:S02]  /*706f0*/  HMMA.16816.F32 R40, R36.reuse, R6, R52 ;  /* 0x000000062428723c */ /* 0x041fe40000001834 */
[----:B------:R-:W-:Y:S06]  /*70700*/  STL.64 [R1+0x4d10], R6 ;  /* 0x004d100601007387 */ /* 0x000fec0000100a00 */
[C---:B------:R-:W-:Y:S11]  /*70710*/  HMMA.16816.F32 R8, R36.reuse, R4, R20 ;  /* 0x000000042408723c */ /* 0x040ff60000001814 */
[----:B------:R-:W-:Y:S04]  /*70720*/  STL.64 [R1+0x720], R40 ;  /* 0x0007202801007387 */ /* 0x000fe80000100a00 */
[----:B------:R-:W-:Y:S04]  /*70730*/  STL.64 [R1+0x728], R42 ;  /* 0x0007282a01007387 */ /* 0x000fe80000100a00 */
[----:B------:R0:W-:Y:S02]  /*70740*/  STL.64 [R1+0x4d08], R4 ;  /* 0x004d080401007387 */ /* 0x0001e40000100a00 */
[----:B0-----:R-:W-:Y:S01]  /*70750*/  HMMA.16816.F32 R4, R36, R2, R28 ;  /* 0x000000022404723c */ /* 0x001fe2000000181c */
[----:B------:R-:W-:-:S02]  /*70760*/  IMAD R40, R33, 0x100, R32 ;  /* 0x0000010021287824 */ /* 0x000fc400078e0220 */
[----:B------:R-:W-:Y:S01]  /*70770*/  IMAD R41, R35, 0x100, R34 ;  /* 0x0000010023297824 */ /* 0x000fe200078e0222 */
[----:B------:R-:W-:Y:S02]  /*70780*/  F2FP.F16.E5M2.UNPACK_B R36, R18 ;  /* 0x00000012ff24723e */ /* 0x000fe400020004ff */
[----:B------:R-:W-:Y:S02]  /*70790*/  F2FP.F16.E5M2.UNPACK_B R37, R19 ;  /* 0x00000013ff25723e */ /* 0x000fe400020004ff */
[----:B------:R-:W-:Y:S02]  /*707a0*/  F2FP.F16.E5M2.UNPACK_B R38, R40 ;  /* 0x00000028ff26723e */ /* 0x000fe400020004ff */
[----:B------:R-:W-:Y:S01]  /*707b0*/  F2FP.F16.E5M2.UNPACK_B R39, R41 ;  /* 0x00000029ff27723e */ /* 0x000fe200020004ff */
[----:B------:R-:W-:Y:S04]  /*707c0*/  STL.64 [R1+0x710], R8 ;  /* 0x0007100801007387 */ /* 0x000fe80000100a00 */
[----:B------:R-:W-:Y:S04]  /*707d0*/  STL.64 [R1+0x718], R10 ;  /* 0x0007180a01007387 */ /* 0x000fe80000100a00 */
[----:B------:R-:W-:Y:S04]  /*707e0*/  STL.64 [R1+0x700], R4 ;  /* 0x0007000401007387 */ /* 0x000fe80000100a00 */
[----:B------:R0:W-:Y:S04]  /*707f0*/  STL.64 [R1+0x708], R6 ;  /* 0x0007080601007387 */ /* 0x0001e80000100a00 */
[----:B------:R-:W2:Y:S01]  /*70800*/  LDL.LU R24, [R1+0x140] ;  /* 0x0001400001187983 */ /* 0x000ea20000300800 */
[----:B0-----:R-:W-:-:S15]  /*70810*/  HMMA.16816.F32 R4, R36, R16, R56 ;  /* 0x000000102404723c */ /* 0x001fde0000001838 */
        /* <DEDUP_REMOVED lines=105> */
[----:B0-----:R-:W2:Y:S04]  /*70eb0*/  LDL.LU.64 R6, [R1+0x4d10] ;  /* 0x004d100001067983 */ /* 0x001ea80000300a00 */
[----:B------:R-:W3:Y:S01]  /*70ec0*/  LDL.LU.64 R4, [R1+0x4d08] ;  /* 0x004d080001047983 */ /* 0x000ee20000300a00 */
[----:B------:R-:W-:-:S02]  /*70ed0*/  IMAD R18, R18, 0x100, R40 ;  /* 0x0000010012127824 */ /* 0x000fc400078e0228 */
[----:B------:R-:W-:Y:S02]  /*70ee0*/  IMAD R40, R60, 0x100, R61 ;  /* 0x000001003c287824 */ /* 0x000fe400078e023d */
[----:B------:R-:W-:Y:S02]  /*70ef0*/  IMAD R41, R43, 0x100, R42 ;  /* 0x000001002b297824 */ /* 0x000fe400078e022a */
[----:B------:R-:W-:Y:S01]  /*70f00*/  IMAD R19, R0, 0x100, R19 ;  /* 0x0000010000137824 */ /* 0x000fe200078e0213 */
[C---:B--2---:R-:W-:Y:S08]  /*70f10*/  HMMA.16816.F32 R44, R36.reuse, R6, R44 ;  /* 0x00000006242c723c */ /* 0x044ff0000000182c */
[C---:B---3--:R-:W-:Y:S08]  /*70f20*/  HMMA.16816.F32 R52, R36.reuse, R4, R52 ;  /* 0x000000042434723c */ /* 0x048ff00000001834 */
[----:B------:R-:W-:Y:S03]  /*70f30*/  HMMA.16816.F32 R36, R36, R2, R20 ;  /* 0x000000022424723c */ /* 0x000fe60000001814 */
        /* <DEDUP_REMOVED lines=29> */
[----:B------:R0:W-:Y:S02]  /*71110*/  STL.64 [R1+0x668], R42 ;  /* 0x0006682a01007387 */ /* 0x0001e40000100a00 */
[C---:B0-----:R-:W-:Y:S08]  /*71120*/  HMMA.16816.F32 R40, R36.reuse, R12, R44 ;  /* 0x0000000c2428723c */ /* 0x041ff0000000182c */
[C---:B------:R-:W-:Y:S08]  /*71130*/  HMMA.16816.F32 R44, R36.reuse, R10, R48 ;  /* 0x0000000a242c723c */ /* 0x040ff00000001830 */
[C---:B----4-:R-:W-:Y:S03]  /*71140*/  HMMA.16816.F32 R20, R36.reuse, R6, R20 ;  /* 0x000000062414723c */ /* 0x050fe60000001814 */
[----:B------:R-:W-:Y:S04]  /*71150*/  STL.64 [R1+0x650], R40 ;  /* 0x0006502801007387 */ /* 0x000fe80000100a00 */
[----:B------:R3:W-:Y:S02]  /*71160*/  STL.64 [R1+0x658], R42 ;  /* 0x0006582a01007387 */ /* 0x0007e40000100a00 */
[C---:B---3--:R-:W-:Y:S02]  /*71170*/  HMMA.16816.F32 R40, R36.reuse, R8, R52 ;  /* 0x000000082428723c */ /* 0x048fe40000001834 */
[----:B------:R-:W-:Y:S04]  /*71180*/  STL.64 [R1+0x4cb0], R10 ;  /* 0x004cb00a01007387 */ /* 0x000fe80000100a00 */
[----:B------:R-:W-:Y:S04]  /*71190*/  STL.64 [R1+0x640], R44 ;  /* 0x0006402c01007387 */ /* 0x000fe80000100a00 */
[----:B------:R-:W-:Y:S04]  /*711a0*/  STL.64 [R1+0x648], R46 ;  /* 0x0006482e01007387 */ /* 0x000fe80000100a00 */
[----:B------:R0:W-:Y:S02]  /*711b0*/  STL.64 [R1+0x4ca8], R8 ;  /* 0x004ca80801007387 */ /* 0x0001e40000100a00 */
[C---:B0-----:R-:W-:Y:S03]  /*711c0*/  HMMA.16816.F32 R8, R36.reuse, R4, R24 ;  /* 0x000000042408723c */ /* 0x041fe60000001818 */
        /* <DEDUP_REMOVED lines=8> */
[----:B------:R-:W-:Y:S04]  /*71250*/  STL.64 [R1+0x5f8], R10 ;  /* 0x0005f80a01007387 */ /* 0x000fe80000100a00 */
[----:B------:R-:W2:Y:S09]  /*71260*/  LDL.LU R48, [R1+0x60] ;  /* 0x0000600001307983 */ /* 0x000eb20000300800 */
[----:B------:R0:W-:Y:S04]  /*71270*/  STL.64 [R1+0x5e0], R4 ;  /* 0x0005e00401007387 */ /* 0x0001e80000100a00 */
[----:B------:R1:W-:Y:S04]  /*71280*/  STL.64 [R1+0x5e8], R6 ;  /* 0x0005e80601007387 */ /* 0x0003e80000100a00 */
        /* <DEDUP_REMOVED lines=9> */
[----:B------:R-:W2:Y:S04]  /*71320*/  LDL.LU R56, [R1+0x130] ;  /* 0x0001300001387983 */ /* 0x000ea80000300800 */
[----:B------:R-:W2:Y:S04]  /*71330*/  LDL.LU R57, [R1+0x134] ;  /* 0x0001340001397983 */ /* 0x000ea80000300800 */
[----:B------:R-:W2:Y:S04]  /*71340*/  LDL.LU R58, [R1+0x138] ;  /* 0x00013800013a7983 */ /* 0x000ea80000300800 */
[----:B------:R-:W2:Y:S01]  /*71350*/  LDL.LU R59, [R1+0x13c] ;  /* 0x00013c00013b7983 */ /* 0x000ea20000300800 */
[----:B------:R-:W-:-:S02]  /*71360*/  IMAD R18, R33, 0x100, R32 ;  /* 0x0000010021127824 */ /* 0x000fc400078e0220 */
[----:B------:R-:W-:Y:S02]  /*71370*/  IMAD R19, R35, 0x100, R34 ;  /* 0x0000010023137824 */ /* 0x000fe400078e0222 */
[----:B------:R-:W-:Y:S02]  /*71380*/  IMAD R40, R29, 0x100, R28 ;  /* 0x000001001d287824 */ /* 0x000fe400078e021c */
[----:B------:R-:W-:Y:S01]  /*71390*/  IMAD R41, R31, 0x100, R30 ;  /* 0x000001001f297824 */ /* 0x000fe200078e021e */
[----:B----4-:R-:W-:Y:S04]  /*713a0*/  STL.64 [R1+0x4cc0], R26 ;  /* 0x004cc01a01007387 */ /* 0x010fe80000100a00 */
[----:B---3--:R3:W-:Y:S04]  /*713b0*/  STL.64 [R1+0x4cb8], R24 ;  /* 0x004cb81801007387 */ /* 0x0087e80000100a00 */
[----:B------:R-:W4:Y:S04]  /*713c0*/  LDL.LU R20, [R1+0xe0] ;  /* 0x0000e00001147983 */ /* 0x000f280000300800 */
[----:B------:R-:W4:Y:S04]  /*713d0*/  LDL.LU R21, [R1+0xe4] ;  /* 0x0000e40001157983 */ /* 0x000f280000300800 */
[----:B------:R-:W4:Y:S04]  /*713e0*/  LDL.LU R22, [R1+0xe8] ;  /* 0x0000e80001167983 */ /* 0x000f280000300800 */
[----:B------:R-:W4:Y:S04]  /*713f0*/  LDL.LU R23, [R1+0xec] ;  /* 0x0000ec0001177983 */ /* 0x000f280000300800 */
[----:B0-----:R-:W4:Y:S04]  /*71400*/  LDL.LU R4, [R1+0xf0] ;  /* 0x0000f00001047983 */ /* 0x001f280000300800 */
[----:B------:R-:W4:Y:S04]  /*71410*/  LDL.LU R5, [R1+0xf4] ;  /* 0x0000f40001057983 */ /* 0x000f280000300800 */
[----:B-1----:R-:W4:Y:S04]  /*71420*/  LDL.LU R6, [R1+0xf8] ;  /* 0x0000f80001067983 */ /* 0x002f280000300800 */
[----:B------:R-:W4:Y:S04]  /*71430*/  LDL.LU R7, [R1+0xfc] ;  /* 0x0000fc0001077983 */ /* 0x000f280000300800 */
[----:B--2---:R-:W2:Y:S04]  /*71440*/  LDL.LU R48, [R1+0x100] ;  /* 0x0001000001307983 */ /* 0x004ea80000300800 */
        /* <DEDUP_REMOVED lines=11> */
[----:B------:R-:W-:-:S02]  /*71500*/  F2FP.F16.E5M2.UNPACK_B R36, R18 ;  /* 0x00000012ff24723e */ /* 0x000fc400020004ff */
[----:B------:R-:W-:Y:S02]  /*71510*/  F2FP.F16.E5M2.UNPACK_B R37, R19 ;  /* 0x00000013ff25723e */ /* 0x000fe400020004ff */
[----:B------:R-:W-:Y:S02]  /*71520*/  F2FP.F16.E5M2.UNPACK_B R38, R40 ;  /* 0x00000028ff26723e */ /* 0x000fe400020004ff */
[----:B------:R-:W-:Y:S01]  /*71530*/  F2FP.F16.E5M2.UNPACK_B R39, R41 ;  /* 0x00000029ff27723e */ /* 0x000fe200020004ff */
[----:B------:R-:W4:Y:S04]  /*71540*/  LDL.LU R44, [R1+0x120c] ;  /* 0x00120c00012c7983 */ /* 0x000f280000300800 */
[----:B------:R-:W4:Y:S04]  /*71550*/  LDL.LU R45, [R1+0x1208] ;  /* 0x00120800012d7983 */ /* 0x000f280000300800 */
[----:B------:R-:W4:Y:S04]  /*71560*/  LDL.LU R46, [R1+0x1214] ;  /* 0x00121400012e7983 */ /* 0x000f280000300800 */
[----:B------:R-:W4:Y:S04]  /*71570*/  LDL.LU R47, [R1+0x1210] ;  /* 0x00121000012f7983 */ /* 0x000f280000300800 */
[----:B------:R-:W4:Y:S04]  /*71580*/  LDL.LU R61, [R1+0x121c] ;  /* 0x00121c00013d7983 */ /* 0x000f280000300800 */
[----:B------:R-:W4:Y:S01]  /*71590*/  LDL.LU R60, [R1+0x1218] ;  /* 0x00121800013c7983 */ /* 0x000f220000300800 */
[C---:B------:R-:W-:Y:S03]  /*715a0*/  HMMA.16816.F32 R28, R36.reuse, R16, R56 ;  /* 0x00000010241c723c */ /* 0x040fe60000001838 */
[----:B------:R-:W4:Y:S04]  /*715b0*/  LDL.LU R42, [R1+0x1224] ;  /* 0x00122400012a7983 */ /* 0x000f280000300800 */
[----:B------:R-:W4:Y:S04]  /*715c0*/  LDL.LU R43, [R1+0x1220] ;  /* 0x00122000012b7983 */ /* 0x000f280000300800 */
[----:B------:R-:W4:Y:S08]  /*715d0*/  LDL.LU R56, [R1+0x20] ;  /* 0x0000200001387983 */ /* 0x000f300000300800 */
        /* <DEDUP_REMOVED lines=13> */
[----:B------:R-:W4:Y:S04]  /*716b0*/  LDL.LU R52, [R1] ;  /* 0x0000000001347983 */ /* 0x000f280000300800 */
[----:B------:R-:W4:Y:S04]  /*716c0*/  LDL.LU R53, [R1+0x4] ;  /* 0x0000040001357983 */ /* 0x000f280000300800 */
[----:B------:R-:W4:Y:S04]  /*716d0*/  LDL.LU R54, [R1+0x8] ;  /* 0x0000080001367983 */ /* 0x000f280000300800 */
[----:B------:R-:W4:Y:S01]  /*716e0*/  LDL.LU R55, [R1+0xc] ;  /* 0x00000c0001377983 */ /* 0x000f220000300800 */
        /* <DEDUP_REMOVED lines=22> */
[----:B------:R-:W-:Y:S02]  /*71850*/  IMAD R40, R60, 0x100, R61 ;  /* 0x000001003c287824 */ /* 0x000fe400078e023d */
[----:B------:R-:W-:Y:S01]  /*71860*/  IMAD R41, R43, 0x100, R42 ;  /* 0x000001002b297824 */ /* 0x000fe200078e022a */
[C---:B----4-:R-:W-:Y:S08]  /*71870*/  HMMA.16816.F32 R20, R36.reuse, R6, R20 ;  /* 0x000000062414723c */ /* 0x050ff00000001814 */
[C---:B--2---:R-:W-:Y:S08]  /*71880*/  HMMA.16816.F32 R24, R36.reuse, R4, R24 ;  /* 0x000000042418723c */ /* 0x044ff00000001818 */
[----:B---3--:R-:W-:Y:S03]  /*71890*/  HMMA.16816.F32 R36, R36, R2, R48 ;  /* 0x000000022424723c */ /* 0x008fe60000001830 */
        /* <DEDUP_REMOVED lines=17> */
[----:B------:R-:W2:Y:S01]  /*719b0*/  LDL.LU R42, [R1+0xbbc] ;  /* 0x000bbc00012a7983 */ /* 0x000ea20000300800 */
[----:B0-----:R-:W-:-:S02]  /*719c0*/  F2FP.F16.E5M2.UNPACK_B R36, R18 ;  /* 0x00000012ff24723e */ /* 0x001fc400020004ff */
[----:B------:R-:W-:Y:S02]  /*719d0*/  F2FP.F16.E5M2.UNPACK_B R37, R19 ;  /* 0x00000013ff25723e */ /* 0x000fe400020004ff */
[----:B-1----:R-:W-:Y:S02]  /*719e0*/  F2FP.F16.E5M2.UNPACK_B R38, R40 ;  /* 0x00000028ff26723e */ /* 0x002fe400020004ff */
[----:B------:R-:W-:Y:S01]  /*719f0*/  F2FP.F16.E5M2.UNPACK_B R39, R41 ;  /* 0x00000029ff27723e */ /* 0x000fe200020004ff */
[----:B------:R-:W2:Y:S04]  /*71a00*/  LDL.LU R18, [R1+0x1234] ;  /* 0x0012340001127983 */ /* 0x000ea80000300800 */
[----:B------:R-:W4:Y:S02]  /*71a10*/  LDL.LU R19, [R1+0x122c] ;  /* 0x00122c0001137983 */ /* 0x000f240000300800 */
[C---:B------:R-:W-:Y:S08]  /*71a20*/  HMMA.16816.F32 R32, R36.reuse, R16, R32 ;  /* 0x000000102420723c */ /* 0x040ff00000001820 */
[C---:B------:R-:W-:Y:S08]  /*71a30*/  HMMA.16816.F32 R28, R36.reuse, R14, R28 ;  /* 0x0000000e241c723c */ /* 0x040ff0000000181c */
[C---:B------:R-:W-:Y:S03]  /*71a40*/  HMMA.16816.F32 R12, R36.reuse, R12, R56 ;  /* 0x0000000c240c723c */ /* 0x040fe60000001838 */
        /* <DEDUP_REMOVED lines=8> */
[----:B------:R-:W2:Y:S04]  /*71ad0*/  LDL.LU.64 R58, [R1+0x4c40] ;  /* 0x004c4000013a7983 */ /* 0x000ea80000300a00 */
[----:B------:R-:W2:Y:S04]  /*71ae0*/  LDL.LU.64 R56, [R1+0x4c38] ;  /* 0x004c380001387983 */ /* 0x000ea80000300a00 */
[----:B------:R0:W-:Y:S04]  /*71af0*/  STL.64 [R1+0x320], R12 ;  /* 0x0003200c01007387 */ /* 0x0001e80000100a00 */
[----:B------:R1:W-:Y:S04]  /*71b00*/  STL.64 [R1+0x328], R14 ;  /* 0x0003280e01007387 */ /* 0x0003e80000100a00 */
[----:B0-----:R-:W2:Y:S04]  /*71b10*/  LDL.LU R12, [R1+0x10] ;  /* 0x00001000010c7983 */ /* 0x001ea80000300800 */
[----:B------:R-:W2:Y:S04]  /*71b20*/  LDL.LU R13, [R1+0x14] ;  /* 0x00001400010d7983 */ /* 0x000ea80000300800 */
[----:B-1----:R-:W2:Y:S04]  /*71b30*/  LDL.LU R14, [R1+0x18] ;  /* 0x00001800010e7983 */ /* 0x002ea80000300800 */
[----:B------:R-:W2:Y:S04]  /*71b40*/  LDL.LU R15, [R1+0x1c] ;  /* 0x00001c00010f7983 */ /* 0x000ea80000300800 */
[----:B------:R-:W3:Y:S04]  /*71b50*/  LDL.LU R43, [R1+0xba8] ;  /* 0x000ba800012b7983 */ /* 0x000ee80000300800 */
[----:B------:R-:W3:Y:S01]  /*71b60*/  LDL.LU R49, [R1+0xbac] ;  /* 0x000bac0001317983 */ /* 0x000ee20000300800 */
[C---:B--2---:R-:W-:Y:S08]  /*71b70*/  HMMA.16816.F32 R12, R36.reuse, R10, R12 ;  /* 0x0000000a240c723c */ /* 0x044ff0000000180c */
[C---:B------:R-:W-:Y:S11]  /*71b80*/  HMMA.16816.F32 R8, R36.reuse, R8, R52 ;  /* 0x000000082408723c */ /* 0x040ff60000001834 */
[----:B------:R-:W-:Y:S04]  /*71b90*/  STL.64 [R1+0x300], R12 ;  /* 0x0003000c01007387 */ /* 0x000fe80000100a00 */
[----:B------:R-:W-:Y:S04]  /*71ba0*/  STL.64 [R1+0x308], R14 ;  /* 0x0003080e01007387 */ /* 0x000fe80000100a00 */
[----:B------:R-:W2:Y:S04]  /*71bb0*/  LDL.LU R50, [R1+0xb88] ;  /* 0x000b880001327983 */ /* 0x000ea80000300800 */
[----:B------:R-:W-:Y:S04]  /*71bc0*/  STL.64 [R1+0x260], R8 ;  /* 0x0002600801007387 */ /* 0x000fe80000100a00 */
[----:B------:R0:W-:Y:S04]  /*71bd0*/  STL.64 [R1+0x268], R10 ;  /* 0x0002680a01007387 */ /* 0x0001e80000100a00 */
[----:B------:R-:W2:Y:S04]  /*71be0*/  LDL.LU R52, [R1+0x40] ;  /* 0x0000400001347983 */ /* 0x000ea80000300800 */
[----:B------:R-:W2:Y:S04]  /*71bf0*/  LDL.LU R53, [R1+0x44] ;  /* 0x0000440001357983 */ /* 0x000ea80000300800 */
[----:B------:R-:W2:Y:S04]  /*71c00*/  LDL.LU R54, [R1+0x48] ;  /* 0x0000480001367983 */ /* 0x000ea80000300800 */
[----:B------:R-:W2:Y:S04]  /*71c10*/  LDL.LU R55, [R1+0x4c] ;  /* 0x00004c0001377983 */ /* 0x000ea80000300800 */
[----:B------:R-:W2:Y:S01]  /*71c20*/  LDL.LU R51, [R1+0xb8c] ;  /* 0x000b8c0001337983 */ /* 0x000ea20000300800 */
[C---:B------:R-:W-:Y:S08]  /*71c30*/  HMMA.16816.F32 R56, R36.reuse, R6, R56 ;  /* 0x000000062438723c */ /* 0x040ff00000001838 */
[----:B------:R-:W-:Y:S01]  /*71c40*/  HMMA.16816.F32 R28, R36, R4, R28 ;  /* 0x00000004241c723c */ /* 0x000fe2000000181c */
[----:B------:R-:W2:Y:S01]  /*71c50*/  LDL.LU R61, [R1+0xb98] ;  /* 0x000b9800013d7983 */ /* 0x000ea20000300800 */
[----:B----4-:R-:W-:-:S09]  /*71c60*/  IMAD R16, R60, 0x100, R19 ;  /* 0x000001003c107824 */ /* 0x010fd200078e0213 */
[----:B------:R-:W-:Y:S04]  /*71c70*/  STL.64 [R1+0x4908], R58 ;  /* 0x0049083a01007387 */ /* 0x000fe80000100a00 */
[----:B------:R-:W-:Y:S04]  /*71c80*/  STL.64 [R1+0x4900], R56 ;  /* 0x0049003801007387 */ /* 0x000fe80000100a00 */
[----:B------:R-:W-:Y:S04]  /*71c90*/  STL.64 [R1+0x4918], R30 ;  /* 0x0049181e01007387 */ /* 0x000fe80000100a00 */
[----:B------:R-:W-:Y:S04]  /*71ca0*/  STL.64 [R1+0x4910], R28 ;  /* 0x0049101c01007387 */ /* 0x000fe80000100a00 */
[----:B------:R-:W4:Y:S01]  /*71cb0*/  LDL.LU R60, [R1+0xb9c] ;  /* 0x000b9c00013c7983 */ /* 0x000f220000300800 */
[----:B------:R-:W-:-:S02]  /*71cc0*/  IMAD R17, R0, 0x100, R18 ;  /* 0x0000010000117824 */ /* 0x000fc400078e0212 */
[----:B------:R-:W-:Y:S02]  /*71cd0*/  IMAD R18, R45, 0x100, R44 ;  /* 0x000001002d127824 */ /* 0x000fe400078e022c */
[----:B------:R-:W-:Y:S01]  /*71ce0*/  IMAD R19, R47, 0x100, R46 ;  /* 0x000001002f137824 */ /* 0x000fe200078e022e */
[----:B0-----:R-:W-:Y:S02]  /*71cf0*/  F2FP.F16.E5M2.UNPACK_B R10, R48.H1 ;  /* 0x00000030ff0a723e */ /* 0x001fe400030004ff */
[----:B------:R-:W-:Y:S02]  /*71d00*/  F2FP.F16.E5M2.UNPACK_B R11, R42.H1 ;  /* 0x0000002aff0b723e */ /* 0x000fe400030004ff */
[----:B------:R-:W-:Y:S02]  /*71d10*/  F2FP.F16.E5M2.UNPACK_B R16, R16 ;  /* 0x00000010ff10723e */ /* 0x000fe400020004ff */
[----:B------:R-:W-:Y:S02]  /*71d20*/  F2FP.F16.E5M2.UNPACK_B R17, R17 ;  /* 0x00000011ff11723e */ /* 0x000fe400020004ff */
[----:B------:R-:W-:-:S02]  /*71d30*/  F2FP.F16.E5M2.UNPACK_B R18, R18 ;  /* 0x00000012ff12723e */ /* 0x000fc400020004ff */
[----:B------:R-:W-:Y:S02]  /*71d40*/  F2FP.F16.E5M2.UNPACK_B R19, R19 ;  /* 0x00000013ff13723e */ /* 0x000fe400020004ff */
[----:B---3--:R-:W-:Y:S02]  /*71d50*/  F2FP.F16.E5M2.UNPACK_B R8, R43.H1 ;  /* 0x0000002bff08723e */ /* 0x008fe400030004ff */
[----:B------:R-:W-:Y:S01]  /*71d60*/  F2FP.F16.E5M2.UNPACK_B R9, R49.H1 ;  /* 0x00000031ff09723e */ /* 0x000fe200030004ff */
[----:B------:R-:W-:Y:S08]  /*71d70*/  HMMA.16816.F32 R32, R36, R2, R32 ;  /* 0x000000022420723c */ /* 0x000ff00000001820 */
[C---:B------:R-:W-:Y:S08]  /*71d80*/  HMMA.16816.F32 R40, R16.reuse, R10, R24 ;  /* 0x0000000a1028723c */ /* 0x040ff00000001818 */
[----:B------:R-:W-:Y:S03]  /*71d90*/  HMMA.16816.F32 R4, R16, R8, R20 ;  /* 0x000000081004723c */ /* 0x000fe60000001814 */
[----:B------:R-:W-:Y:S04]  /*71da0*/  STL.64 [R1+0x4928], R34 ;  /* 0x0049282201007387 */ /* 0x000fe80000100a00 */
[----:B------:R-:W-:Y:S04]  /*71db0*/  STL.64 [R1+0x4920], R32 ;  /* 0x0049202001007387 */ /* 0x000fe80000100a00 */
[----:B------:R-:W-:Y:S04]  /*71dc0*/  STL [R1+0x48fc], R40 ;  /* 0x0048fc2801007387 */ /* 0x000fe80000100800 */
[----:B------:R-:W-:Y:S04]  /*71dd0*/  STL [R1+0x48f8], R41 ;  /* 0x0048f82901007387 */ /* 0x000fe80000100800 */
[----:B------:R-:W-:Y:S04]  /*71de0*/  STL [R1+0x48f4], R42 ;  /* 0x0048f42a01007387 */ /* 0x000fe80000100800 */
[----:B------:R-:W-:Y:S04]  /*71df0*/  STL [R1+0x48f0], R43 ;  /* 0x0048f02b01007387 */ /* 0x000fe80000100800 */
[----:B------:R-:W-:Y:S04]  /*71e00*/  STL.64 [R1+0x2e0], R4 ;  /* 0x0002e00401007387 */ /* 0x000fe80000100a00 */
[----:B------:R0:W-:Y:S01]  /*71e10*/  STL.64 [R1+0x2e8], R6 ;  /* 0x0002e80601007387 */ /* 0x0001e20000100a00 */
[----:B--2---:R-:W-:-:S02]  /*71e20*/  F2FP.F16.E5M2.UNPACK_B R14, R50.H1 ;  /* 0x00000032ff0e723e */ /* 0x004fc400030004ff */
[----:B------:R-:W-:-:S07]  /*71e30*/  F2FP.F16.E5M2.UNPACK_B R15, R51.H1 ;  /* 0x00000033ff0f723e */ /* 0x000fce00030004ff */
[----:B0-----:R-:W-:-:S15]  /*71e40*/  HMMA.16816.F32 R4, R16, R14, R52 ;  /* 0x0000000e1004723c */ /* 0x001fde0000001834 */
[----:B------:R-:W-:-:S04]  /*71e50*/  NOP ;  /* 0x0000000000007918 */ /* 0x000fc80000000000 */
[----:B------:R-:W-:Y:S02]  /*71e60*/  IMAD.MOV.U32 R42, RZ, RZ, R6 ;  /* 0x000000ffff2a7224 */ /* 0x000fe400078e0006 */
[----:B------:R-:W-:Y:S02]  /*71e70*/  IMAD.MOV.U32 R43, RZ, RZ, R7 ;  /* 0x000000ffff2b7224 */ /* 0x000fe400078e0007 */
[----:B------:R-:W-:Y:S02]  /*71e80*/  IMAD.MOV.U32 R40, RZ, RZ, R4 ;  /* 0x000000ffff287224 */ /* 0x000fe400078e0004 */
[----:B------:R-:W-:Y:S01]  /*71e90*/  IMAD.MOV.U32 R41, RZ, RZ, R5 ;  /* 0x000000ffff297224 */ /* 0x000fe200078e0005 */
[----:B------:R-:W-:Y:S04]  /*71ea0*/  STL.64 [R1+0x4938], R42 ;  /* 0x0049382a01007387 */ /* 0x000fe80000100a00 */
        /* <DEDUP_REMOVED lines=30> */
[----:B------:R-:W-:-:S03]  /*72090*/  F2FP.F16.E5M2.UNPACK_B R12, R61.H1 ;  /* 0x0000003dff0c723e */ /* 0x000fc600030004ff */
[----:B------:R-:W3:Y:S01]  /*720a0*/  LDL.LU R0, [R1+0x1258] ;  /* 0x0012580001007983 */ /* 0x000ee20000300800 */
[----:B----4-:R-:W-:-:S03]  /*720b0*/  F2FP.F16.E5M2.UNPACK_B R13, R60.H1 ;  /* 0x0000003cff0d723e */ /* 0x010fc600030004ff */
        /* <DEDUP_REMOVED lines=19> */
[----:B---3--:R-:W-:-:S02]  /*721f0*/  F2FP.F16.E5M2.UNPACK_B R6, R6.H1 ;  /* 0x00000006ff06723e */ /* 0x008fc400030004ff */
[----:B------:R-:W-:Y:S02]  /*72200*/  F2FP.F16.E5M2.UNPACK_B R7, R7.H1 ;  /* 0x00000007ff07723e */ /* 0x000fe400030004ff */
[----:B------:R-:W-:-:S14]  /*72210*/  F2FP.F16.E5M2.UNPACK_B R4, R4.H1 ;  /* 0x00000004ff04723e */ /* 0x000fdc00030004ff */
[----:B------:R-:W-:Y:S04]  /*72220*/  STL.64 [R1+0x2a0], R40 ;  /* 0x0002a02801007387 */ /* 0x000fe80000100a00 */
[----:B------:R0:W-:Y:S02]  /*72230*/  STL.64 [R1+0x2a8], R42 ;  /* 0x0002a82a01007387 */ /* 0x0001e40000100a00 */
[----:B0-----:R-:W-:Y:S01]  /*72240*/  HMMA.16816.F32 R40, R16, R6, R24 ;  /* 0x000000061028723c */ /* 0x001fe20000001818 */
[----:B------:R-:W-:Y:S02]  /*72250*/  F2FP.F16.E5M2.UNPACK_B R5, R5.H1 ;  /* 0x00000005ff05723e */ /* 0x000fe400030004ff */
[----:B------:R-:W-:Y:S02]  /*72260*/  F2FP.F16.E5M2.UNPACK_B R24, R37.H1 ;  /* 0x00000025ff18723e */ /* 0x000fe400030004ff */
[----:B------:R-:W-:-:S03]  /*72270*/  F2FP.F16.E5M2.UNPACK_B R25, R38.H1 ;  /* 0x00000026ff19723e */ /* 0x000fc600030004ff */
[C---:B------:R-:W-:Y:S11]  /*72280*/  HMMA.16816.F32 R20, R16.reuse, R4, R20 ;  /* 0x000000041014723c */ /* 0x040ff60000001814 */
[----:B------:R-:W-:Y:S04]  /*72290*/  STL.64 [R1+0x280], R40 ;  /* 0x0002802801007387 */ /* 0x000fe80000100a00 */
[----:B------:R-:W-:Y:S04]  /*722a0*/  STL.64 [R1+0x288], R42 ;  /* 0x0002882a01007387 */ /* 0x000fe80000100a00 */
[----:B------:R-:W-:Y:S04]  /*722b0*/  STL.64 [R1+0x4c30], R6 ;  /* 0x004c300601007387 */ /* 0x000fe80000100a00 */
[----:B------:R0:W-:Y:S02]  /*722c0*/  STL.64 [R1+0x4c28], R4 ;  /* 0x004c280401007387 */ /* 0x0001e40000100a00 */
[----:B0-----:R-:W-:Y:S01]  /*722d0*/  HMMA.16816.F32 R4, R16, R24, R32 ;  /* 0x000000181004723c */ /* 0x001fe20000001820 */
[----:B------:R-:W-:-:S02]  /*722e0*/  F2FP.F16.E5M2.UNPACK_B R2, R2.H1 ;  /* 0x00000002ff02723e */ /* 0x000fc400030004ff */
[----:B------:R-:W-:Y:S01]  /*722f0*/  F2FP.F16.E5M2.UNPACK_B R3, R3.H1 ;  /* 0x00000003ff03723e */ /* 0x000fe200030004ff */
[----:B------:R0:W-:Y:S04]  /*72300*/  STL.64 [R1+0x510], R20 ;  /* 0x0005101401007387 */ /* 0x0001e80000100a00 */
[----:B------:R1:W-:Y:S11]  /*72310*/  STL.64 [R1+0x518], R22 ;  /* 0x0005181601007387 */ /* 0x0003f60000100a00 */
[----:B------:R-:W-:Y:S04]  /*72320*/  STL.64 [R1+0x520], R4 ;  /* 0x0005200401007387 */ /* 0x000fe80000100a00 */
[----:B------:R4:W-:Y:S01]  /*72330*/  STL.64 [R1+0x528], R6 ;  /* 0x0005280601007387 */ /* 0x0009e20000100a00 */
[----:B0-----:R-:W-:-:S02]  /*72340*/  IMAD R20, R28, 0x100, R39 ;  /* 0x000001001c147824 */ /* 0x001fc400078e0227 */
[----:B------:R-:W-:Y:S02]  /*72350*/  IMAD R21, R30, 0x100, R29 ;  /* 0x000001001e157824 */ /* 0x000fe400078e021d */
[----:B-1----:R-:W-:Y:S01]  /*72360*/  IMAD R22, R0, 0x100, R31 ;  /* 0x0000010000167824 */ /* 0x002fe200078e021f */
[----:B----4-:R-:W-:Y:S01]  /*72370*/  HMMA.16816.F32 R4, R16, R2, R56 ;  /* 0x000000021004723c */ /* 0x010fe20000001838 */
[----:B------:R-:W-:Y:S01]  /*72380*/  IMAD R23, R60, 0x100, R61 ;  /* 0x000001003c177824 */ /* 0x000fe200078e023d */
[----:B------:R-:W-:Y:S02]  /*72390*/  F2FP.F16.E5M2.UNPACK_B R20, R20 ;  /* 0x00000014ff14723e */ /* 0x000fe400020004ff */
[----:B------:R-:W-:Y:S02]  /*723a0*/  F2FP.F16.E5M2.UNPACK_B R21, R21 ;  /* 0x00000015ff15723e */ /* 0x000fe400020004ff */
[----:B------:R-:W-:Y:S02]  /*723b0*/  F2FP.F16.E5M2.UNPACK_B R22, R22 ;  /* 0x00000016ff16723e */ /* 0x000fe400020004ff */
[----:B------:R-:W-:-:S11]  /*723c0*/  F2FP.F16.E5M2.UNPACK_B R23, R23 ;  /* 0x00000017ff17723e */ /* 0x000fd600020004ff */
[----:B------:R-:W-:Y:S04]  /*723d0*/  STL.64 [R1+0x490], R4 ;  /* 0x0004900401007387 */ /* 0x000fe80000100a00 */
[----:B------:R0:W-:Y:S02]  /*723e0*/  STL.64 [R1+0x498], R6 ;  /* 0x0004980601007387 */ /* 0x0001e40000100a00 */
[----:B0-----:R-:W-:-:S15]  /*723f0*/  HMMA.16816.F32 R4, R20, R10, R44 ;  /* 0x0000000a1404723c */ /* 0x001fde000000182c */
[----:B------:R-:W-:-:S04]  /*72400*/  NOP ;  /* 0x0000000000007918 */ /* 0x000fc80000000000 */
[----:B------:R-:W-:Y:S01]  /*72410*/  IMAD.MOV.U32 R61, RZ, RZ, R6 ;  /* 0x000000ffff3d7224 */ /* 0x000fe200078e0006 */
[----:B------:R0:W-:Y:S01]  /*72420*/  STL.64 [R1+0x500], R4 ;  /* 0x0005000401007387 */ /* 0x0001e20000100a00 */
[----:B------:R-:W-:Y:S02]  /*72430*/  IMAD.MOV.U32 R60, RZ, RZ, R7 ;  /* 0x000000ffff3c7224 */ /* 0x000fe400078e0007 */
[C---:B0-----:R-:W-:Y:S03]  /*72440*/  HMMA.16816.F32 R4, R20.reuse, R8, R48 ;  /* 0x000000081404723c */ /* 0x041fe60000001830 */
[----:B------:R-:W-:Y:S04]  /*72450*/  STL [R1+0x48e4], R60 ;  /* 0x0048e43c01007387 */ /* 0x000fe80000100800 */
[----:B------:R-:W-:Y:S04]  /*72460*/  STL [R1+0x48e0], R61 ;  /* 0x0048e03d01007387 */ /* 0x000fe80000100800 */
        /* <DEDUP_REMOVED lines=58> */
[----:B----4-:R-:W-:-:S15]  /*72810*/  HMMA.16816.F32 R4, R20, R12, R4 ;  /* 0x0000000c1404723c */ /* 0x010fde0000001804 */
[----:B------:R-:W-:-:S04]  /*72820*/  NOP ;  /* 0x0000000000007918 */ /* 0x000fc80000000000 */
[----:B------:R-:W-:Y:S04]  /*72830*/  STL.64 [R1+0x4d0], R4 ;  /* 0x0004d00401007387 */ /* 0x000fe80000100a00 */
[----:B------:R0:W-:Y:S04]  /*72840*/  STL.64 [R1+0x4d8], R6 ;  /* 0x0004d80601007387 */ /* 0x0001e80000100a00 */
[----:B0-----:R-:W3:Y:S04]  /*72850*/  LDL.LU.64 R6, [R1+0x4c30] ;  /* 0x004c300001067983 */ /* 0x001ee80000300a00 */
[----:B------:R-:W4:Y:S01]  /*72860*/  LDL.LU.64 R4, [R1+0x4c28] ;  /* 0x004c280001047983 */ /* 0x000f220000300a00 */
[C---:B--2---:R-:W-:Y:S08]  /*72870*/  HMMA.16816.F32 R16, R20.reuse, R24, R16 ;  /* 0x000000181410723c */ /* 0x044ff00000001810 */
[C---:B---3--:R-:W-:Y:S08]  /*72880*/  HMMA.16816.F32 R48, R20.reuse, R6, R48 ;  /* 0x000000061430723c */ /* 0x048ff00000001830 */
[----:B----4-:R-:W-:Y:S11]  /*72890*/  HMMA.16816.F32 R8, R20, R4, R8 ;  /* 0x000000041408723c */ /* 0x010ff60000001808 */
[----:B------:R-:W-:-:S02]  /*728a0*/  IMAD.MOV.U32 R61, RZ, RZ, R51 ;  /* 0x000000ffff3d7224 */ /* 0x000fc400078e0033 */
[----:B------:R-:W-:Y:S01]  /*728b0*/  IMAD.MOV.U32 R60, RZ, RZ, R50 ;  /* 0x000000ffff3c7224 */ /* 0x000fe200078e0032 */
[----:B------:R0:W-:Y:S04]  /*728c0*/  STL.64 [R1+0x4c0], R48 ;  /* 0x0004c03001007387 */ /* 0x0001e80000100a00 */
[----:B------:R-:W2:Y:S04]  /*728d0*/  LDL.LU.64 R50, [R1+0x4c20] ;  /* 0x004c200001327983 */ /* 0x000ea80000300a00 */
[----:B0-----:R-:W2:Y:S04]  /*728e0*/  LDL.LU.64 R48, [R1+0x4c18] ;  /* 0x004c180001307983 */ /* 0x001ea80000300a00 */
[----:B------:R-:W-:Y:S04]  /*728f0*/  STL [R1+0x48ec], R61 ;  /* 0x0048ec3d01007387 */ /* 0x000fe80000100800 */
[----:B------:R-:W-:Y:S04]  /*72900*/  STL [R1+0x48e8], R60 ;  /* 0x0048e83c01007387 */ /* 0x000fe80000100800 */
[----:B------:R-:W-:Y:S04]  /*72910*/  STL.64 [R1+0x4b0], R8 ;  /* 0x0004b00801007387 */ /* 0x000fe80000100a00 */
[----:B------:R0:W-:Y:S04]  /*72920*/  STL.64 [R1+0x4b8], R10 ;  /* 0x0004b80a01007387 */ /* 0x0001e80000100a00 */
[----:B0-----:R-:W3:Y:S04]  /*72930*/  LDL.LU.64 R10, [R1+0x4c10] ;  /* 0x004c1000010a7983 */ /* 0x001ee80000300a00 */
[----:B------:R-:W4:Y:S01]  /*72940*/  LDL.LU.64 R8, [R1+0x4c08] ;  /* 0x004c080001087983 */ /* 0x000f220000300a00 */
[----:B------:R-:W-:Y:S01]  /*72950*/  HMMA.16816.F32 R20, R20, R2, R36 ;  /* 0x000000021414723c */ /* 0x000fe20000001824 */
[----:B------:R-:W-:-:S02]  /*72960*/  IMAD.MOV.U32 R61, RZ, RZ, R18 ;  /* 0x000000ffff3d7224 */ /* 0x000fc400078e0012 */
[----:B------:R0:W-:Y:S01]  /*72970*/  STL.64 [R1+0x4a0], R16 ;  /* 0x0004a01001007387 */ /* 0x0001e20000100a00 */
[----:B------:R-:W-:Y:S02]  /*72980*/  IMAD.MOV.U32 R60, RZ, RZ, R19 ;  /* 0x000000ffff3c7224 */ /* 0x000fe400078e0013 */
[----:B------:R-:W-:Y:S02]  /*72990*/  IMAD R18, R34, 0x100, R33 ;  /* 0x0000010022127824 */ /* 0x000fe400078e0221 */
[----:B------:R-:W-:-:S03]  /*729a0*/  IMAD R19, R0, 0x100, R35 ;  /* 0x0000010000137824 */ /* 0x000fc600078e0223 */
[----:B------:R-:W-:Y:S01]  /*729b0*/  F2FP.F16.E5M2.UNPACK_B R18, R18 ;  /* 0x00000012ff12723e */ /* 0x000fe200020004ff */
[----:B0-----:R-:W-:Y:S02]  /*729c0*/  IMAD R16, R26, 0x100, R43 ;  /* 0x000001001a107824 */ /* 0x001fe400078e022b */
[----:B------:R-:W-:Y:S01]  /*729d0*/  IMAD R17, R32, 0x100, R27 ;  /* 0x0000010020117824 */ /* 0x000fe200078e021b */
[----:B------:R-:W-:Y:S02]  /*729e0*/  F2FP.F16.E5M2.UNPACK_B R19, R19 ;  /* 0x00000013ff13723e */ /* 0x000fe400020004ff */
[----:B------:R-:W-:Y:S02]  /*729f0*/  F2FP.F16.E5M2.UNPACK_B R16, R16 ;  /* 0x00000010ff10723e */ /* 0x000fe400020004ff */
[----:B------:R-:W-:Y:S01]  /*72a00*/  F2FP.F16.E5M2.UNPACK_B R17, R17 ;  /* 0x00000011ff11723e */ /* 0x000fe200020004ff */
[----:B------:R-:W-:Y:S04]  /*72a10*/  STL [R1+0x4ad4], R61 ;  /* 0x004ad43d01007387 */ /* 0x000fe80000100800 */
[----:B------:R-:W-:Y:S04]  /*72a20*/  STL.64 [R1+0x48b8], R22 ;  /* 0x0048b81601007387 */ /* 0x000fe80000100a00 */
[----:B------:R4:W-:Y:S01]  /*72a30*/  STL.64 [R1+0x48b0], R20 ;  /* 0x0048b01401007387 */ /* 0x0009e20000100a00 */
[C---:B---3--:R-:W-:Y:S08]  /*72a40*/  HMMA.16816.F32 R28, R16.reuse, R10, R28 ;  /* 0x0000000a101c723c */ /* 0x048ff0000000181c */
[C---:B----4-:R-:W-:Y:S01]  /*72a50*/  HMMA.16816.F32 R20, R16.reuse, R8, R56 ;  /* 0x000000081014723c */ /* 0x050fe20000001838 */
[----:B------:R-:W-:Y:S10]  /*72a60*/  STL.64 [R1+0x4bf0], R10 ;  /* 0x004bf00a01007387 */ /* 0x000ff40000100a00 */
[----:B------:R-:W-:Y:S04]  /*72a70*/  STL.64 [R1+0x480], R28 ;  /* 0x0004801c01007387 */ /* 0x000fe80000100a00 */
[----:B------:R-:W-:Y:S04]  /*72a80*/  STL.64 [R1+0x488], R30 ;  /* 0x0004881e01007387 */ /* 0x000fe80000100a00 */
[----:B------:R-:W-:Y:S04]  /*72a90*/  STL.64 [R1+0x4be8], R8 ;  /* 0x004be80801007387 */ /* 0x000fe80000100a00 */
[----:B------:R-:W-:Y:S04]  /*72aa0*/  STL.64 [R1+0x470], R20 ;  /* 0x0004701401007387 */ /* 0x000fe80000100a00 */
[----:B------:R0:W-:Y:S02]  /*72ab0*/  STL.64 [R1+0x478], R22 ;  /* 0x0004781601007387 */ /* 0x0001e40000100a00 */
[C---:B0-----:R-:W-:Y:S08]  /*72ac0*/  HMMA.16816.F32 R20, R16.reuse, R14, R44 ;  /* 0x0000000e1014723c */ /* 0x041ff0000000182c */
[C---:B--2---:R-:W-:Y:S01]  /*72ad0*/  HMMA.16816.F32 R8, R16.reuse, R12, R48 ;  /* 0x0000000c1008723c */ /* 0x044fe20000001830 */
[----:B------:R-:W-:Y:S10]  /*72ae0*/  STL.64 [R1+0x4bd0], R14 ;  /* 0x004bd00e01007387 */ /* 0x000ff40000100a00 */
[----:B------:R-:W-:Y:S04]  /*72af0*/  STL.64 [R1+0x460], R20 ;  /* 0x0004601401007387 */ /* 0x000fe80000100a00 */
        /* <DEDUP_REMOVED lines=68> */
[C---:B--2---:R-:W-:Y:S08]  /*72f40*/  HMMA.16816.F32 R52, R16.reuse, R4, R52 ;  /* 0x000000041034723c */ /* 0x044ff00000001834 */
[C---:B----4-:R-:W-:Y:S11]  /*72f50*/  HMMA.16816.F32 R32, R16.reuse, R24, R32 ;  /* 0x000000181020723c */ /* 0x050ff60000001820 */
[----:B------:R0:W-:Y:S04]  /*72f60*/  STL.64 [R1+0x430], R52 ;  /* 0x0004303401007387 */ /* 0x0001e80000100a00 */
[----:B------:R1:W-:Y:S01]  /*72f70*/  STL.64 [R1+0x438], R54 ;  /* 0x0004383601007387 */ /* 0x0003e20000100a00 */
[----:B---3--:R-:W-:Y:S03]  /*72f80*/  HMMA.16816.F32 R16, R16, R2, R8 ;  /* 0x000000021010723c */ /* 0x008fe60000001808 */
[----:B0-----:R-:W2:Y:S04]  /*72f90*/  LDL.LU R52, [R1+0xab0] ;  /* 0x000ab00001347983 */ /* 0x001ea80000300800 */
[----:B------:R-:W2:Y:S04]  /*72fa0*/  LDL.LU R53, [R1+0xab4] ;  /* 0x000ab40001357983 */ /* 0x000ea80000300800 */
[----:B-1----:R-:W2:Y:S04]  /*72fb0*/  LDL.LU R54, [R1+0xab8] ;  /* 0x000ab80001367983 */ /* 0x002ea80000300800 */
[----:B------:R-:W2:Y:S04]  /*72fc0*/  LDL.LU R55, [R1+0xabc] ;  /* 0x000abc0001377983 */ /* 0x000ea80000300800 */
[----:B------:R-:W-:Y:S04]  /*72fd0*/  STL.64 [R1+0x420], R32 ;  /* 0x0004202001007387 */ /* 0x000fe80000100a00 */
[----:B------:R0:W-:Y:S04]  /*72fe0*/  STL.64 [R1+0x428], R34 ;  /* 0x0004282201007387 */ /* 0x0001e80000100a00 */
[----:B0-----:R-:W3:Y:S04]  /*72ff0*/  LDL.LU.64 R34, [R1+0x4c00] ;  /* 0x004c000001227983 */ /* 0x001ee80000300a00 */
[----:B------:R-:W3:Y:S04]  /*73000*/  LDL.LU.64 R32, [R1+0x4bf8] ;  /* 0x004bf80001207983 */ /* 0x000ee80000300a00 */
[----:B------:R-:W4:Y:S04]  /*73010*/  LDL.LU.64 R10, [R1+0x4bf0] ;  /* 0x004bf000010a7983 */ /* 0x000f280000300a00 */
[----:B------:R-:W2:Y:S01]  /*73020*/  LDL.LU.64 R8, [R1+0x4be8] ;  /* 0x004be80001087983 */ /* 0x000ea20000300a00 */
[----:B------:R-:W-:-:S02]  /*73030*/  IMAD R27, R36, 0x100, R27 ;  /* 0x00000100241b7824 */ /* 0x000fc400078e021b */
[----:B------:R-:W-:Y:S02]  /*73040*/  IMAD R36, R38, 0x100, R37 ;  /* 0x0000010026247824 */ /* 0x000fe400078e0225 */
[----:B------:R-:W-:Y:S02]  /*73050*/  IMAD R26, R26, 0x100, R61 ;  /* 0x000001001a1a7824 */ /* 0x000fe400078e023d */
[----:B------:R-:W-:Y:S01]  /*73060*/  IMAD R37, R56, 0x100, R39 ;  /* 0x0000010038257824 */ /* 0x000fe200078e0227 */
        /* <DEDUP_REMOVED lines=10> */
[C---:B----4-:R-:W-:Y:S08]  /*73110*/  HMMA.16816.F32 R28, R16.reuse, R10, R28 ;  /* 0x0000000a101c723c */ /* 0x050ff0000000181c */
[----:B--2---:R-:W-:Y:S11]  /*73120*/  HMMA.16816.F32 R12, R16, R8, R12 ;  /* 0x00000008100c723c */ /* 0x004ff6000000180c */
        /* <DEDUP_REMOVED lines=8> */
[----:B------:R-:W-:-:S02]  /*731b0*/  IMAD R26, R58, 0x100, R57 ;  /* 0x000001003a1a7824 */ /* 0x000fc400078e0239 */
[----:B------:R-:W-:Y:S01]  /*731c0*/  IMAD R27, R0, 0x100, R59 ;  /* 0x00000100001b7824 */ /* 0x000fe200078e023b */
        /* <DEDUP_REMOVED lines=14> */
[----:B--2---:R-:W-:Y:S02]  /*732b0*/  HMMA.16816.F32 R4, R16, R24, R28 ;  /* 0x000000181004723c */ /* 0x004fe4000000181c */
[----:B------:R-:W-:Y:S04]  /*732c0*/  STL.64 [R1+0x3c0], R12 ;  /* 0x0003c00c01007387 */ /* 0x000fe80000100a00 */
[----:B------:R-:W-:Y:S01]  /*732d0*/  STL.64 [R1+0x3c8], R14 ;  /* 0x0003c80e01007387 */ /* 0x000fe20000100a00 */
[----:B------:R-:W-:-:S02]  /*732e0*/  IMAD R36, R45, 0x100, R44 ;  /* 0x000001002d247824 */ /* 0x000fc400078e022c */
[----:B------:R-:W-:-:S10]  /*732f0*/  IMAD R37, R47, 0x100, R46 ;  /* 0x000001002f257824 */ /* 0x000fd400078e022e */
[----:B------:R-:W-:Y:S04]  /*73300*/  STL.64 [R1+0x3b0], R4 ;  /* 0x0003b00401007387 */ /* 0x000fe80000100a00 */
[----:B------:R0:W-:Y:S02]  /*73310*/  STL.64 [R1+0x3b8], R6 ;  /* 0x0003b80601007387 */ /* 0x0001e40000100a00 */
[----:B0-----:R-:W-:Y:S01]  /*73320*/  HMMA.16816.F32 R4, R16, R2, R48 ;  /* 0x000000021004723c */ /* 0x001fe20000001830 */
[----:B------:R-:W-:Y:S02]  /*73330*/  F2FP.F16.E5M2.UNPACK_B R16, R26 ;  /* 0x0000001aff10723e */ /* 0x000fe400020004ff */
[----:B------:R-:W-:Y:S02]  /*73340*/  F2FP.F16.E5M2.UNPACK_B R17, R27 ;  /* 0x0000001bff11723e */ /* 0x000fe400020004ff */
[----:B------:R-:W-:-:S02]  /*73350*/  F2FP.F16.E5M2.UNPACK_B R18, R36 ;  /* 0x00000024ff12723e */ /* 0x000fc400020004ff */
[----:B------:R-:W-:-:S12]  /*73360*/  F2FP.F16.E5M2.UNPACK_B R19, R37 ;  /* 0x00000025ff13723e */ /* 0x000fd800020004ff */
        /* <DEDUP_REMOVED lines=94> */
[----:B0-----:R-:W4:Y:S04]  /*73950*/  LDL.LU.64 R14, [R1+0x4bc0] ;  /* 0x004bc000010e7983 */ /* 0x001f280000300a00 */
[----:B------:R-:W3:Y:S01]  /*73960*/  LDL.LU.64 R12, [R1+0x4bb8] ;  /* 0x004bb800010c7983 */ /* 0x000ee20000300a00 */
[C---:B----4-:R-:W-:Y:S08]  /*73970*/  HMMA.16816.F32 R20, R16.reuse, R14, R20 ;  /* 0x0000000e1014723c */ /* 0x050ff00000001814 */
        /* <DEDUP_REMOVED lines=14> */
[----:B------:R-:W3:Y:S01]  /*73a60*/  LDL.LU.64 R32, [R1+0x4b88] ;  /* 0x004b880001207983 */ /* 0x000ee20000300a00 */
[----:B--2---:R-:W-:Y:S01]  /*73a70*/  HMMA.16816.F32 R20, R16, R4, R20 ;  /* 0x000000041014723c */ /* 0x004fe20000001814 */
        /* <DEDUP_REMOVED lines=9> */
[----:B------:R-:W-:Y:S11]  /*73b10*/  HMMA.16816.F32 R16, R16, R2, R28 ;  /* 0x000000021010723c */ /* 0x000ff6000000181c */
        /* <DEDUP_REMOVED lines=22> */
[----:B------:R-:W-:-:S02]  /*73c80*/  IMAD R26, R45, 0x100, R44 ;  /* 0x000001002d1a7824 */ /* 0x000fc400078e022c */
[----:B------:R-:W-:Y:S01]  /*73c90*/  IMAD R27, R47, 0x100, R46 ;  /* 0x000001002f1b7824 */ /* 0x000fe200078e022e */
[----:B--2---:R-:W-:-:S15]  /*73ca0*/  HMMA.16816.F32 R36, R16, R8, R36 ;  /* 0x000000081024723c */ /* 0x004fde0000001824 */
[----:B------:R-:W-:-:S04]  /*73cb0*/  NOP ;  /* 0x0000000000007918 */ /* 0x000fc80000000000 */
[----:B------:R-:W-:Y:S04]  /*73cc0*/  STL.64 [R1+0x2f0], R36 ;  /* 0x0002f02401007387 */ /* 0x000fe80000100a00 */
[----:B------:R0:W-:Y:S02]  /*73cd0*/  STL.64 [R1+0x2f8], R38 ;  /* 0x0002f82601007387 */ /* 0x0001e40000100a00 */
[C---:B0-----:R-:W-:Y:S08]  /*73ce0*/  HMMA.16816.F32 R36, R16.reuse, R14, R20 ;  /* 0x0000000e1024723c */ /* 0x041ff00000001814 */
[C---:B------:R-:W-:Y:S01]  /*73cf0*/  HMMA.16816.F32 R20, R16.reuse, R12, R40 ;  /* 0x0000000c1014723c */ /* 0x040fe20000001828 */
[----:B------:R-:W-:Y:S10]  /*73d00*/  STL.64 [R1+0x4b30], R14 ;  /* 0x004b300e01007387 */ /* 0x000ff40000100a00 */
[----:B------:R-:W-:Y:S04]  /*73d10*/  STL.64 [R1+0x2d0], R36 ;  /* 0x0002d02401007387 */ /* 0x000fe80000100a00 */
[----:B------:R-:W-:Y:S04]  /*73d20*/  STL.64 [R1+0x2d8], R38 ;  /* 0x0002d82601007387 */ /* 0x000fe80000100a00 */
[----:B------:R-:W-:Y:S04]  /*73d30*/  STL.64 [R1+0x4b28], R12 ;  /* 0x004b280c01007387 */ /* 0x000fe80000100a00 */
[----:B------:R-:W-:Y:S04]  /*73d40*/  STL.64 [R1+0x2b0], R20 ;  /* 0x0002b01401007387 */ /* 0x000fe80000100a00 */
[----:B------:R3:W-:Y:S02]  /*73d50*/  STL.64 [R1+0x2b8], R22 ;  /* 0x0002b81601007387 */ /* 0x0007e40000100a00 */
[C---:B---3--:R-:W-:Y:S02]  /*73d60*/  HMMA.16816.F32 R20, R16.reuse, R6, R32 ;  /* 0x000000061014723c */ /* 0x048fe40000001820 */
[----:B------:R-:W-:Y:S06]  /*73d70*/  STL.64 [R1+0x4b10], R6 ;  /* 0x004b100601007387 */ /* 0x000fec0000100a00 */
[C---:B----4-:R-:W-:Y:S11]  /*73d80*/  HMMA.16816.F32 R12, R16.reuse, R4, R28 ;  /* 0x00000004100c723c */ /* 0x050ff6000000181c */
[----:B------:R-:W-:Y:S04]  /*73d90*/  STL.64 [R1+0x290], R20 ;  /* 0x0002901401007387 */ /* 0x000fe80000100a00 */
[----:B------:R-:W-:Y:S04]  /*73da0*/  STL.64 [R1+0x298], R22 ;  /* 0x0002981601007387 */ /* 0x000fe80000100a00 */
[----:B------:R0:W-:Y:S02]  /*73db0*/  STL.64 [R1+0x4b08], R4 ;  /* 0x004b080401007387 */ /* 0x0001e40000100a00 */
[----:B0-----:R-:W-:Y:S02]  /*73dc0*/  HMMA.16816.F32 R4, R16, R24, R56 ;  /* 0x000000181004723c */ /* 0x001fe40000001838 */
[----:B------:R-:W-:Y:S04]  /*73dd0*/  STL.64 [R1+0x270], R12 ;  /* 0x0002700c01007387 */ /* 0x000fe80000100a00 */
[----:B------:R-:W-:-:S13]  /*73de0*/  STL.64 [R1+0x278], R14 ;  /* 0x0002780e01007387 */ /* 0x000fda0000100a00 */
        /* <DEDUP_REMOVED lines=32> */
[----:B------:R-:W2:Y:S04]  /*73ff0*/  LDL.LU R46, [R1+0x768] ;  /* 0x00076800012e7983 */ /* 0x000ea80000300800 */
[----:B------:R-:W2:Y:S04]  /*74000*/  LDL.LU R47, [R1+0x76c] ;  /* 0x00076c00012f7983 */ /* 0x000ea80000300800 */
[----:B--2---:R-:W-:Y:S04]  /*74010*/  STL.64 [R1+0x4b20], R46 ;  /* 0x004b202e01007387 */ /* 0x004fe80000100a00 */
[----:B----4-:R-:W-:Y:S04]  /*74020*/  STL.64 [R1+0x4b18], R44 ;  /* 0x004b182c01007387 */ /* 0x010fe80000100a00 */
[----:B-1----:R-:W2:Y:S04]  /*74030*/  LDL.LU R56, [R1+0x970] ;  /* 0x0009700001387983 */ /* 0x002ea80000300800 */
[----:B------:R-:W2:Y:S04]  /*74040*/  LDL.LU R57, [R1+0x974] ;  /* 0x0009740001397983 */ /* 0x000ea80000300800 */
[----:B------:R-:W4:Y:S04]  /*74050*/  LDL.LU R58, [R1+0x978] ;  /* 0x00097800013a7983 */ /* 0x000f280000300800 */
[----:B------:R-:W4:Y:S04]  /*74060*/  LDL.LU R59, [R1+0x97c] ;  /* 0x00097c00013b7983 */ /* 0x000f280000300800 */
[----:B----4-:R-:W-:Y:S04]  /*74070*/  STL.64 [R1+0x4b40], R58 ;  /* 0x004b403a01007387 */ /* 0x010fe80000100a00 */
[----:B--2---:R0:W-:Y:S04]  /*74080*/  STL.64 [R1+0x4b38], R56 ;  /* 0x004b383801007387 */ /* 0x0041e80000100a00 */
        /* <DEDUP_REMOVED lines=16> */
[----:B0-----:R-:W3:Y:S04]  /*74190*/  LDL.LU R56, [R1+0x9d0] ;  /* 0x0009d00001387983 */ /* 0x001ee80000300800 */
[----:B------:R-:W3:Y:S04]  /*741a0*/  LDL.LU R57, [R1+0x9d4] ;  /* 0x0009d40001397983 */ /* 0x000ee80000300800 */
[----:B------:R-:W3:Y:S04]  /*741b0*/  LDL.LU R58, [R1+0x9d8] ;  /* 0x0009d800013a7983 */ /* 0x000ee80000300800 */
[----:B------:R-:W3:Y:S01]  /*741c0*/  LDL.LU R59, [R1+0x9dc] ;  /* 0x0009dc00013b7983 */ /* 0x000ee20000300800 */
[----:B------:R-:W-:-:S02]  /*741d0*/  IMAD R36, R49, 0x100, R48 ;  /* 0x0000010031247824 */ /* 0x000fc400078e0230 */
[----:B------:R-:W-:Y:S01]  /*741e0*/  IMAD R37, R51, 0x100, R50 ;  /* 0x0000010033257824 */ /* 0x000fe200078e0232 */
[----:B------:R-:W4:Y:S04]  /*741f0*/  LDL.LU R44, [R1+0x9b0] ;  /* 0x0009b000012c7983 */ /* 0x000f280000300800 */
[----:B------:R-:W4:Y:S04]  /*74200*/  LDL.LU R45, [R1+0x9b4] ;  /* 0x0009b400012d7983 */ /* 0x000f280000300800 */
[----:B------:R-:W4:Y:S01]  /*74210*/  LDL.LU R46, [R1+0x9b8] ;  /* 0x0009b800012e7983 */ /* 0x000f220000300800 */
        /* <DEDUP_REMOVED lines=44> */
[----:B0-----:R-:W3:Y:S04]  /*744e0*/  LDL.LU.64 R46, [R1+0x4b20] ;  /* 0x004b2000012e7983 */ /* 0x001ee80000300a00 */
[----:B------:R-:W3:Y:S04]  /*744f0*/  LDL.LU.64 R44, [R1+0x4b18] ;  /* 0x004b1800012c7983 */ /* 0x000ee80000300a00 */
[----:B------:R-:W-:Y:S04]  /*74500*/  STL.64 [R1+0x210], R4 ;  /* 0x0002100401007387 */ /* 0x000fe80000100a00 */
[----:B------:R0:W-:Y:S04]  /*74510*/  STL.64 [R1+0x218], R6 ;  /* 0x0002180601007387 */ /* 0x0001e80000100a00 */
[----:B0-----:R-:W4:Y:S04]  /*74520*/  LDL.LU.64 R6, [R1+0x4b10] ;  /* 0x004b100001067983 */ /* 0x001f280000300a00 */
[----:B------:R-:W3:Y:S01]  /*74530*/  LDL.LU.64 R4, [R1+0x4b08] ;  /* 0x004b080001047983 */ /* 0x000ee20000300a00 */
[----:B--2---:R-:W-:Y:S01]  /*74540*/  HMMA.16816.F32 R56, R16, R24, R56 ;  /* 0x000000181038723c */ /* 0x004fe20000001838 */
[----:B------:R-:W-:-:S02]  /*74550*/  IMAD R52, R52, 0x100, R61 ;  /* 0x0000010034347824 */ /* 0x000fc400078e023d */
[----:B------:R-:W-:-:S05]  /*74560*/  IMAD R53, R53, 0x100, R0 ;  /* 0x0000010035357824 */ /* 0x000fca00078e0200 */
        /* <DEDUP_REMOVED lines=11> */
[----:B------:R0:W-:Y:S01]  /*74620*/  STL.64 [R1+0x1e8], R58 ;  /* 0x0001e83a01007387 */ /* 0x0001e20000100a00 */
[----:B------:R-:W-:Y:S03]  /*74630*/  HMMA.16816.F32 R16, R16, R2, R44 ;  /* 0x000000021010723c */ /* 0x000fe6000000182c */
[----:B0-----:R-:W4:Y:S04]  /*74640*/  LDL.LU.64 R58, [R1+0x4ae0] ;  /* 0x004ae000013a7983 */ /* 0x001f280000300a00 */
[----:B------:R-:W4:Y:S04]  /*74650*/  LDL.LU.64 R56, [R1+0x4ad8] ;  /* 0x004ad80001387983 */ /* 0x000f280000300a00 */
[----:B------:R-:W4:Y:S04]  /*74660*/  LDL.LU R61, [R1+0x4ad4] ;  /* 0x004ad400013d7983 */ /* 0x000f280000300800 */
[----:B------:R-:W4:Y:S04]  /*74670*/  LDL.LU R0, [R1+0x4ad0] ;  /* 0x004ad00001007983 */ /* 0x000f280000300800 */
[----:B------:R-:W4:Y:S04]  /*74680*/  LDL.LU.64 R46, [R1+0x4ac8] ;  /* 0x004ac800012e7983 */ /* 0x000f280000300a00 */
[----:B------:R-:W4:Y:S01]  /*74690*/  LDL.LU.64 R44, [R1+0x4ac0] ;  /* 0x004ac000012c7983 */ /* 0x000f220000300a00 */
[----:B------:R-:W-:-:S02]  /*746a0*/  IMAD R54, R54, 0x100, R27 ;  /* 0x0000010036367824 */ /* 0x000fc400078e021b */
[----:B------:R-:W-:Y:S01]  /*746b0*/  IMAD R55, R55, 0x100, R26 ;  /* 0x0000010037377824 */ /* 0x000fe200078e021a */
[----:B------:R-:W-:Y:S02]  /*746c0*/  F2FP.F16.E5M2.UNPACK_B R52, R52 ;  /* 0x00000034ff34723e */ /* 0x000fe400020004ff */
[----:B------:R-:W-:Y:S02]  /*746d0*/  F2FP.F16.E5M2.UNPACK_B R53, R53 ;  /* 0x00000035ff35723e */ /* 0x000fe400020004ff */
[----:B------:R-:W-:Y:S02]  /*746e0*/  F2FP.F16.E5M2.UNPACK_B R54, R54 ;  /* 0x00000036ff36723e */ /* 0x000fe400020004ff */
[----:B------:R-:W-:Y:S01]  /*746f0*/  F2FP.F16.E5M2.UNPACK_B R55, R55 ;  /* 0x00000037ff37723e */ /* 0x000fe200020004ff */
[----:B------:R-:W-:Y:S04]  /*74700*/  STL.64 [R1], R16 ;  /* 0x0000001001007387 */ /* 0x000fe80000100a00 */
[----:B------:R2:W-:Y:S02]  /*74710*/  STL.64 [R1+0x8], R18 ;  /* 0x0000081201007387 */ /* 0x0005e40000100a00 */
[----:B------:R-:W-:Y:S02]  /*74720*/  HMMA.16816.F32 R36, R52, R10, R36 ;  /* 0x0000000a3424723c */ /* 0x000fe40000001824 */
[----:B------:R-:W-:-:S15]  /*74730*/  STL.64 [R1+0x4ab8], R10 ;  /* 0x004ab80a01007387 */ /* 0x000fde0000100a00 */
[----:B------:R-:W-:Y:S02]  /*74740*/  NOP ;  /* 0x0000000000007918 */ /* 0x000fe40000000000 */
[----:B------:R-:W-:Y:S04]  /*74750*/  STL.64 [R1+0x1d0], R36 ;  /* 0x0001d02401007387 */ /* 0x000fe80000100a00 */
[----:B------:R-:W-:Y:S04]  /*74760*/  STL.64 [R1+0x1d8], R38 ;  /* 0x0001d82601007387 */ /* 0x000fe80000100a00 */
[----:B------:R3:W-:Y:S01]  /*74770*/  STL.64 [R1+0x4ab0], R8 ;  /* 0x004ab00801007387 */ /* 0x0007e20000100a00 */
[----:B------:R-:W-:Y:S02]  /*74780*/  IMAD R48, R49, 0x100, R48 ;  /* 0x0000010031307824 */ /* 0x000fe400078e0230 */
[----:B------:R-:W-:Y:S01]  /*74790*/  IMAD R49, R51, 0x100, R50 ;  /* 0x0000010033317824 */ /* 0x000fe200078e0232 */
[C---:B--2---:R-:W-:Y:S08]  /*747a0*/  HMMA.16816.F32 R16, R52.reuse, R8, R20 ;  /* 0x000000083410723c */ /* 0x044ff00000001814 */
[C---:B---3--:R-:W-:Y:S11]  /*747b0*/  HMMA.16816.F32 R8, R52.reuse, R12, R32 ;  /* 0x0000000c3408723c */ /* 0x048ff60000001820 */
[----:B------:R-:W-:Y:S04]  /*747c0*/  STL.64 [R1+0x1c0], R16 ;  /* 0x0001c01001007387 */ /* 0x000fe80000100a00 */
[----:B------:R0:W-:Y:S02]  /*747d0*/  STL.64 [R1+0x1c8], R18 ;  /* 0x0001c81201007387 */ /* 0x0001e40000100a00 */
[C---:B0-----:R-:W-:Y:S08]  /*747e0*/  HMMA.16816.F32 R16, R52.reuse, R14, R40 ;  /* 0x0000000e3410723c */ /* 0x041ff00000001828 */
[C---:B------:R-:W-:Y:S11]  /*747f0*/  HMMA.16816.F32 R20, R52.reuse, R6, R28 ;  /* 0x000000063414723c */ /* 0x040ff6000000181c */
[----:B------:R-:W-:Y:S04]  /*74800*/  STL.64 [R1+0x1b0], R16 ;  /* 0x0001b01001007387 */ /* 0x000fe80000100a00 */
[----:B------:R4:W-:Y:S04]  /*74810*/  STL.64 [R1+0x1b8], R18 ;  /* 0x0001b81201007387 */ /* 0x0009e80000100a00 */
[----:B------:R-:W-:Y:S04]  /*74820*/  STL.64 [R1+0x1a0], R8 ;  /* 0x0001a00801007387 */ /* 0x000fe80000100a00 */
[----:B------:R0:W-:Y:S01]  /*74830*/  STL.64 [R1+0x1a8], R10 ;  /* 0x0001a80a01007387 */ /* 0x0001e20000100a00 */
[C---:B----4-:R-:W-:Y:S08]  /*74840*/  HMMA.16816.F32 R16, R52.reuse, R4, R56 ;  /* 0x000000043410723c */ /* 0x050ff00000001838 */
[C---:B0-----:R-:W-:Y:S01]  /*74850*/  HMMA.16816.F32 R8, R52.reuse, R24, R44 ;  /* 0x000000183408723c */ /* 0x041fe2000000182c */
[----:B------:R-:W-:Y:S04]  /*74860*/  STL.64 [R1+0x190], R20 ;  /* 0x0001901401007387 */ /* 0x000fe80000100a00 */
[----:B------:R-:W-:Y:S06]  /*74870*/  STL.64 [R1+0x198], R22 ;  /* 0x0001981601007387 */ /* 0x000fec0000100a00 */
[----:B------:R-:W-:Y:S04]  /*74880*/  STL.64 [R1+0x180], R16 ;  /* 0x0001801001007387 */ /* 0x000fe80000100a00 */
[----:B------:R-:W-:Y:S04]  /*74890*/  STL.64 [R1+0x188], R18 ;  /* 0x0001881201007387 */ /* 0x000fe80000100a00 */
        /* <DEDUP_REMOVED lines=10> */
[----:B0-----:R-:W2:Y:S04]  /*74940*/  LDL.LU R8, [R1+0x610] ;  /* 0x0006100001087983 */ /* 0x001ea80000300800 */
[----:B------:R-:W2:Y:S04]  /*74950*/  LDL.LU R9, [R1+0x614] ;  /* 0x0006140001097983 */ /* 0x000ea80000300800 */
[----:B-1----:R-:W2:Y:S04]  /*74960*/  LDL.LU R10, [R1+0x618] ;  /* 0x00061800010a7983 */ /* 0x002ea80000300800 */
        /* <DEDUP_REMOVED lines=29> */
[----:B--2---:R-:W-:Y:S03]  /*74b40*/  HMMA.16816.F32 R52, R52, R2, R8 ;  /* 0x000000023434723c */ /* 0x004fe60000001808 */
[----:B------:R-:W2:Y:S04]  /*74b50*/  LDL.LU.64 R10, [R1+0x4ab8] ;  /* 0x004ab800010a7983 */ /* 0x000ea80000300a00 */
[----:B------:R-:W2:Y:S01]  /*74b60*/  LDL.LU.64 R8, [R1+0x4ab0] ;  /* 0x004ab00001087983 */ /* 0x000ea20000300a00 */
[----:B---3--:R-:W-:-:S02]  /*74b70*/  IMAD R50, R50, 0x100, R27 ;  /* 0x0000010032327824 */ /* 0x008fc400078e021b */
[----:B----4-:R-:W-:Y:S01]  /*74b80*/  IMAD R51, R51, 0x100, R26 ;  /* 0x0000010033337824 */ /* 0x010fe200078e021a */
[----:B------:R-:W-:Y:S02]  /*74b90*/  F2FP.F16.E5M2.UNPACK_B R48, R48 ;  /* 0x00000030ff30723e */ /* 0x000fe400020004ff */
[----:B------:R-:W-:Y:S02]  /*74ba0*/  F2FP.F16.E5M2.UNPACK_B R49, R49 ;  /* 0x00000031ff31723e */ /* 0x000fe400020004ff */
[----:B------:R-:W-:Y:S02]  /*74bb0*/  F2FP.F16.E5M2.UNPACK_B R50, R50 ;  /* 0x00000032ff32723e */ /* 0x000fe400020004ff */
[----:B------:R-:W-:Y:S02]  /*74bc0*/  F2FP.F16.E5M2.UNPACK_B R51, R51 ;  /* 0x00000033ff33723e */ /* 0x000fe400020004ff */
[----:B------:R0:W-:Y:S04]  /*74bd0*/  STL.64 [R1+0x4700], R54 ;  /* 0x0047003601007387 */ /* 0x0001e80000100a00 */
[----:B------:R1:W-:Y:S01]  /*74be0*/  STL.64 [R1+0x46f8], R52 ;  /* 0x0046f83401007387 */ /* 0x0003e20000100a00 */
[----:B--2---:R-:W-:-:S15]  /*74bf0*/  HMMA.16816.F32 R16, R48, R10, R16 ;  /* 0x0000000a3010723c */ /* 0x004fde0000001810 */
[----:B------:R-:W-:-:S04]  /*74c00*/  NOP ;  /* 0x0000000000007918 */ /* 0x000fc80000000000 */
[----:B0-----:R-:W-:Y:S02]  /*74c10*/  IMAD.MOV.U32 R55, RZ, RZ, R16 ;  /* 0x000000ffff377224 */ /* 0x001fe400078e0010 */
[----:B------:R-:W-:Y:S02]  /*74c20*/  IMAD.MOV.U32 R54, RZ, RZ, R17 ;  /* 0x000000ffff367224 */ /* 0x000fe400078e0011 */
[----:B-1----:R-:W-:Y:S02]  /*74c30*/  IMAD.MOV.U32 R53, RZ, RZ, R18 ;  /* 0x000000ffff357224 */ /* 0x002fe400078e0012 */
[----:B------:R-:W-:Y:S02]  /*74c40*/  IMAD.MOV.U32 R52, RZ, RZ, R19 ;  /* 0x000000ffff347224 */ /* 0x000fe400078e0013 */
[C---:B------:R-:W-:Y:S01]  /*74c50*/  HMMA.16816.F32 R16, R48.reuse, R8, R36 ;  /* 0x000000083010723c */ /* 0x040fe20000001824 */
[----:B------:R-:W-:Y:S04]  /*74c60*/  STL.64 [R1+0x4740], R54 ;  /* 0x0047403601007387 */ /* 0x000fe80000100a00 */
[----:B------:R-:W-:Y:S04]  /*74c70*/  STL.64 [R1+0x4738], R52 ;  /* 0x0047383401007387 */ /* 0x000fe80000100a00 */
[----:B------:R-:W-:Y:S04]  /*74c80*/  STL.64 [R1+0x4aa8], R10 ;  /* 0x004aa80a01007387 */ /* 0x000fe80000100a00 */
[----:B------:R-:W-:Y:S06]  /*74c90*/  STL.64 [R1+0x4aa0], R8 ;  /* 0x004aa00801007387 */ /* 0x000fec0000100a00 */
        /* <DEDUP_REMOVED lines=8> */
[C---:B0-----:R-:W-:Y:S02]  /*74d20*/  HMMA.16816.F32 R12, R48.reuse, R6, R32 ;  /* 0x00000006300c723c */ /* 0x041fe40000001820 */
[----:B------:R-:W-:Y:S04]  /*74d30*/  STL.64 [R1+0x130], R8 ;  /* 0x0001300801007387 */ /* 0x000fe80000100a00 */
[----:B------:R0:W-:Y:S04]  /*74d40*/  STL.64 [R1+0x138], R10 ;  /* 0x0001380a01007387 */ /* 0x0001e80000100a00 */
[----:B------:R-:W-:Y:S01]  /*74d50*/  STL.64 [R1+0x4a70], R6 ;  /* 0x004a700601007387 */ /* 0x000fe20000100a00 */
[C---:B0-----:R-:W-:Y:S08]  /*74d60*/  HMMA.16816.F32 R8, R48.reuse, R4, R28 ;  /* 0x000000043008723c */ /* 0x041ff0000000181c */
[----:B------:R-:W-:Y:S04]  /*74d70*/  STL.64 [R1+0x120], R12 ;  /* 0x0001200c01007387 */ /* 0x000fe80000100a00 */
[----:B------:R-:W-:Y:S04]  /*74d80*/  STL.64 [R1+0x128], R14 ;  /* 0x0001280e01007387 */ /* 0x000fe80000100a00 */
[----:B------:R0:W-:Y:S02]  /*74d90*/  STL.64 [R1+0x4a68], R4 ;  /* 0x004a680401007387 */ /* 0x0001e40000100a00 */
[----:B0-----:R-:W-:Y:S02]  /*74da0*/  HMMA.16816.F32 R4, R48, R24, R56 ;  /* 0x000000183004723c */ /* 0x001fe40000001838 */
[----:B------:R-:W-:Y:S04]  /*74db0*/  STL.64 [R1+0x110], R8 ;  /* 0x0001100801007387 */ /* 0x000fe80000100a00 */
[----:B------:R-:W-:Y:S04]  /*74dc0*/  STL.64 [R1+0x118], R10 ;  /* 0x0001180a01007387 */ /* 0x000fe80000100a00 */
[----:B------:R-:W-:Y:S09]  /*74dd0*/  STL.64 [R1+0x4a78], R24 ;  /* 0x004a781801007387 */ /* 0x000ff20000100a00 */
[----:B------:R0:W-:Y:S04]  /*74de0*/  STL.64 [R1+0x100], R4 ;  /* 0x0001000401007387 */ /* 0x0001e80000100a00 */
[----:B------:R1:W-:Y:S04]  /*74df0*/  STL.64 [R1+0x108], R6 ;  /* 0x0001080601007387 */ /* 0x0003e80000100a00 */
        /* <DEDUP_REMOVED lines=14> */
[----:B-1----:R-:W4:Y:S04]  /*74ee0*/  LDL.LU R6, [R1+0x858] ;  /* 0x0008580001067983 */ /* 0x002f280000300800 */
[----:B------:R-:W4:Y:S04]  /*74ef0*/  LDL.LU R7, [R1+0x85c] ;  /* 0x00085c0001077983 */ /* 0x000f280000300800 */
        /* <DEDUP_REMOVED lines=39> */
[----:B------:R-:W2:Y:S01]  /*75170*/  LDL.LU R59, [R1+0x81c] ;  /* 0x00081c00013b7983 */ /* 0x000ea20000300800 */
[----:B---3--:R-:W-:Y:S03]  /*75180*/  HMMA.16816.F32 R48, R48, R2, R8 ;  /* 0x000000023030723c */ /* 0x008fe60000001808 */
[----:B------:R-:W2:Y:S04]  /*75190*/  LDL.LU.64 R10, [R1+0x4aa8] ;  /* 0x004aa800010a7983 */ /* 0x000ea80000300a00 */
[----:B------:R-:W4:Y:S01]  /*751a0*/  LDL.LU.64 R8, [R1+0x4aa0] ;  /* 0x004aa00001087983 */ /* 0x000f220000300a00 */
[----:B------:R-:W-:-:S02]  /*751b0*/  IMAD R46, R46, 0x100, R20 ;  /* 0x000001002e2e7824 */ /* 0x000fc400078e0214 */
[----:B------:R-:W-:Y:S01]  /*751c0*/  IMAD R47, R47, 0x100, R21 ;  /* 0x000001002f2f7824 */ /* 0x000fe200078e0215 */
[----:B------:R-:W-:Y:S02]  /*751d0*/  F2FP.F16.E5M2.UNPACK_B R44, R44 ;  /* 0x0000002cff2c723e */ /* 0x000fe400020004ff */
[----:B------:R-:W-:Y:S02]  /*751e0*/  F2FP.F16.E5M2.UNPACK_B R45, R45 ;  /* 0x0000002dff2d723e */ /* 0x000fe400020004ff */
[----:B------:R-:W-:Y:S02]  /*751f0*/  F2FP.F16.E5M2.UNPACK_B R46, R46 ;  /* 0x0000002eff2e723e */ /* 0x000fe400020004ff */
[----:B------:R-:W-:Y:S02]  /*75200*/  F2FP.F16.E5M2.UNPACK_B R47, R47 ;  /* 0x0000002fff2f723e */ /* 0x000fe400020004ff */
[----:B------:R-:W-:Y:S04]  /*75210*/  STL.64 [R1+0x46d0], R50 ;  /* 0x0046d03201007387 */ /* 0x000fe80000100a00 */
[----:B------:R0:W-:Y:S04]  /*75220*/  STL.64 [R1+0x46c8], R48 ;  /* 0x0046c83001007387 */ /* 0x0001e80000100a00 */
[----:B0-----:R-:W3:Y:S04]  /*75230*/  LDL.LU R48, [R1+0xb0] ;  /* 0x0000b00001307983 */ /* 0x001ee80000300800 */
[----:B------:R-:W3:Y:S04]  /*75240*/  LDL.LU R49, [R1+0xb4] ;  /* 0x0000b40001317983 */ /* 0x000ee80000300800 */
[----:B------:R-:W3:Y:S04]  /*75250*/  LDL.LU R50, [R1+0xb8] ;  /* 0x0000b80001327983 */ /* 0x000ee80000300800 */
[----:B------:R-:W3:Y:S01]  /*75260*/  LDL.LU R51, [R1+0xbc] ;  /* 0x0000bc0001337983 */ /* 0x000ee20000300800 */
        /* <DEDUP_REMOVED lines=9> */
[----:B------:R-:W2:Y:S01]  /*75300*/  LDL.LU.64 R12, [R1+0x4a80] ;  /* 0x004a8000010c7983 */ /* 0x000ea20000300a00 */
[C---:B----4-:R-:W-:Y:S08]  /*75310*/  HMMA.16816.F32 R24, R44.reuse, R14, R24 ;  /* 0x0000000e2c18723c */ /* 0x050ff00000001818 */
[C---:B--2---:R-:W-:Y:S11]  /*75320*/  HMMA.16816.F32 R4, R44.reuse, R12, R4 ;  /* 0x0000000c2c04723c */ /* 0x044ff60000001804 */
[----:B------:R0:W-:Y:S04]  /*75330*/  STL.64 [R1+0xd0], R24 ;  /* 0x0000d01801007387 */ /* 0x0001e80000100a00 */
[----:B------:R-:W-:Y:S04]  /*75340*/  STL.64 [R1+0xd8], R26 ;  /* 0x0000d81a01007387 */ /* 0x000fe80000100a00 */
[----:B0-----:R-:W2:Y:S04]  /*75350*/  LDL.LU.64 R24, [R1+0x4a78] ;  /* 0x004a780001187983 */ /* 0x001ea80000300a00 */
        /* <DEDUP_REMOVED lines=8> */
[----:B------:R-:W-:Y:S04]  /*753e0*/  STL.64 [R1+0x4a40], R6 ;  /* 0x004a400601007387 */ /* 0x000fe80000100a00 */
[----:B----4-:R2:W-:Y:S01]  /*753f0*/  STL.64 [R1+0x4a38], R4 ;  /* 0x004a380401007387 */ /* 0x0105e20000100a00 */
[C---:B0-----:R-:W-:Y:S08]  /*75400*/  HMMA.16816.F32 R48, R44.reuse, R4, R52 ;  /* 0x000000042c30723c */ /* 0x041ff00000001834 */
[----:B--2---:R-:W-:Y:S01]  /*75410*/  HMMA.16816.F32 R4, R44, R24, R16 ;  /* 0x000000182c04723c */ /* 0x004fe20000001810 */
        /* <DEDUP_REMOVED lines=8> */
[----:B------:R-:W-:Y:S08]  /*754a0*/  HMMA.16816.F32 R44, R44, R2, R32 ;  /* 0x000000022c2c723c */ /* 0x000ff00000001820 */
[C---:B------:R-:W-:Y:S01]  /*754b0*/  HMMA.16816.F32 R20, R16.reuse, R10, R28 ;  /* 0x0000000a1014723c */ /* 0x040fe2000000181c */
[----:B------:R-:W-:Y:S04]  /*754c0*/  STL.64 [R1+0xa0], R48 ;  /* 0x0000a03001007387 */ /* 0x000fe80000100a00 */
[----:B------:R-:W-:Y:S04]  /*754d0*/  STL.64 [R1+0xa8], R50 ;  /* 0x0000a83201007387 */ /* 0x000fe80000100a00 */
[----:B------:R-:W-:Y:S04]  /*754e0*/  STL.64 [R1+0x90], R4 ;  /* 0x0000900401007387 */ /* 0x000fe80000100a00 */
[----:B------:R0:W-:Y:S02]  /*754f0*/  STL.64 [R1+0x98], R6 ;  /* 0x0000980601007387 */ /* 0x0001e40000100a00 */
[----:B0-----:R-:W-:Y:S02]  /*75500*/  HMMA.16816.F32 R4, R16, R8, R56 ;  /* 0x000000081004723c */ /* 0x001fe40000001838 */
[----:B------:R-:W-:Y:S04]  /*75510*/  STL.64 [R1+0x4658], R46 ;  /* 0x0046582e01007387 */ /* 0x000fe80000100a00 */
[----:B------:R-:W-:Y:S04]  /*75520*/  STL.64 [R1+0x4650], R44 ;  /* 0x0046502c01007387 */ /* 0x000fe80000100a00 */
[----:B------:R-:W-:Y:S04]  /*75530*/  STL.64 [R1+0x4a00], R10 ;  /* 0x004a000a01007387 */ /* 0x000fe80000100a00 */
[----:B------:R0:W-:Y:S04]  /*75540*/  STL.64 [R1+0x80], R20 ;  /* 0x0000801401007387 */ /* 0x0001e80000100a00 */
[----:B------:R1:W-:Y:S04]  /*75550*/  STL.64 [R1+0x88], R22 ;  /* 0x0000881601007387 */ /* 0x0003e80000100a00 */
[----:B------:R2:W-:Y:S01]  /*75560*/  STL.64 [R1+0x49f8], R8 ;  /* 0x0049f80801007387 */ /* 0x0005e20000100a00 */
[----:B0-----:R-:W-:-:S03]  /*75570*/  IMAD.MOV.U32 R21, RZ, RZ, R0 ;  /* 0x000000ffff157224 */ /* 0x001fc600078e0000 */
[----:B------:R-:W-:Y:S04]  /*75580*/  STL.64 [R1+0x70], R4 ;  /* 0x0000700401007387 */ /* 0x000fe80000100a00 */
[----:B------:R-:W-:Y:S04]  /*75590*/  STL.64 [R1+0x78], R6 ;  /* 0x0000780601007387 */ /* 0x000fe80000100a00 */
[----:B------:R-:W3:Y:S04]  /*755a0*/  LDL.LU R20, [R1+0x740] ;  /* 0x0007400001147983 */ /* 0x000ee80000300800 */
[----:B------:R-:W4:Y:S04]  /*755b0*/  LDL.LU R0, [R1+0x4a64] ;  /* 0x004a640001007983 */ /* 0x000f280000300800 */
[----:B-1----:R-:W2:Y:S04]  /*755c0*/  LDL.LU R22, [R1+0x748] ;  /* 0x0007480001167983 */ /* 0x002ea80000300800 */
[----:B------:R-:W2:Y:S04]  /*755d0*/  LDL.LU R23, [R1+0x74c] ;  /* 0x00074c0001177983 */ /* 0x000ea80000300800 */
[----:B--2---:R-:W-:Y:S04]  /*755e0*/  STL.64 [R1+0x4a10], R22 ;  /* 0x004a101601007387 */ /* 0x004fe80000100a00 */
[----:B---3--:R0:W-:Y:S04]  /*755f0*/  STL.64 [R1+0x4a08], R20 ;  /* 0x004a081401007387 */ /* 0x0081e80000100a00 */
[----:B------:R-:W2:Y:S04]  /*75600*/  LDL.LU R48, [R1+0x790] ;  /* 0x0007900001307983 */ /* 0x000ea80000300800 */
[----:B------:R-:W2:Y:S01]  /*75610*/  LDL.LU R49, [R1+0x794] ;  /* 0x0007940001317983 */ /* 0x000ea20000300800 */
[----:B----4-:R-:W-:-:S03]  /*75620*/  IMAD.MOV.U32 R50, RZ, RZ, R0 ;  /* 0x000000ffff327224 */ /* 0x010fc600078e0000 */
[----:B------:R-:W3:Y:S04]  /*75630*/  LDL.LU R0, [R1+0x4a60] ;  /* 0x004a600001007983 */ /* 0x000ee80000300800 */
[----:B------:R-:W4:Y:S04]  /*75640*/  LDL.LU R51, [R1+0x79c] ;  /* 0x00079c0001337983 */ /* 0x000f280000300800 */
[----:B----4-:R1:W-:Y:S04]  /*75650*/  STL.64 [R1+0x4a20], R50 ;  /* 0x004a203201007387 */ /* 0x0103e80000100a00 */
[----:B--2---:R2:W-:Y:S04]  /*75660*/  STL.64 [R1+0x4a18], R48 ;  /* 0x004a183001007387 */ /* 0x0045e80000100a00 */
[----:B------:R-:W4:Y:S04]  /*75670*/  LDL.LU R8, [R1+0x600] ;  /* 0x0006000001087983 */ /* 0x000f280000300800 */
[----:B------:R-:W4:Y:S04]  /*75680*/  LDL.LU R9, [R1+0x604] ;  /* 0x0006040001097983 */ /* 0x000f280000300800 */
[----:B------:R-:W2:Y:S01]  /*75690*/  LDL.LU R10, [R1+0x608] ;  /* 0x00060800010a7983 */ /* 0x000ea20000300800 */
[----:B---3--:R-:W-:-:S03]  /*756a0*/  IMAD.MOV.U32 R11, RZ, RZ, R0 ;  /* 0x000000ffff0b7224 */ /* 0x008fc600078e0000 */
[----:B------:R-:W1:Y:S04]  /*756b0*/  LDL.LU R0, [R1+0x4a5c] ;  /* 0x004a5c0001007983 */ /* 0x000e680000300800 */
[----:B--2---:R-:W-:Y:S04]  /*756c0*/  STL.64 [R1+0x4a30], R10 ;  /* 0x004a300a01007387 */ /* 0x004fe80000100a00 */
[----:B----4-:R2:W-:Y:S04]  /*756d0*/  STL.64 [R1+0x4a28], R8 ;  /* 0x004a280801007387 */ /* 0x0105e80000100a00 */
[----:B0-----:R-:W3:Y:S04]  /*756e0*/  LDL.LU R20, [R1+0x7c0] ;  /* 0x0007c00001147983 */ /* 0x001ee80000300800 */
[----:B------:R-:W3:Y:S04]  /*756f0*/  LDL.LU R21, [R1+0x7c4] ;  /* 0x0007c40001157983 */ /* 0x000ee80000300800 */
[----:B------:R-:W4:Y:S04]  /*75700*/  LDL.LU R22, [R1+0x7c8] ;  /* 0x0007c80001167983 */ /* 0x000f280000300800 */
[----:B------:R-:W4:Y:S01]  /*75710*/  LDL.LU R23, [R1+0x7cc] ;  /* 0x0007cc0001177983 */ /* 0x000f220000300800 */
[----:B-1----:R-:W-:-:S03]  /*75720*/  IMAD.MOV.U32 R51, RZ, RZ, R0 ;  /* 0x000000ffff337224 */ /* 0x002fc600078e0000 */
[----:B----4-:R-:W-:Y:S04]  /*75730*/  STL.64 [R1+0x4a50], R22 ;  /* 0x004a501601007387 */ /* 0x010fe80000100a00 */
[----:B---3--:R0:W-:Y:S04]  /*75740*/  STL.64 [R1+0x4a48], R20 ;  /* 0x004a481401007387 */ /* 0x0081e80000100a00 */
[----:B------:R-:W3:Y:S04]  /*75750*/  LDL.LU R48, [R1+0x7d0] ;  /* 0x0007d00001307983 */ /* 0x000ee80000300800 */
[----:B------:R-:W3:Y:S04]  /*75760*/  LDL.LU R49, [R1+0x7d4] ;  /* 0x0007d40001317983 */ /* 0x000ee80000300800 */
[----:B------:R-:W3:Y:S04]  /*75770*/  LDL.LU R50, [R1+0x7d8] ;  /* 0x0007d80001327983 */ /* 0x000ee80000300800 */
[----:B------:R-:W4:Y:S04]  /*75780*/  LDL.LU R0, [R1+0x4a58] ;  /* 0x004a580001007983 */ /* 0x000f280000300800 */
[----:B--2---:R-:W2:Y:S04]  /*75790*/  LDL.LU R8, [R1+0x7e0] ;  /* 0x0007e00001087983 */ /* 0x004ea80000300800 */
[----:B------:R-:W2:Y:S04]  /*757a0*/  LDL.LU R9, [R1+0x7e4] ;  /* 0x0007e40001097983 */ /* 0x000ea80000300800 */
[----:B------:R-:W2:Y:S04]  /*757b0*/  LDL.LU R10, [R1+0x7e8] ;  /* 0x0007e800010a7983 */ /* 0x000ea80000300800 */
[----:B------:R-:W2:Y:S04]  /*757c0*/  LDL.LU R11, [R1+0x7ec] ;  /* 0x0007ec00010b7983 */ /* 0x000ea80000300800 */
[----:B0-----:R-:W2:Y:S04]  /*757d0*/  LDL.LU R20, [R1+0x800] ;  /* 0x0008000001147983 */ /* 0x001ea80000300800 */
        /* <DEDUP_REMOVED lines=13> */
[----:B----4-:R-:W-:-:S03]  /*758b0*/  IMAD.MOV.U32 R7, RZ, RZ, R0 ;  /* 0x000000ffff077224 */ /* 0x010fc600078e0000 */
        /* <DEDUP_REMOVED lines=10> */
[C---:B---3--:R-:W-:Y:S01]  /*75960*/  HMMA.16816.F32 R4, R16.reuse, R12, R4 ;  /* 0x0000000c1004723c */ /* 0x048fe20000001804 */
        /* <DEDUP_REMOVED lines=12> */
[----:B------:R-:W-:Y:S04]  /*75a30*/  STL.64 [R1+0x60], R20 ;  /* 0x0000601401007387 */ /* 0x000fe80000100a00 */
[----:B------:R0:W-:Y:S04]  /*75a40*/  STL.64 [R1+0x68], R22 ;  /* 0x0000681601007387 */ /* 0x0001e80000100a00 */
[----:B0-----:R-:W2:Y:S04]  /*75a50*/  LDL.LU.64 R22, [R1+0x4a50] ;  /* 0x004a500001167983 */ /* 0x001ea80000300a00 */
[----:B------:R-:W2:Y:S04]  /*75a60*/  LDL.LU.64 R20, [R1+0x4a48] ;  /* 0x004a480001147983 */ /* 0x000ea80000300a00 */
[----:B------:R-:W2:Y:S04]  /*75a70*/  LDL.LU R58, [R1+0x13b0] ;  /* 0x0013b000013a7983 */ /* 0x000ea80000300800 */
[----:B------:R-:W2:Y:S04]  /*75a80*/  LDL.LU R59, [R1+0x13ac] ;  /* 0x0013ac00013b7983 */ /* 0x000ea80000300800 */
        /* <DEDUP_REMOVED lines=9> */
[----:B------:R-:W2:Y:S01]  /*75b20*/  LDL.LU.64 R8, [R1+0x4a28] ;  /* 0x004a280001087983 */ /* 0x000ea20000300a00 */
[C---:B---3--:R-:W-:Y:S08]  /*75b30*/  HMMA.16816.F32 R48, R16.reuse, R4, R48 ;  /* 0x000000041030723c */ /* 0x048ff00000001830 */
[C---:B------:R-:W-:Y:S11]  /*75b40*/  HMMA.16816.F32 R20, R16.reuse, R24, R20 ;  /* 0x000000181014723c */ /* 0x040ff60000001814 */
[----:B------:R-:W-:Y:S04]  /*75b50*/  STL.64 [R1+0x5a0], R48 ;  /* 0x0005a03001007387 */ /* 0x000fe80000100a00 */
[----:B------:R0:W-:Y:S04]  /*75b60*/  STL.64 [R1+0x5a8], R50 ;  /* 0x0005a83201007387 */ /* 0x0001e80000100a00 */
[----:B0-----:R-:W3:Y:S04]  /*75b70*/  LDL.LU.64 R50, [R1+0x4a20] ;  /* 0x004a200001327983 */ /* 0x001ee80000300a00 */
[----:B------:R-:W3:Y:S04]  /*75b80*/  LDL.LU.64 R48, [R1+0x4a18] ;  /* 0x004a180001307983 */ /* 0x000ee80000300a00 */
[----:B------:R-:W-:Y:S04]  /*75b90*/  STL.64 [R1+0x610], R20 ;  /* 0x0006101401007387 */ /* 0x000fe80000100a00 */
[----:B------:R0:W-:Y:S04]  /*75ba0*/  STL.64 [R1+0x618], R22 ;  /* 0x0006181601007387 */ /* 0x0001e80000100a00 */
[----:B0-----:R-:W3:Y:S04]  /*75bb0*/  LDL.LU.64 R22, [R1+0x4a10] ;  /* 0x004a100001167983 */ /* 0x001ee80000300a00 */
[----:B------:R-:W3:Y:S01]  /*75bc0*/  LDL.LU.64 R20, [R1+0x4a08] ;  /* 0x004a080001147983 */ /* 0x000ee20000300a00 */
[----:B--2---:R-:W-:Y:S03]  /*75bd0*/  HMMA.16816.F32 R16, R16, R2, R8 ;  /* 0x000000021010723c */ /* 0x004fe60000001808 */
[----:B------:R-:W2:Y:S04]  /*75be0*/  LDL.LU.64 R10, [R1+0x4a00] ;  /* 0x004a0000010a7983 */ /* 0x000ea80000300a00 */
[----:B------:R-:W3:Y:S01]  /*75bf0*/  LDL.LU.64 R8, [R1+0x49f8] ;  /* 0x0049f80001087983 */ /* 0x000ee20000300a00 */
[----:B------:R-:W-:-:S02]  /*75c00*/  IMAD R26, R26, 0x100, R36 ;  /* 0x000001001a1a7824 */ /* 0x000fc400078e0224 */
[----:B------:R-:W-:Y:S02]  /*75c10*/  IMAD R27, R38, 0x100, R27 ;  /* 0x00000100261b7824 */ /* 0x000fe400078e021b */
[----:B------:R-:W-:Y:S02]  /*75c20*/  IMAD R36, R56, 0x100, R39 ;  /* 0x0000010038247824 */ /* 0x000fe400078e0227 */
[----:B----4-:R-:W-:-:S05]  /*75c30*/  IMAD R37, R0, 0x100, R57 ;  /* 0x0000010000257824 */ /* 0x010fca00078e0239 */
[----:B------:R0:W-:Y:S04]  /*75c40*/  STL.64 [R1+0x600], R16 ;  /* 0x0006001001007387 */ /* 0x0001e80000100a00 */
[----:B------:R1:W-:Y:S01]  /*75c50*/  STL.64 [R1+0x608], R18 ;  /* 0x0006081201007387 */ /* 0x0003e20000100a00 */
[----:B0-----:R-:W-:Y:S02]  /*75c60*/  F2FP.F16.E5M2.UNPACK_B R16, R26 ;  /* 0x0000001aff10723e */ /* 0x001fe400020004ff */
[----:B------:R-:W-:Y:S02]  /*75c70*/  F2FP.F16.E5M2.UNPACK_B R17, R27 ;  /* 0x0000001bff11723e */ /* 0x000fe400020004ff */
[----:B-1----:R-:W-:Y:S02]  /*75c80*/  F2FP.F16.E5M2.UNPACK_B R18, R36 ;  /* 0x00000024ff12723e */ /* 0x002fe400020004ff */
[----:B------:R-:W-:-:S07]  /*75c90*/  F2FP.F16.E5M2.UNPACK_B R19, R37 ;  /* 0x00000025ff13723e */ /* 0x000fce00020004ff */
[C---:B--2---:R-:W-:Y:S08]  /*75ca0*/  HMMA.16816.F32 R44, R16.reuse, R10, R44 ;  /* 0x0000000a102c723c */ /* 0x044ff0000000182c */
[C---:B---3--:R-:W-:Y:S01]  /*75cb0*/  HMMA.16816.F32 R36, R16.reuse, R8, R48 ;  /* 0x000000081024723c */ /* 0x048fe20000001830 */
[----:B------:R-:W-:Y:S10]  /*75cc0*/  STL.64 [R1+0x49f0], R10 ;  /* 0x0049f00a01007387 */ /* 0x000ff40000100a00 */
[----:B------:R-:W-:Y:S04]  /*75cd0*/  STL.64 [R1+0x7c0], R44 ;  /* 0x0007c02c01007387 */ /* 0x000fe80000100a00 */
[----:B------:R-:W-:Y:S04]  /*75ce0*/  STL.64 [R1+0x7c8], R46 ;  /* 0x0007c82e01007387 */ /* 0x000fe80000100a00 */
[----:B------:R-:W-:Y:S04]  /*75cf0*/  STL.64 [R1+0x49e8], R8 ;  /* 0x0049e80801007387 */ /* 0x000fe80000100a00 */
        /* <DEDUP_REMOVED lines=10> */
[----:B0-----:R-:W-:-:S15]  /*75da0*/  HMMA.16816.F32 R8, R16, R6, R40 ;  /* 0x000000061008723c */ /* 0x001fde0000001828 */
[----:B------:R-:W-:-:S04]  /*75db0*/  NOP ;  /* 0x0000000000007918 */ /* 0x000fc80000000000 */
[----:B------:R-:W-:Y:S04]  /*75dc0*/  STL.64 [R1+0x800], R8 ;  /* 0x0008000801007387 */ /* 0x000fe80000100a00 */
[----:B------:R0:W-:Y:S01]  /*75dd0*/  STL [R1+0x808], R10 ;  /* 0x0008080a01007387 */ /* 0x0001e20000100800 */
[----:B------:R-:W-:Y:S02]  /*75de0*/  IMAD.MOV.U32 R0, RZ, RZ, R11 ;  /* 0x000000ffff007224 */ /* 0x000fe400078e000b */
[C---:B0-----:R-:W-:Y:S03]  /*75df0*/  HMMA.16816.F32 R8, R16.reuse, R4, R32 ;  /* 0x000000041008723c */ /* 0x041fe60000001820 */
[----:B------:R-:W-:Y:S04]  /*75e00*/  STL [R1+0x45a8], R0 ;  /* 0x0045a80001007387 */ /* 0x000fe80000100800 */
[----:B------:R-:W-:Y:S04]  /*75e10*/  STL.64 [R1+0x49b0], R6 ;  /* 0x0049b00601007387 */ /* 0x000fe80000100a00 */
[----:B------:R-:W-:Y:S08]  /*75e20*/  STL.64 [R1+0x49a8], R4 ;  /* 0x0049a80401007387 */ /* 0x000ff00000100a00 */
[----:B------:R-:W-:Y:S04]  /*75e30*/  STL.64 [R1+0x7f0], R8 ;  /* 0x0007f00801007387 */ /* 0x000fe80000100a00 */
[----:B------:R0:W-:Y:S02]  /*75e40*/  STL.64 [R1+0x7f8], R10 ;  /* 0x0007f80a01007387 */ /* 0x0001e40000100a00 */
[----:B0-----:R-:W-:-:S15]  /*75e50*/  HMMA.16816.F32 R8, R16, R24, R28 ;  /* 0x000000181008723c */ /* 0x001fde000000181c */
[----:B------:R-:W-:-:S04]  /*75e60*/  NOP ;  /* 0x0000000000007918 */ /* 0x000fc80000000000 */
[----:B------:R-:W-:Y:S01]  /*75e70*/  IMAD.MOV.U32 R0, RZ, RZ, R11 ;  /* 0x000000ffff007224 */ /* 0x000fe200078e000b */
[----:B------:R-:W-:Y:S04]  /*75e80*/  STL.64 [R1+0x7e0], R8 ;  /* 0x0007e00801007387 */ /* 0x000fe80000100a00 */
[----:B------:R-:W-:Y:S04]  /*75e90*/  STL [R1+0x7e8], R10 ;  /* 0x0007e80a01007387 */ /* 0x000fe80000100800 */
[----:B------:R-:W-:Y:S04]  /*75ea0*/  STL [R1+0x45b8], R0 ;  /* 0x0045b80001007387 */ /* 0x000fe80000100800 */
        /* <DEDUP_REMOVED lines=17> */
[----:B--2---:R-:W-:Y:S04]  /*75fc0*/  STL.64 [R1+0x49b8], R44 ;  /* 0x0049b82c01007387 */ /* 0x004fe80000100a00 */
        /* <DEDUP_REMOVED lines=55> */
[----:B------:R-:W4:Y:S04]  /*76340*/  LDL.LU R58, [R1+0x648] ;  /* 0x00064800013a7983 */ /* 0x000f280000300800 */
[----:B------:R-:W4:Y:S01]  /*76350*/  LDL.LU R59, [R1+0x64c] ;  /* 0x00064c00013b7983 */ /* 0x000f220000300800 */
[----:B--2---:R-:W-:Y:S03]  /*76360*/  HMMA.16816.F32 R16, R16, R2, R8 ;  /* 0x000000021010723c */ /* 0x004fe60000001808 */
[----:B------:R-:W2:Y:S04]  /*76370*/  LDL.LU.64 R10, [R1+0x49f0] ;  /* 0x0049f000010a7983 */ /* 0x000ea80000300a00 */
[----:B------:R-:W2:Y:S01]  /*76380*/  LDL.LU.64 R8, [R1+0x49e8] ;  /* 0x0049e80001087983 */ /* 0x000ea20000300a00 */
[----:B---3--:R-:W-:-:S02]  /*76390*/  IMAD R36, R36, 0x100, R37 ;  /* 0x0000010024247824 */ /* 0x008fc400078e0225 */
[----:B------:R-:W-:Y:S02]  /*763a0*/  IMAD R27, R27, 0x100, R0 ;  /* 0x000001001b1b7824 */ /* 0x000fe400078e0200 */
[----:B----4-:R-:W-:-:S07]  /*763b0*/  IMAD R37, R49, 0x100, R48 ;  /* 0x0000010031257824 */ /* 0x010fce00078e0230 */
[----:B------:R0:W-:Y:S04]  /*763c0*/  STL.64 [R1+0x7b0], R16 ;  /* 0x0007b01001007387 */ /* 0x0001e80000100a00 */
[----:B------:R1:W-:Y:S01]  /*763d0*/  STL.64 [R1+0x7b8], R18 ;  /* 0x0007b81201007387 */ /* 0x0003e20000100a00 */
[----:B0-----:R-:W-:Y:S02]  /*763e0*/  F2FP.F16.E5M2.UNPACK_B R16, R26 ;  /* 0x0000001aff10723e */ /* 0x001fe400020004ff */
[----:B------:R-:W-:Y:S02]  /*763f0*/  F2FP.F16.E5M2.UNPACK_B R17, R27 ;  /* 0x0000001bff11723e */ /* 0x000fe400020004ff */
[----:B-1----:R-:W-:Y:S02]  /*76400*/  F2FP.F16.E5M2.UNPACK_B R18, R36 ;  /* 0x00000024ff12723e */ /* 0x002fe400020004ff */
[----:B------:R-:W-:-:S07]  /*76410*/  F2FP.F16.E5M2.UNPACK_B R19, R37 ;  /* 0x00000025ff13723e */ /* 0x000fce00020004ff */
[C---:B--2---:R-:W-:Y:S08]  /*76420*/  HMMA.16816.F32 R28, R16.reuse, R10, R28 ;  /* 0x0000000a101c723c */ /* 0x044ff0000000181c */
[C---:B------:R-:W-:Y:S11]  /*76430*/  HMMA.16816.F32 R12, R16.reuse, R8, R12 ;  /* 0x00000008100c723c */ /* 0x040ff6000000180c */
        /* <DEDUP_REMOVED lines=9> */
[C---:B----4-:R-:W-:Y:S11]  /*764d0*/  HMMA.16816.F32 R4, R16.reuse, R12, R4 ;  /* 0x0000000c1004723c */ /* 0x050ff60000001804 */
        /* <DEDUP_REMOVED lines=8> */
[----:B----4-:R-:W-:-:S15]  /*76560*/  HMMA.16816.F32 R20, R16, R6, R20 ;  /* 0x000000061014723c */ /* 0x010fde0000001814 */
[----:B------:R-:W-:-:S04]  /*76570*/  NOP ;  /* 0x0000000000007918 */ /* 0x000fc80000000000 */
[----:B------:R-:W-:Y:S04]  /*76580*/  STL.64 [R1+0xd20], R20 ;  /* 0x000d201401007387 */ /* 0x000fe80000100a00 */
[----:B------:R0:W-:Y:S04]  /*76590*/  STL.64 [R1+0xd28], R22 ;  /* 0x000d281601007387 */ /* 0x0001e80000100a00 */
[----:B0-----:R-:W4:Y:S04]  /*765a0*/  LDL.LU.64 R22, [R1+0x49a0] ;  /* 0x0049a00001167983 */ /* 0x001f280000300a00 */
[----:B------:R-:W4:Y:S01]  /*765b0*/  LDL.LU.64 R20, [R1+0x4998] ;  /* 0x0049980001147983 */ /* 0x000f220000300a00 */
        /* <DEDUP_REMOVED lines=10> */
[----:B------:R-:W-:-:S12]  /*76660*/  IMAD R37, R39, 0x100, R38 ;  /* 0x0000010027257824 */ /* 0x000fd800078e0226 */
[----:B------:R-:W-:Y:S04]  /*76670*/  STL.64 [R1+0xd00], R44 ;  /* 0x000d002c01007387 */ /* 0x000fe80000100a00 */
[----:B------:R-:W-:Y:S01]  /*76680*/  STL.64 [R1+0xd08], R46 ;  /* 0x000d082e01007387 */ /* 0x000fe20000100a00 */
[----:B----4-:R-:W-:Y:S01]  /*76690*/  HMMA.16816.F32 R20, R16, R2, R20 ;  /* 0x000000021014723c */ /* 0x010fe20000001814 */
[----:B------:R-:W-:Y:S02]  /*766a0*/  F2FP.F16.E5M2.UNPACK_B R16, R26 ;  /* 0x0000001aff10723e */ /* 0x000fe400020004ff */
[----:B------:R-:W-:Y:S02]  /*766b0*/  F2FP.F16.E5M2.UNPACK_B R17, R27 ;  /* 0x0000001bff11723e */ /* 0x000fe400020004ff */
[----:B------:R-:W-:-:S02]  /*766c0*/  F2FP.F16.E5M2.UNPACK_B R18, R36 ;  /* 0x00000024ff12723e */ /* 0x000fc400020004ff */
[----:B------:R-:W-:-:S12]  /*766d0*/  F2FP.F16.E5M2.UNPACK_B R19, R37 ;  /* 0x00000025ff13723e */ /* 0x000fd800020004ff */
        /* <DEDUP_REMOVED lines=11> */
[C---:B--2---:R-:W-:Y:S08]  /*76790*/  HMMA.16816.F32 R20, R16.reuse, R14, R28 ;  /* 0x0000000e1014723c */ /* 0x044ff0000000181c */
[C---:B------:R-:W-:Y:S01]  /*767a0*/  HMMA.16816.F32 R8, R16.reuse, R12, R56 ;  /* 0x0000000c1008723c */ /* 0x040fe20000001838 */
        /* <DEDUP_REMOVED lines=62> */
[C---:B---3--:R-:W-:Y:S08]  /*76b90*/  HMMA.16816.F32 R24, R16.reuse, R4, R24 ;  /* 0x000000041018723c */ /* 0x048ff00000001818 */
[----:B----4-:R-:W-:-:S15]  /*76ba0*/  HMMA.16816.F32 R44, R16, R6, R44 ;  /* 0x00000006102c723c */ /* 0x010fde000000182c */
[----:B------:R-:W-:-:S04]  /*76bb0*/  NOP ;  /* 0x0000000000007918 */ /* 0x000fc80000000000 */
[----:B------:R-:W-:Y:S04]  /*76bc0*/  STL.64 [R1+0xca0], R44 ;  /* 0x000ca02c01007387 */ /* 0x000fe80000100a00 */
[----:B------:R0:W-:Y:S04]  /*76bd0*/  STL.64 [R1+0xca8], R46 ;  /* 0x000ca82e01007387 */ /* 0x0001e80000100a00 */
[----:B0-----:R-:W3:Y:S04]  /*76be0*/  LDL.LU.64 R46, [R1+0x4980] ;  /* 0x00498000012e7983 */ /* 0x001ee80000300a00 */
[----:B------:R-:W3:Y:S04]  /*76bf0*/  LDL.LU.64 R44, [R1+0x4978] ;  /* 0x00497800012c7983 */ /* 0x000ee80000300a00 */
[----:B------:R0:W-:Y:S04]  /*76c00*/  STL.64 [R1+0xc90], R24 ;  /* 0x000c901801007387 */ /* 0x0001e80000100a00 */
[----:B------:R2:W-:Y:S04]  /*76c10*/  STL.64 [R1+0xc98], R26 ;  /* 0x000c981a01007387 */ /* 0x0005e80000100a00 */
[----:B0-----:R-:W4:Y:S01]  /*76c20*/  LDL.LU.64 R24, [R1+0x4970] ;  /* 0x0049700001187983 */ /* 0x001f220000300a00 */
[----:B--2---:R-:W-:-:S02]  /*76c30*/  IMAD R27, R39, 0x100, R38 ;  /* 0x00000100271b7824 */ /* 0x004fc400078e0226 */
[----:B------:R-:W-:Y:S01]  /*76c40*/  IMAD R26, R23, 0x100, R22 ;  /* 0x00000100171a7824 */ /* 0x000fe200078e0216 */
[C---:B----4-:R-:W-:Y:S08]  /*76c50*/  HMMA.16816.F32 R52, R16.reuse, R24, R52 ;  /* 0x000000181034723c */ /* 0x050ff00000001834 */
[----:B------:R-:W-:Y:S11]  /*76c60*/  HMMA.16816.F32 R16, R16, R2, R8 ;  /* 0x000000021010723c */ /* 0x000ff60000001808 */
[----:B------:R0:W-:Y:S04]  /*76c70*/  STL.64 [R1+0xc80], R52 ;  /* 0x000c803401007387 */ /* 0x0001e80000100a00 */
[----:B------:R1:W-:Y:S04]  /*76c80*/  STL.64 [R1+0xc88], R54 ;  /* 0x000c883601007387 */ /* 0x0003e80000100a00 */
[----:B------:R-:W2:Y:S04]  /*76c90*/  LDL.LU R50, [R1+0x1410] ;  /* 0x0014100001327983 */ /* 0x000ea80000300800 */
[----:B------:R-:W2:Y:S04]  /*76ca0*/  LDL.LU R51, [R1+0x140c] ;  /* 0x00140c0001337983 */ /* 0x000ea80000300800 */
[----:B0-----:R-:W4:Y:S04]  /*76cb0*/  LDL.LU R52, [R1+0x1418] ;  /* 0x0014180001347983 */ /* 0x001f280000300800 */
[----:B------:R-:W4:Y:S04]  /*76cc0*/  LDL.LU R53, [R1+0x1414] ;  /* 0x0014140001357983 */ /* 0x000f280000300800 */
[----:B-1----:R-:W2:Y:S04]  /*76cd0*/  LDL.LU R54, [R1+0x1420] ;  /* 0x0014200001367983 */ /* 0x002ea80000300800 */
[----:B------:R-:W2:Y:S04]  /*76ce0*/  LDL.LU R38, [R1+0x141c] ;  /* 0x00141c0001267983 */ /* 0x000ea80000300800 */
[----:B------:R-:W2:Y:S04]  /*76cf0*/  LDL.LU R55, [R1+0x1428] ;  /* 0x0014280001377983 */ /* 0x000ea80000300800 */
[----:B------:R-:W2:Y:S04]  /*76d00*/  LDL.LU R39, [R1+0x1424] ;  /* 0x0014240001277983 */ /* 0x000ea80000300800 */
[----:B------:R-:W2:Y:S04]  /*76d10*/  LDL.LU R20, [R1+0x550] ;  /* 0x0005500001147983 */ /* 0x000ea80000300800 */
[----:B------:R-:W2:Y:S04]  /*76d20*/  LDL.LU R21, [R1+0x554] ;  /* 0x0005540001157983 */ /* 0x000ea80000300800 */
[----:B------:R-:W2:Y:S04]  /*76d30*/  LDL.LU R22, [R1+0x558] ;  /* 0x0005580001167983 */ /* 0x000ea80000300800 */
[----:B------:R-:W2:Y:S04]  /*76d40*/  LDL.LU R23, [R1+0x55c] ;  /* 0x00055c0001177983 */ /* 0x000ea80000300800 */
[----:B------:R-:W2:Y:S04]  /*76d50*/  LDL.LU.64 R10, [R1+0x4968] ;  /* 0x00496800010a7983 */ /* 0x000ea80000300a00 */
[----:B------:R-:W3:Y:S01]  /*76d60*/  LDL.LU.64 R8, [R1+0x4960] ;  /* 0x0049600001087983 */ /* 0x000ee20000300a00 */
[----:B------:R-:W-:-:S02]  /*76d70*/  IMAD R36, R0, 0x100, R36 ;  /* 0x0000010000247824 */ /* 0x000fc400078e0224 */
[----:B------:R-:W-:Y:S01]  /*76d80*/  IMAD R37, R49, 0x100, R48 ;  /* 0x0000010031257824 */ /* 0x000fe200078e0230 */
[----:B------:R0:W-:Y:S04]  /*76d90*/  STL.64 [R1+0xc60], R16 ;  /* 0x000c601001007387 */ /* 0x0001e80000100a00 */
[----:B------:R1:W-:Y:S01]  /*76da0*/  STL.64 [R1+0xc68], R18 ;  /* 0x000c681201007387 */ /* 0x0003e20000100a00 */
[----:B0-----:R-:W-:Y:S02]  /*76db0*/  F2FP.F16.E5M2.UNPACK_B R16, R26 ;  /* 0x0000001aff10723e */ /* 0x001fe400020004ff */
[----:B------:R-:W-:Y:S02]  /*76dc0*/  F2FP.F16.E5M2.UNPACK_B R17, R27 ;  /* 0x0000001bff11723e */ /* 0x000fe400020004ff */
[----:B-1----:R-:W-:-:S02]  /*76dd0*/  F2FP.F16.E5M2.UNPACK_B R18, R36 ;  /* 0x00000024ff12723e */ /* 0x002fc400020004ff */
[----:B------:R-:W-:-:S07]  /*76de0*/  F2FP.F16.E5M2.UNPACK_B R19, R37 ;  /* 0x00000025ff13723e */ /* 0x000fce00020004ff */
        /* <DEDUP_REMOVED lines=11> */
[C---:B---3--:R-:W-:Y:S08]  /*76ea0*/  HMMA.16816.F32 R40, R16.reuse, R14, R40 ;  /* 0x0000000e1028723c */ /* 0x048ff00000001828 */
[C---:B--2---:R-:W-:Y:S11]  /*76eb0*/  HMMA.16816.F32 R32, R16.reuse, R12, R32 ;  /* 0x0000000c1020723c */ /* 0x044ff60000001820 */
[----:B------:R-:W-:Y:S04]  /*76ec0*/  STL.64 [R1+0xc30], R40 ;  /* 0x000c302801007387 */ /* 0x000fe80000100a00 */
[----:B------:R0:W-:Y:S04]  /*76ed0*/  STL.64 [R1+0xc38], R42 ;  /* 0x000c382a01007387 */ /* 0x0001e80000100a00 */
[----:B0-----:R-:W2:Y:S04]  /*76ee0*/  LDL.LU.64 R42, [R1+0x4938] ;  /* 0x00493800012a7983 */ /* 0x001ea80000300a00 */
[----:B------:R-:W3:Y:S04]  /*76ef0*/  LDL.LU.64 R40, [R1+0x4930] ;  /* 0x0049300001287983 */ /* 0x000ee80000300a00 */
[----:B------:R-:W-:Y:S04]  /*76f00*/  STL.64 [R1+0xc20], R32 ;  /* 0x000c202001007387 */ /* 0x000fe80000100a00 */
[----:B------:R0:W-:Y:S04]  /*76f10*/  STL.64 [R1+0xc28], R34 ;  /* 0x000c282201007387 */ /* 0x0001e80000100a00 */
[----:B0-----:R-:W2:Y:S04]  /*76f20*/  LDL.LU.64 R34, [R1+0x4928] ;  /* 0x0049280001227983 */ /* 0x001ea80000300a00 */
[----:B------:R-:W2:Y:S04]  /*76f30*/  LDL.LU.64 R32, [R1+0x4920] ;  /* 0x0049200001207983 */ /* 0x000ea80000300a00 */
[----:B------:R-:W-:Y:S04]  /*76f40*/  STL.64 [R1+0xc10], R44 ;  /* 0x000c102c01007387 */ /* 0x000fe80000100a00 */
[----:B------:R0:W-:Y:S02]  /*76f50*/  STL.64 [R1+0xc18], R46 ;  /* 0x000c182e01007387 */ /* 0x0001e40000100a00 */
[C---:B0-----:R-:W-:Y:S08]  /*76f60*/  HMMA.16816.F32 R44, R16.reuse, R4, R28 ;  /* 0x00000004102c723c */ /* 0x041ff0000000181c */
[C---:B------:R-:W-:Y:S01]  /*76f70*/  HMMA.16816.F32 R28, R16.reuse, R24, R56 ;  /* 0x00000018101c723c */ /* 0x040fe20000001838 */
[----:B------:R-:W2:Y:S10]  /*76f80*/  LDL.LU R56, [R1+0x340] ;  /* 0x0003400001387983 */ /* 0x000eb40000300800 */
[----:B------:R-:W-:Y:S04]  /*76f90*/  STL.64 [R1+0xc00], R44 ;  /* 0x000c002c01007387 */ /* 0x000fe80000100a00 */
[----:B------:R-:W-:Y:S04]  /*76fa0*/  STL.64 [R1+0xc08], R46 ;  /* 0x000c082e01007387 */ /* 0x000fe80000100a00 */
        /* <DEDUP_REMOVED lines=8> */
[----:B------:R-:W2:Y:S01]  /*77030*/  LDL.LU R31, [R1+0x54c] ;  /* 0x00054c00011f7983 */ /* 0x000ea20000300800 */
[----:B------:R-:W-:Y:S01]  /*77040*/  HMMA.16816.F32 R20, R16, R2, R20 ;  /* 0x000000021014723c */ /* 0x000fe20000001814 */
[----:B------:R-:W-:-:S02]  /*77050*/  IMAD R36, R51, 0x100, R50 ;  /* 0x0000010033247824 */ /* 0x000fc400078e0232 */
[----:B----4-:R-:W-:Y:S02]  /*77060*/  IMAD R37, R53, 0x100, R52 ;  /* 0x0000010035257824 */ /* 0x010fe400078e0234 */
[----:B------:R-:W-:Y:S02]  /*77070*/  IMAD R38, R38, 0x100, R54 ;  /* 0x0000010026267824 */ /* 0x000fe400078e0236 */
[----:B------:R-:W-:Y:S01]  /*77080*/  IMAD R39, R39, 0x100, R55 ;  /* 0x0000010027277824 */ /* 0x000fe200078e0237 */
[----:B------:R-:W4:Y:S01]  /*77090*/  LDL.LU R44, [R1+0x260] ;  /* 0x00026000012c7983 */ /* 0x000f220000300800 */
[----:B------:R-:W-:Y:S02]  /*770a0*/  F2FP.F16.E5M2.UNPACK_B R36, R36 ;  /* 0x00000024ff24723e */ /* 0x000fe400020004ff */
[----:B------:R-:W-:Y:S02]  /*770b0*/  F2FP.F16.E5M2.UNPACK_B R37, R37 ;  /* 0x00000025ff25723e */ /* 0x000fe400020004ff */
[----:B------:R-:W-:-:S02]  /*770c0*/  F2FP.F16.E5M2.UNPACK_B R38, R38 ;  /* 0x00000026ff26723e */ /* 0x000fc400020004ff */
[----:B------:R-:W-:Y:S01]  /*770d0*/  F2FP.F16.E5M2.UNPACK_B R39, R39 ;  /* 0x00000027ff27723e */ /* 0x000fe200020004ff */
[----:B------:R-:W4:Y:S04]  /*770e0*/  LDL.LU R45, [R1+0x264] ;  /* 0x00026400012d7983 */ /* 0x000f280000300800 */
[----:B------:R-:W4:Y:S04]  /*770f0*/  LDL.LU R46, [R1+0x268] ;  /* 0x00026800012e7983 */ /* 0x000f280000300800 */
[----:B------:R-:W4:Y:S04]  /*77100*/  LDL.LU R47, [R1+0x26c] ;  /* 0x00026c00012f7983 */ /* 0x000f280000300800 */
[----:B------:R-:W3:Y:S04]  /*77110*/  LDL.LU R16, [R1+0x320] ;  /* 0x0003200001107983 */ /* 0x000ee80000300800 */
[----:B------:R0:W-:Y:S04]  /*77120*/  STL.64 [R1+0xbe0], R20 ;  /* 0x000be01401007387 */ /* 0x0001e80000100a00 */
[----:B------:R1:W-:Y:S04]  /*77130*/  STL.64 [R1+0xbe8], R22 ;  /* 0x000be81601007387 */ /* 0x0003e80000100a00 */
[----:B------:R-:W3:Y:S04]  /*77140*/  LDL.LU R17, [R1+0x324] ;  /* 0x0003240001117983 */ /* 0x000ee80000300800 */
[----:B------:R-:W3:Y:S04]  /*77150*/  LDL.LU R18, [R1+0x328] ;  /* 0x0003280001127983 */ /* 0x000ee80000300800 */
[----:B------:R-:W3:Y:S04]  /*77160*/  LDL.LU R19, [R1+0x32c] ;  /* 0x00032c0001137983 */ /* 0x000ee80000300800 */
[----:B------:R-:W3:Y:S04]  /*77170*/  LDL.LU R51, [R1+0x1430] ;  /* 0x0014300001337983 */ /* 0x000ee80000300800 */
[----:B------:R-:W3:Y:S04]  /*77180*/  LDL.LU R53, [R1+0x142c] ;  /* 0x00142c0001357983 */ /* 0x000ee80000300800 */
[----:B------:R-:W3:Y:S04]  /*77190*/  LDL.LU R54, [R1+0x1438] ;  /* 0x0014380001367983 */ /* 0x000ee80000300800 */
[----:B------:R-:W3:Y:S04]  /*771a0*/  LDL.LU R55, [R1+0x1434] ;  /* 0x0014340001377983 */ /* 0x000ee80000300800 */
[----:B0-----:R-:W3:Y:S04]  /*771b0*/  LDL.LU R20, [R1+0x1440] ;  /* 0x0014400001147983 */ /* 0x001ee80000300800 */
[----:B------:R-:W3:Y:S04]  /*771c0*/  LDL.LU R21, [R1+0x143c] ;  /* 0x00143c0001157983 */ /* 0x000ee80000300800 */
[----:B-1----:R-:W3:Y:S04]  /*771d0*/  LDL.LU R22, [R1+0x1448] ;  /* 0x0014480001167983 */ /* 0x002ee80000300800 */
[----:B------:R-:W4:Y:S01]  /*771e0*/  LDL.LU R23, [R1+0x1444] ;  /* 0x0014440001177983 */ /* 0x000f220000300800 */
[C---:B--2---:R-:W-:Y:S08]  /*771f0*/  HMMA.16816.F32 R28, R36.reuse, R10, R28 ;  /* 0x0000000a241c723c */ /* 0x044ff0000000181c */
[C---:B------:R-:W-:Y:S11]  /*77200*/  HMMA.16816.F32 R8, R36.reuse, R8, R56 ;  /* 0x000000082408723c */ /* 0x040ff60000001838 */
        /* <DEDUP_REMOVED lines=12> */
[----:B------:R-:W0:Y:S01]  /*772d0*/  S2R R50, SR_TID.X ;  /* 0x0000000000327919 */ /* 0x000e220000002100 */
[----:B---3--:R-:W-:Y:S01]  /*772e0*/  HMMA.16816.F32 R16, R36, R14, R16 ;  /* 0x0000000e2410723c */ /* 0x008fe20000001810 */
[C---:B0-----:R-:W-:Y:S01]  /*772f0*/  LOP3.LUT R0, R50.reuse, 0x7, RZ, 0xc0, !PT ;  /* 0x0000000732007812 */ /* 0x041fe200078ec0ff */
[----:B------:R-:W-:-:S04]  /*77300*/  IMAD.SHL.U32 R52, R50, 0x2, RZ ;  /* 0x0000000232347824 */ /* 0x000fc800078e00ff */
[----:B------:R-:W-:-:S05]  /*77310*/  IMAD R0, R0, 0x90, RZ ;  /* 0x0000009000007824 */ /* 0x000fca00078e02ff */
[----:B------:R-:W-:-:S04]  /*77320*/  LOP3.LUT R0, R0, 0x30, R52, 0x78, !PT ;  /* 0x0000003000007812 */ /* 0x000fc800078e7834 */
[----:B------:R-:W-:-:S04]  /*77330*/  LOP3.LUT R0, R0, 0x40, RZ, 0x3c, !PT ;  /* 0x0000004000007812 */ /* 0x000fc800078e3cff */
[----:B------:R-:W-:Y:S04]  /*77340*/  STL.64 [R1+0xb90], R16 ;  /* 0x000b901001007387 */ /* 0x000fe80000100a00 */
[----:B------:R-:W-:Y:S01]  /*77350*/  STL.64 [R1+0xb98], R18 ;  /* 0x000b981201007387 */ /* 0x000fe20000100a00 */
[----:B----4-:R-:W-:Y:S01]  /*77360*/  HMMA.16816.F32 R44, R36, R6, R44 ;  /* 0x00000006242c723c */ /* 0x010fe2000000182c */
[----:B------:R-:W-:Y:S02]  /*77370*/  IMAD R26, R21, 0x100, R20 ;  /* 0x00000100151a7824 */ /* 0x000fe400078e0214 */
[----:B------:R-:W-:-:S05]  /*77380*/  IMAD R27, R23, 0x100, R22 ;  /* 0x00000100171b7824 */ /* 0x000fca00078e0216 */
[C---:B------:R-:W-:Y:S01]  /*77390*/  HMMA.16816.F32 R20, R36.reuse, R2, R32 ;  /* 0x000000022414723c */ /* 0x040fe20000001820 */
[----:B------:R-:W-:Y:S04]  /*773a0*/  LDSM.16.M88.4 R16, [R0+UR4] ;  /* 0x000000040010783b */ /* 0x000fe80008000200 */
[----:B------:R-:W-:Y:S03]  /*773b0*/  LDSM.16.M88.4 R32, [R0+UR4+0x1400] ;  /* 0x001400040020783b */ /* 0x000fe60008000200 */
[----:B--2---:R-:W-:Y:S01]  /*773c0*/  HMMA.16816.F32 R8, R36, R12, R8 ;  /* 0x0000000c2408723c */ /* 0x004fe20000001808 */
[----:B------:R-:W0:Y:S04]  /*773d0*/  LDSM.16.M88.4 R12, [R0+UR4+0x400] ;  /* 0x00040004000c783b */ /* 0x000e280008000200 */
[----:B0-----:R-:W-:-:S14]  /*773e0*/  STL [R1+0x44a0], R14 ;  /* 0x0044a00e01007387 */ /* 0x001fdc0000100800 */
[----:B------:R-:W-:Y:S04]  /*773f0*/  STL.64 [R1+0xb80], R8 ;  /* 0x000b800801007387 */ /* 0x000fe80000100a00 */
[----:B------:R-:W-:Y:S04]  /*77400*/  STL.64 [R1+0xb88], R10 ;  /* 0x000b880a01007387 */ /* 0x000fe80000100a00 */
[----:B------:R-:W0:Y:S04]  /*77410*/  LDSM.16.M88.4 R8, [R0+UR4+0x800] ;  /* 0x000800040008783b */ /* 0x000e280008000200 */
[----:B------:R-:W-:Y:S01]  /*77420*/  STL [R1+0x449c], R15 ;  /* 0x00449c0f01007387 */ /* 0x000fe20000100800 */
[C---:B------:R-:W-:Y:S03]  /*77430*/  HMMA.16816.F32 R28, R36.reuse, R24, R28 ;  /* 0x00000018241c723c */ /* 0x040fe6000000181c */
[----:B0-----:R-:W-:Y:S04]  /*77440*/  STL [R1+0x44a8], R10 ;  /* 0x0044a80a01007387 */ /* 0x001fe80000100800 */
[----:B------:R-:W-:Y:S04]  /*77450*/  STL.64 [R1+0xb70], R44 ;  /* 0x000b702c01007387 */ /* 0x000fe80000100a00 */
[----:B------:R0:W-:Y:S02]  /*77460*/  STL.64 [R1+0xb78], R46 ;  /* 0x000b782e01007387 */ /* 0x0001e40000100a00 */
[----:B0-----:R-:W-:Y:S02]  /*77470*/  HMMA.16816.F32 R44, R36, R4, R56 ;  /* 0x00000004242c723c */ /* 0x001fe40000001838 */
[----:B------:R-:W0:Y:S04]  /*77480*/  LDSM.16.M88.4 R4, [R0+UR4+0xc00] ;  /* 0x000c00040004783b */ /* 0x000e280008000200 */
[----:B------:R-:W-:Y:S01]  /*77490*/  STL [R1+0x44a4], R11 ;  /* 0x0044a40b01007387 */ /* 0x000fe20000100800 */
[----:B------:R-:W-:-:S02]  /*774a0*/  IMAD R24, R53, 0x100, R51 ;  /* 0x0000010035187824 */ /* 0x000fc400078e0233 */
[----:B------:R-:W-:Y:S01]  /*774b0*/  IMAD R25, R55, 0x100, R54 ;  /* 0x0000010037197824 */ /* 0x000fe200078e0236 */
[----:B------:R-:W-:Y:S02]  /*774c0*/  F2FP.F16.E5M2.UNPACK_B R26, R26 ;  /* 0x0000001aff1a723e */ /* 0x000fe400020004ff */
[----:B------:R-:W-:Y:S02]  /*774d0*/  F2FP.F16.E5M2.UNPACK_B R27, R27 ;  /* 0x0000001bff1b723e */ /* 0x000fe400020004ff */
[----:B------:R-:W-:Y:S02]  /*774e0*/  F2FP.F16.E5M2.UNPACK_B R14, R16 ;  /* 0x00000010ff0e723e */ /* 0x000fe400020004ff */
[----:B------:R-:W-:Y:S02]  /*774f0*/  F2FP.F16.E5M2.UNPACK_B R15, R17 ;  /* 0x00000011ff0f723e */ /* 0x000fe400020004ff */
[----:B------:R-:W-:Y:S02]  /*77500*/  F2FP.F16.E5M2.UNPACK_B R10, R12 ;  /* 0x0000000cff0a723e */ /* 0x000fe400020004ff */
[----:B------:R-:W-:-:S02]  /*77510*/  F2FP.F16.E5M2.UNPACK_B R2, R8 ;  /* 0x00000008ff02723e */ /* 0x000fc400020004ff */
[----:B------:R-:W-:Y:S01]  /*77520*/  F2FP.F16.E5M2.UNPACK_B R3, R9 ;  /* 0x00000009ff03723e */ /* 0x000fe200020004ff */
[----:B------:R-:W-:Y:S04]  /*77530*/  LDSM.16.M88.4 R36, [R0+UR4+0x1800] ;  /* 0x001800040024783b */ /* 0x000fe80008000200 */
[----:B0-----:R-:W-:Y:S04]  /*77540*/  STL [R1+0x44b0], R6 ;  /* 0x0044b00601007387 */ /* 0x001fe80000100800 */
[----:B------:R0:W-:Y:S04]  /*77550*/  STL.64 [R1+0xb60], R44 ;  /* 0x000b602c01007387 */ /* 0x0001e80000100a00 */
[----:B------:R1:W-:Y:S04]  /*77560*/  STL.64 [R1+0xb68], R46 ;  /* 0x000b682e01007387 */ /* 0x0003e80000100a00 */
[----:B------:R-:W-:Y:S04]  /*77570*/  STL [R1+0x44ac], R7 ;  /* 0x0044ac0701007387 */ /* 0x000fe80000100800 */
[----:B------:R-:W-:Y:S04]  /*77580*/  STL.64 [R1+0xb50], R28 ;  /* 0x000b501c01007387 */ /* 0x000fe80000100a00 */
[----:B------:R-:W-:Y:S04]  /*77590*/  STL.64 [R1+0xb58], R30 ;  /* 0x000b581e01007387 */ /* 0x000fe80000100a00 */
[----:B------:R-:W2:Y:S01]  /*775a0*/  LDSM.16.M88.4 R28, [R0+UR4+0x1000] ;  /* 0x00100004001c783b */ /* 0x000ea20008000200 */
[----:B0-----:R-:W-:-:S02]  /*775b0*/  IMAD.MOV.U32 R44, RZ, RZ, R40 ;  /* 0x000000ffff2c7224 */ /* 0x001fc400078e0028 */
[----:B------:R-:W-:Y:S02]  /*775c0*/  IMAD.MOV.U32 R45, RZ, RZ, R41 ;  /* 0x000000ffff2d7224 */ /* 0x000fe400078e0029 */
[----:B-1----:R-:W-:Y:S02]  /*775d0*/  IMAD.MOV.U32 R46, RZ, RZ, R42 ;  /* 0x000000ffff2e7224 */ /* 0x002fe400078e002a */
[----:B------:R-:W-:Y:S01]  /*775e0*/  IMAD.MOV.U32 R47, RZ, RZ, R43 ;  /* 0x000000ffff2f7224 */ /* 0x000fe200078e002b */
[----:B--2---:R-:W-:Y:S04]  /*775f0*/  STL [R1+0x44b8], R30 ;  /* 0x0044b81e01007387 */ /* 0x004fe80000100800 */
[----:B------:R-:W-:Y:S04]  /*77600*/  STL [R1+0x44b4], R31 ;  /* 0x0044b41f01007387 */ /* 0x000fe80000100800 */
[----:B------:R-:W2:Y:S04]  /*77610*/  LDL.LU R40, [R1+0x48fc] ;  /* 0x0048fc0001287983 */ /* 0x000ea80000300800 */
        /* <DEDUP_REMOVED lines=8> */
[----:B------:R-:W3:Y:S01]  /*776a0*/  LDL.LU R23, [R1+0x2ec] ;  /* 0x0002ec0001177983 */ /* 0x000ee20000300800 */
[----:B------:R-:W-:-:S02]  /*776b0*/  F2FP.F16.E5M2.UNPACK_B R24, R24 ;  /* 0x00000018ff18723e */ /* 0x000fc400020004ff */
[----:B------:R-:W-:Y:S01]  /*776c0*/  F2FP.F16.E5M2.UNPACK_B R25, R25 ;  /* 0x00000019ff19723e */ /* 0x000fe200020004ff */
[----:B------:R-:W-:Y:S04]  /*776d0*/  STL.64 [R1+0x4490], R18 ;  /* 0x0044901201007387 */ /* 0x000fe80000100a00 */
[----:B------:R2:W-:Y:S04]  /*776e0*/  STL.64 [R1+0x4488], R16 ;  /* 0x0044881001007387 */ /* 0x0005e80000100a00 */
[----:B------:R-:W-:Y:S04]  /*776f0*/  STL [R1+0x348], R14 ;  /* 0x0003480e01007387 */ /* 0x000fe80000100800 */
[----:B------:R-:W-:Y:S04]  /*77700*/  STL [R1+0x34c], R15 ;  /* 0x00034c0f01007387 */ /* 0x000fe80000100800 */
[----:B------:R-:W-:Y:S04]  /*77710*/  STL [R1+0x44e0], R12 ;  /* 0x0044e00c01007387 */ /* 0x000fe80000100800 */
[----:B------:R-:W4:Y:S01]  /*77720*/  LDL.LU R48, [R1+0x2a0] ;  /* 0x0002a00001307983 */ /* 0x000f220000300800 */
[----:B------:R-:W-:Y:S01]  /*77730*/  F2FP.F16.E5M2.UNPACK_B R11, R13 ;  /* 0x0000000dff0b723e */ /* 0x000fe200020004ff */
[----:B--2---:R-:W-:Y:S02]  /*77740*/  HMMA.16816.F32 R16, R24, R14, R40 ;  /* 0x0000000e1810723c */ /* 0x004fe40000001828 */
[----:B------:R-:W0:-:S15]  /*77750*/  LDSM.16.M88.4 R40, [R0+UR4+0x1c00] ;  /* 0x001c00040028783b */ /* 0x000e1e0008000200 */
[----:B------:R-:W-:Y:S02]  /*77760*/  NOP ;  /* 0x0000000000007918 */ /* 0x000fe40000000000 */
[----:B------:R-:W-:Y:S04]  /*77770*/  STL.64 [R1+0xb30], R16 ;  /* 0x000b301001007387 */ /* 0x000fe80000100a00 */
[----:B------:R3:W-:Y:S04]  /*77780*/  STL.64 [R1+0xb38], R18 ;  /* 0x000b381201007387 */ /* 0x0007e80000100a00 */
[----:B------:R-:W4:Y:S04]  /*77790*/  LDL.LU R49, [R1+0x2a4] ;  /* 0x0002a40001317983 */ /* 0x000f280000300800 */
[----:B------:R-:W4:Y:S04]  /*777a0*/  LDL.LU R50, [R1+0x2a8] ;  /* 0x0002a80001327983 */ /* 0x000f280000300800 */
[----:B------:R-:W4:Y:S04]  /*777b0*/  LDL.LU R51, [R1+0x2ac] ;  /* 0x0002ac0001337983 */ /* 0x000f280000300800 */
[----:B------:R-:W-:Y:S04]  /*777c0*/  STL [R1+0x328], R10 ;  /* 0x0003280a01007387 */ /* 0x000fe80000100800 */
[----:B------:R-:W-:Y:S04]  /*777d0*/  STL [R1+0x44e4], R13 ;  /* 0x0044e40d01007387 */ /* 0x000fe80000100800 */
[----:B------:R-:W2:Y:S04]  /*777e0*/  LDL.LU R52, [R1+0x280] ;  /* 0x0002800001347983 */ /* 0x000ea80000300800 */
[----:B------:R-:W2:Y:S04]  /*777f0*/  LDL.LU R53, [R1+0x284] ;  /* 0x0002840001357983 */ /* 0x000ea80000300800 */
[----:B------:R-:W2:Y:S04]  /*77800*/  LDL.LU R54, [R1+0x288] ;  /* 0x0002880001367983 */ /* 0x000ea80000300800 */
[----:B------:R-:W2:Y:S01]  /*77810*/  LDL.LU R55, [R1+0x28c] ;  /* 0x00028c0001377983 */ /* 0x000ea20000300800 */
[C---:B---3--:R-:W-:Y:S03]  /*77820*/  HMMA.16816.F32 R16, R24.reuse, R10, R20 ;  /* 0x0000000a1810723c */ /* 0x048fe60000001814 */
[----:B0-----:R-:W-:Y:S04]  /*77830*/  STL [R1+0x44ec], R42 ;  /* 0x0044ec2a01007387 */ /* 0x001fe80000100800 */
[----:B------:R-:W-:Y:S04]  /*77840*/  STL [R1+0x32c], R11 ;  /* 0x00032c0b01007387 */ /* 0x000fe80000100800 */
[----:B------:R-:W-:Y:S04]  /*77850*/  STL [R1+0x44e8], R43 ;  /* 0x0044e82b01007387 */ /* 0x000fe80000100800 */
[----:B------:R-:W-:Y:S04]  /*77860*/  STL [R1+0x44f0], R8 ;  /* 0x0044f00801007387 */ /* 0x000fe80000100800 */
[----:B------:R-:W3:Y:S04]  /*77870*/  LDL.LU R20, [R1+0x510] ;  /* 0x0005100001147983 */ /* 0x000ee80000300800 */
[----:B------:R-:W-:Y:S04]  /*77880*/  STL.64 [R1+0xb20], R16 ;  /* 0x000b201001007387 */ /* 0x000fe80000100a00 */
[----:B------:R-:W-:Y:S04]  /*77890*/  STL.64 [R1+0xb28], R18 ;  /* 0x000b281201007387 */ /* 0x000fe80000100a00 */
[----:B------:R-:W-:Y:S04]  /*778a0*/  STL [R1+0x308], R2 ;  /* 0x0003080201007387 */ /* 0x000fe80000100800 */
[----:B------:R-:W3:Y:S04]  /*778b0*/  LDL.LU R21, [R1+0x514] ;  /* 0x0005140001157983 */ /* 0x000ee80000300800 */
[----:B------:R-:W3:Y:S04]  /*778c0*/  LDL.LU R22, [R1+0x518] ;  /* 0x0005180001167983 */ /* 0x000ee80000300800 */
[----:B------:R-:W3:Y:S04]  /*778d0*/  LDL.LU R23, [R1+0x51c] ;  /* 0x00051c0001177983 */ /* 0x000ee80000300800 */
[----:B------:R-:W-:Y:S04]  /*778e0*/  STL [R1+0x44f4], R9 ;  /* 0x0044f40901007387 */ /* 0x000fe80000100800 */
[----:B------:R0:W-:Y:S02]  /*778f0*/  STL.64 [R1+0x48c0], R10 ;  /* 0x0048c00a01007387 */ /* 0x0001e40000100a00 */
[----:B0-----:R-:W-:Y:S01]  /*77900*/  HMMA.16816.F32 R8, R24, R2, R44 ;  /* 0x000000021808723c */ /* 0x001fe2000000182c */
[----:B------:R-:W-:-:S02]  /*77910*/  F2FP.F16.E5M2.UNPACK_B R6, R4 ;  /* 0x00000004ff06723e */ /* 0x000fc400020004ff */
[----:B------:R-:W-:Y:S01]  /*77920*/  F2FP.F16.E5M2.UNPACK_B R7, R5 ;  /* 0x00000005ff07723e */ /* 0x000fe200020004ff */
[----:B------:R-:W-:Y:S04]  /*77930*/  STL [R1+0x30c], R3 ;  /* 0x00030c0301007387 */ /* 0x000fe80000100800 */
[----:B------:R0:W-:Y:S11]  /*77940*/  STL [R1+0x44f8], R4 ;  /* 0x0044f80401007387 */ /* 0x0001f60000100800 */
[----:B------:R-:W-:Y:S04]  /*77950*/  STL.64 [R1+0xb10], R8 ;  /* 0x000b100801007387 */ /* 0x000fe80000100a00 */
[----:B------:R4:W-:Y:S04]  /*77960*/  STL.64 [R1+0xb18], R10 ;  /* 0x000b180a01007387 */ /* 0x0009e80000100a00 */
[----:B------:R-:W-:Y:S01]  /*77970*/  STL [R1+0x2e8], R6 ;  /* 0x0002e80601007387 */ /* 0x000fe20000100800 */
[----:B------:R-:W-:-:S03]  /*77980*/  F2FP.F16.E5M2.UNPACK_B R12, R28 ;  /* 0x0000001cff0c723e */ /* 0x000fc600020004ff */
[----:B------:R-:W-:Y:S01]  /*77990*/  STL [R1+0x44fc], R5 ;  /* 0x0044fc0501007387 */ /* 0x000fe20000100800 */
[----:B------:R-:W-:-:S03]  /*779a0*/  F2FP.F16.E5M2.UNPACK_B R13, R29 ;  /* 0x0000001dff0d723e */ /* 0x000fc600020004ff */
[----:B------:R-:W-:Y:S04]  /*779b0*/  STL [R1+0x4500], R28 ;  /* 0x0045001c01007387 */ /* 0x000fe80000100800 */
[----:B------:R-:W-:Y:S04]  /*779c0*/  STL [R1+0x2ec], R7 ;  /* 0x0002ec0701007387 */ /* 0x000fe80000100800 */
[----:B------:R-:W-:Y:S04]  /*779d0*/  STL.64 [R1+0x48c8], R6 ;  /* 0x0048c80601007387 */ /* 0x000fe80000100a00 */
[----:B------:R-:W-:Y:S01]  /*779e0*/  STL [R1+0x2c8], R12 ;  /* 0x0002c80c01007387 */ /* 0x000fe20000100800 */
[----:B0-----:R-:W-:Y:S01]  /*779f0*/  IMAD.MOV.U32 R4, RZ, RZ, R2 ;  /* 0x000000ffff047224 */ /* 0x001fe200078e0002 */
[----:B------:R-:W-:Y:S01]  /*77a00*/  F2FP.F16.E5M2.UNPACK_B R2, R32 ;  /* 0x00000020ff02723e */ /* 0x000fe200020004ff */
[----:B------:R-:W-:Y:S01]  /*77a10*/  IMAD.MOV.U32 R0, RZ, RZ, R3 ;  /* 0x000000ffff007224 */ /* 0x000fe200078e0003 */
[----:B------:R-:W-:Y:S01]  /*77a20*/  F2FP.F16.E5M2.UNPACK_B R3, R33 ;  /* 0x00000021ff03723e */ /* 0x000fe200020004ff */
[----:B------:R-:W-:-:S02]  /*77a30*/  IMAD.MOV.U32 R46, RZ, RZ, R61 ;  /* 0x000000ffff2e7224 */ /* 0x000fc400078e003d */
[----:B------:R-:W-:Y:S01]  /*77a40*/  IMAD.MOV.U32 R47, RZ, RZ, R60 ;  /* 0x000000ffff2f7224 */ /* 0x000fe200078e003c */
[----:B----4-:R-:W-:-:S15]  /*77a50*/  HMMA.16816.F32 R8, R24, R6, R48 ;  /* 0x000000061808723c */ /* 0x010fde0000001830 */
[----:B------:R-:W-:-:S04]  /*77a60*/  NOP ;  /* 0x0000000000007918 */ /* 0x000fc80000000000 */
[----:B------:R-:W-:Y:S04]  /*77a70*/  STL.64 [R1+0xb00], R8 ;  /* 0x000b000801007387 */ /* 0x000fe80000100a00 */
[----:B------:R2:W-:Y:S02]  /*77a80*/  STL.64 [R1+0xb08], R10 ;  /* 0x000b080a01007387 */ /* 0x0005e40000100a00 */
[----:B--2---:R-:W-:Y:S02]  /*77a90*/  HMMA.16816.F32 R8, R24, R12, R52 ;  /* 0x0000000c1808723c */ /* 0x004fe40000001834 */
[----:B------:R-:W-:Y:S04]  /*77aa0*/  STL [R1+0x4504], R29 ;  /* 0x0045041d01007387 */ /* 0x000fe80000100800 */
[----:B------:R-:W-:Y:S04]  /*77ab0*/  STL [R1+0x2cc], R13 ;  /* 0x0002cc0d01007387 */ /* 0x000fe80000100800 */
[----:B------:R-:W-:Y:S04]  /*77ac0*/  STL.64 [R1+0x48d8], R14 ;  /* 0x0048d80e01007387 */ /* 0x000fe80000100a00 */
[----:B------:R-:W-:Y:S05]  /*77ad0*/  STL [R1+0x2a8], R2 ;  /* 0x0002a80201007387 */ /* 0x000fea0000100800 */
[----:B------:R-:W-:Y:S04]  /*77ae0*/  STL.64 [R1+0xaf0], R8 ;  /* 0x000af00801007387 */ /* 0x000fe80000100a00 */
[----:B------:R-:W-:Y:S04]  /*77af0*/  STL.64 [R1+0xaf8], R10 ;  /* 0x000af80a01007387 */ /* 0x000fe80000100a00 */
[----:B------:R-:W-:Y:S04]  /*77b00*/  STL.64 [R1+0x48d0], R12 ;  /* 0x0048d00c01007387 */ /* 0x000fe80000100a00 */
[----:B------:R-:W-:Y:S04]  /*77b10*/  STL.64 [R1+0x44c8], R34 ;  /* 0x0044c82201007387 */ /* 0x000fe80000100a00 */
[----:B------:R0:W-:Y:S02]  /*77b20*/  STL.64 [R1+0x44c0], R32 ;  /* 0x0044c02001007387 */ /* 0x0001e40000100a00 */
[----:B0-----:R-:W-:-:S02]  /*77b30*/  IMAD.MOV.U32 R32, RZ, RZ, R4 ;  /* 0x000000ffff207224 */ /* 0x001fc400078e0004 */
[----:B---3--:R-:W-:Y:S01]  /*77b40*/  HMMA.16816.F32 R4, R24, R2, R20 ;  /* 0x000000021804723c */ /* 0x008fe20000001814 */
[----:B------:R-:W-:Y:S04]  /*77b50*/  STL [R1+0x2ac], R3 ;  /* 0x0002ac0301007387 */ /* 0x000fe80000100800 */
[----:B------:R-:W2:-:S14]  /*77b60*/  LDL.LU R44, [R1+0x4a0] ;  /* 0x0004a000012c7983 */ /* 0x000e9c0000300800 */
[----:B------:R0:W-:Y:S04]  /*77b70*/  STL.64 [R1+0xae0], R4 ;  /* 0x000ae00401007387 */ /* 0x0001e80000100a00 */
[----:B------:R1:W-:Y:S04]  /*77b80*/  STL.64 [R1+0xae8], R6 ;  /* 0x000ae80601007387 */ /* 0x0003e80000100a00 */
[----:B------:R-:W2:Y:S04]  /*77b90*/  LDL.LU R45, [R1+0x4a4] ;  /* 0x0004a400012d7983 */ /* 0x000ea80000300800 */
[----:B------:R-:W3:Y:S04]  /*77ba0*/  LDL.LU R61, [R1+0x48ec] ;  /* 0x0048ec00013d7983 */ /* 0x000ee80000300800 */
[----:B------:R-:W4:Y:S04]  /*77bb0*/  LDL.LU R60, [R1+0x48e8] ;  /* 0x0048e800013c7983 */ /* 0x000f280000300800 */
[----:B------:R-:W2:Y:S04]  /*77bc0*/  LDL.LU R16, [R1+0x4b0] ;  /* 0x0004b00001107983 */ /* 0x000ea80000300800 */
[----:B------:R-:W2:Y:S04]  /*77bd0*/  LDL.LU R17, [R1+0x4b4] ;  /* 0x0004b40001117983 */ /* 0x000ea80000300800 */
[----:B------:R-:W2:Y:S04]  /*77be0*/  LDL.LU R18, [R1+0x4b8] ;  /* 0x0004b80001127983 */ /* 0x000ea80000300800 */
[----:B------:R-:W2:Y:S04]  /*77bf0*/  LDL.LU R19, [R1+0x4bc] ;  /* 0x0004bc0001137983 */ /* 0x000ea80000300800 */
[----:B------:R-:W2:Y:S04]  /*77c00*/  LDL.LU R28, [R1+0x4c0] ;  /* 0x0004c000011c7983 */ /* 0x000ea80000300800 */
[----:B------:R-:W2:Y:S01]  /*77c10*/  LDL.LU R29, [R1+0x4c4] ;  /* 0x0004c400011d7983 */ /* 0x000ea20000300800 */
[----:B---3--:R-:W-:-:S02]  /*77c20*/  IMAD.MOV.U32 R31, RZ, RZ, R61 ;  /* 0x000000ffff1f7224 */ /* 0x008fc400078e003d */
[----:B----4-:R-:W-:Y:S02]  /*77c30*/  IMAD.MOV.U32 R30, RZ, RZ, R60 ;  /* 0x000000ffff1e7224 */ /* 0x010fe400078e003c */
        /* <DEDUP_REMOVED lines=12> */
[----:B-1----:R-:W3:Y:S04]  /*77d00*/  LDL.LU R6, [R1+0x498] ;  /* 0x0004980001067983 */ /* 0x002ee80000300800 */
[----:B------:R-:W3:Y:S04]  /*77d10*/  LDL.LU R7, [R1+0x49c] ;  /* 0x00049c0001077983 */ /* 0x000ee80000300800 */
[----:B------:R-:W3:Y:S04]  /*77d20*/  LDL.LU R2, [R1+0x144c] ;  /* 0x00144c0001027983 */ /* 0x000ee80000300800 */
[----:B------:R-:W3:Y:S01]  /*77d30*/  LDL.LU R3, [R1+0x1458] ;  /* 0x0014580001037983 */ /* 0x000ee20000300800 */
[----:B------:R-:W-:-:S03]  /*77d40*/  F2FP.F16.E5M2.UNPACK_B R34, R36 ;  /* 0x00000024ff22723e */ /* 0x000fc600020004ff */
[----:B------:R-:W3:Y:S01]  /*77d50*/  LDL.LU R56, [R1+0x1454] ;  /* 0x0014540001387983 */ /* 0x000ee20000300800 */
[----:B------:R-:W-:-:S03]  /*77d60*/  F2FP.F16.E5M2.UNPACK_B R35, R37 ;  /* 0x00000025ff23723e */ /* 0x000fc600020004ff */
[----:B------:R-:W3:Y:S04]  /*77d70*/  LDL.LU R57, [R1+0x1460] ;  /* 0x0014600001397983 */ /* 0x000ee80000300800 */
[----:B------:R-:W3:Y:S01]  /*77d80*/  LDL.LU R58, [R1+0x145c] ;  /* 0x00145c00013a7983 */ /* 0x000ee20000300800 */
[----:B------:R-:W-:-:S03]  /*77d90*/  IMAD.MOV.U32 R33, RZ, RZ, R0 ;  /* 0x000000ffff217224 */ /* 0x000fc600078e0000 */
        /* <DEDUP_REMOVED lines=12> */
[----:B------:R0:W-:Y:S04]  /*77e60*/  STL.64 [R1+0x44d8], R38 ;  /* 0x0044d82601007387 */ /* 0x0001e80000100a00 */
[----:B0-----:R-:W3:Y:S04]  /*77e70*/  LDL.LU R39, [R1+0x1450] ;  /* 0x0014500001277983 */ /* 0x001ee80000300800 */
[----:B------:R0:W-:Y:S04]  /*77e80*/  STL.64 [R1+0x44d0], R36 ;  /* 0x0044d02401007387 */ /* 0x0001e80000100a00 */
[----:B0-----:R-:W3:Y:S04]  /*77e90*/  LDL.64 R36, [R1+0x2a8] ;  /* 0x0002a80001247983 */ /* 0x001ee80000100a00 */
[----:B------:R-:W-:Y:S04]  /*77ea0*/  STL [R1+0x4508], R40 ;  /* 0x0045082801007387 */ /* 0x000fe80000100800 */
[----:B------:R-:W-:Y:S01]  /*77eb0*/  STL.64 [R1+0x288], R34 ;  /* 0x0002882201007387 */ /* 0x000fe20000100a00 */
[----:B--2---:R-:W-:-:S15]  /*77ec0*/  HMMA.16816.F32 R12, R24, R34, R12 ;  /* 0x00000022180c723c */ /* 0x004fde000000180c */
[----:B------:R-:W-:-:S04]  /*77ed0*/  NOP ;  /* 0x0000000000007918 */ /* 0x000fc80000000000 */
[----:B------:R-:W-:Y:S04]  /*77ee0*/  STL.64 [R1+0xad0], R12 ;  /* 0x000ad00c01007387 */ /* 0x000fe80000100a00 */
[----:B------:R0:W-:Y:S04]  /*77ef0*/  STL.64 [R1+0xad8], R14 ;  /* 0x000ad80e01007387 */ /* 0x0001e80000100a00 */
[----:B0-----:R-:W2:Y:S01]  /*77f00*/  LDL.LU.64 R14, [R1+0x48d8] ;  /* 0x0048d800010e7983 */ /* 0x001ea20000300a00 */
[----:B----4-:R-:W-:Y:S02]  /*77f10*/  IMAD.MOV.U32 R10, RZ, RZ, R61 ;  /* 0x000000ffff0a7224 */ /* 0x010fe400078e003d */
[----:B---3--:R-:W-:Y:S01]  /*77f20*/  IMAD.MOV.U32 R11, RZ, RZ, R60 ;  /* 0x000000ffff0b7224 */ /* 0x008fe200078e003c */
[----:B------:R-:W-:-:S02]  /*77f30*/  F2FP.F16.E5M2.UNPACK_B R60, R40 ;  /* 0x00000028ff3c723e */ /* 0x000fc400020004ff */
[----:B------:R-:W-:Y:S01]  /*77f40*/  F2FP.F16.E5M2.UNPACK_B R61, R41 ;  /* 0x00000029ff3d723e */ /* 0x000fe200020004ff */
[----:B------:R-:W3:Y:S06]  /*77f50*/  LDL.LU.64 R12, [R1+0x48d0] ;  /* 0x0048d000010c7983 */ /* 0x000eec0000300a00 */
[----:B------:R-:W-:Y:S01]  /*77f60*/  HMMA.16816.F32 R24, R24, R60, R4 ;  /* 0x0000003c1818723c */ /* 0x000fe20000001804 */
[----:B------:R0:W-:Y:S04]  /*77f70*/  STL [R1+0x450c], R41 ;  /* 0x00450c2901007387 */ /* 0x0001e80000100800 */
[----:B------:R-:W4:Y:S01]  /*77f80*/  LDL.LU R40, [R1+0x4d0] ;  /* 0x0004d00001287983 */ /* 0x000f220000300800 */
[----:B------:R-:W-:-:S02]  /*77f90*/  IMAD R3, R56, 0x100, R3 ;  /* 0x0000010038037824 */ /* 0x000fc400078e0203 */
[----:B------:R-:W-:Y:S02]  /*77fa0*/  IMAD R56, R58, 0x100, R57 ;  /* 0x000001003a387824 */ /* 0x000fe400078e0239 */
[----:B------:R-:W-:Y:S02]  /*77fb0*/  IMAD R2, R2, 0x100, R39 ;  /* 0x0000010002027824 */ /* 0x000fe400078e0227 */
[----:B------:R-:W-:Y:S01]  /*77fc0*/  IMAD R57, R0, 0x100, R59 ;  /* 0x0000010000397824 */ /* 0x000fe200078e023b */
[----:B0-----:R-:W4:Y:S04]  /*77fd0*/  LDL.LU R41, [R1+0x4d4] ;  /* 0x0004d40001297983 */ /* 0x001f280000300800 */
[----:B------:R-:W4:Y:S04]  /*77fe0*/  LDL.LU R42, [R1+0x4d8] ;  /* 0x0004d800012a7983 */ /* 0x000f280000300800 */
[----:B------:R-:W4:Y:S04]  /*77ff0*/  LDL.LU R43, [R1+0x4dc] ;  /* 0x0004dc00012b7983 */ /* 0x000f280000300800 */
[----:B------:R-:W-:Y:S04]  /*78000*/  STL [R1+0x268], R60 ;  /* 0x0002683c01007387 */ /* 0x000fe80000100800 */
[----:B------:R-:W-:Y:S04]  /*78010*/  STL [R1+0x26c], R61 ;  /* 0x00026c3d01007387 */ /* 0x000fe80000100800 */
[----:B------:R-:W4:Y:S04]  /*78020*/  LDL.LU.64 R6, [R1+0x48c8] ;  /* 0x0048c80001067983 */ /* 0x000f280000300a00 */
        /* <DEDUP_REMOVED lines=14> */
[----:B0-----:R-:W2:Y:S01]  /*78110*/  LDL.LU.64 R10, [R1+0x48c0] ;  /* 0x0048c000010a7983 */ /* 0x001ea20000300a00 */
[C---:B---3--:R-:W-:Y:S08]  /*78120*/  HMMA.16816.F32 R56, R24.reuse, R32, R56 ;  /* 0x000000201838723c */ /* 0x048ff00000001838 */
[----:B--2---:R-:W-:-:S15]  /*78130*/  HMMA.16816.F32 R20, R24, R10, R20 ;  /* 0x0000000a1814723c */ /* 0x004fde0000001814 */
[----:B------:R-:W-:-:S04]  /*78140*/  NOP ;  /* 0x0000000000007918 */ /* 0x000fc80000000000 */
[----:B------:R-:W-:Y:S04]  /*78150*/  STL.64 [R1+0xaa0], R20 ;  /* 0x000aa01401007387 */ /* 0x000fe80000100a00 */
[----:B------:R0:W-:Y:S04]  /*78160*/  STL.64 [R1+0xaa8], R22 ;  /* 0x000aa81601007387 */ /* 0x0001e80000100a00 */
[----:B0-----:R-:W2:Y:S04]  /*78170*/  LDL.LU.64 R22, [R1+0x48b8] ;  /* 0x0048b80001167983 */ /* 0x001ea80000300a00 */
[----:B------:R-:W2:Y:S04]  /*78180*/  LDL.LU.64 R20, [R1+0x48b0] ;  /* 0x0048b00001147983 */ /* 0x000ea80000300a00 */
        /* <DEDUP_REMOVED lines=15> */
[----:B------:R2:W-:Y:S01]  /*78280*/  STL.64 [R1+0xa58], R18 ;  /* 0x000a581201007387 */ /* 0x0005e20000100a00 */
[----:B------:R-:W-:-:S03]  /*78290*/  IMAD R2, R49, 0x100, R48 ;  /* 0x0000010031027824 */ /* 0x000fc600078e0230 */
[----:B------:R-:W3:Y:S01]  /*782a0*/  LDL.LU R48, [R1+0x3b0] ;  /* 0x0003b00001307983 */ /* 0x000ee20000300800 */
[----:B------:R-:W-:Y:S01]  /*782b0*/  IMAD R3, R51, 0x100, R50 ;  /* 0x0000010033037824 */ /* 0x000fe200078e0232 */
[----:B--2---:R-:W-:-:S15]  /*782c0*/  HMMA.16816.F32 R16, R24, R60, R20 ;  /* 0x0000003c1810723c */ /* 0x004fde0000001814 */
[----:B------:R-:W-:-:S04]  /*782d0*/  NOP ;  /* 0x0000000000007918 */ /* 0x000fc80000000000 */
[----:B------:R0:W-:Y:S04]  /*782e0*/  STL.64 [R1+0xa40], R16 ;  /* 0x000a401001007387 */ /* 0x0001e80000100a00 */
[----:B------:R1:W-:Y:S04]  /*782f0*/  STL.64 [R1+0xa48], R18 ;  /* 0x000a481201007387 */ /* 0x0003e80000100a00 */
[----:B------:R-:W3:Y:S04]  /*78300*/  LDL.LU R49, [R1+0x3b4] ;  /* 0x0003b40001317983 */ /* 0x000ee80000300800 */
[----:B------:R-:W2:Y:S04]  /*78310*/  LDL.LU R50, [R1+0x3b8] ;  /* 0x0003b80001327983 */ /* 0x000ea80000300800 */
[----:B------:R-:W2:Y:S04]  /*78320*/  LDL.LU R51, [R1+0x3bc] ;  /* 0x0003bc0001337983 */ /* 0x000ea80000300800 */
[----:B--2---:R-:W-:Y:S04]  /*78330*/  STL.64 [R1+0x4838], R50 ;  /* 0x0048383201007387 */ /* 0x004fe80000100a00 */
[----:B---3--:R2:W-:Y:S04]  /*78340*/  STL.64 [R1+0x4830], R48 ;  /* 0x0048303001007387 */ /* 0x0085e80000100a00 */
[----:B0-----:R-:W3:Y:S04]  /*78350*/  LDL.LU R16, [R1+0x3d0] ;  /* 0x0003d00001107983 */ /* 0x001ee80000300800 */
[----:B------:R-:W3:Y:S04]  /*78360*/  LDL.LU R17, [R1+0x3d4] ;  /* 0x0003d40001117983 */ /* 0x000ee80000300800 */
[----:B-1----:R-:W4:Y:S04]  /*78370*/  LDL.LU R18, [R1+0x3d8] ;  /* 0x0003d80001127983 */ /* 0x002f280000300800 */
[----:B------:R-:W4:Y:S04]  /*78380*/  LDL.LU R19, [R1+0x3dc] ;  /* 0x0003dc0001137983 */ /* 0x000f280000300800 */
[----:B----4-:R-:W-:Y:S04]  /*78390*/  STL.64 [R1+0x4848], R18 ;  /* 0x0048481201007387 */ /* 0x010fe80000100a00 */
[----:B---3--:R0:W-:Y:S04]  /*783a0*/  STL.64 [R1+0x4840], R16 ;  /* 0x0048401001007387 */ /* 0x0081e80000100a00 */
[----:B------:R-:W3:Y:S04]  /*783b0*/  LDL.LU R28, [R1+0x3e0] ;  /* 0x0003e000011c7983 */ /* 0x000ee80000300800 */
[----:B------:R-:W3:Y:S04]  /*783c0*/  LDL.LU R29, [R1+0x3e4] ;  /* 0x0003e400011d7983 */ /* 0x000ee80000300800 */
[----:B------:R-:W4:Y:S04]  /*783d0*/  LDL.LU R30, [R1+0x3e8] ;  /* 0x0003e800011e7983 */ /* 0x000f280000300800 */
[----:B------:R-:W4:Y:S04]  /*783e0*/  LDL.LU R31, [R1+0x3ec] ;  /* 0x0003ec00011f7983 */ /* 0x000f280000300800 */
[----:B----4-:R-:W-:Y:S04]  /*783f0*/  STL.64 [R1+0x4858], R30 ;  /* 0x0048581e01007387 */ /* 0x010fe80000100a00 */
[----:B---3--:R1:W-:Y:S04]  /*78400*/  STL.64 [R1+0x4850], R28 ;  /* 0x0048501c01007387 */ /* 0x0083e80000100a00 */
[----:B--2---:R-:W2:Y:S04]  /*78410*/  LDL.LU R48, [R1+0x40] ;  /* 0x0000400001307983 */ /* 0x004ea80000300800 */
        /* <DEDUP_REMOVED lines=13> */
[----:B------:R-:W4:Y:S04]  /*784f0*/  LDL.LU R30, [R1+0x438] ;  /* 0x00043800011e7983 */ /* 0x000f280000300800 */
[----:B------:R-:W4:Y:S04]  /*78500*/  LDL.LU R31, [R1+0x43c] ;  /* 0x00043c00011f7983 */ /* 0x000f280000300800 */
[----:B----4-:R-:W-:Y:S04]  /*78510*/  STL.64 [R1+0x4888], R30 ;  /* 0x0048881e01007387 */ /* 0x010fe80000100a00 */
[----:B---3--:R-:W-:Y:S04]  /*78520*/  STL.64 [R1+0x4880], R28 ;  /* 0x0048801c01007387 */ /* 0x008fe80000100a00 */
[----:B--2---:R-:W2:Y:S04]  /*78530*/  LDL.LU R48, [R1+0x440] ;  /* 0x0004400001307983 */ /* 0x004ea80000300800 */
        /* <DEDUP_REMOVED lines=16> */
[----:B------:R-:W4:Y:S01]  /*78640*/  LDL.LU R51, [R1+0x48c] ;  /* 0x00048c0001337983 */ /* 0x000f220000300800 */
[----:B------:R-:W-:-:S02]  /*78650*/  IMAD R56, R53, 0x100, R52 ;  /* 0x0000010035387824 */ /* 0x000fc400078e0234 */
[----:B------:R-:W-:Y:S01]  /*78660*/  IMAD R57, R55, 0x100, R54 ;  /* 0x0000010037397824 */ /* 0x000fe200078e0236 */
[----:B------:R-:W2:Y:S04]  /*78670*/  LDL.LU R28, [R1+0x460] ;  /* 0x00046000011c7983 */ /* 0x000ea80000300800 */
[----:B------:R-:W2:Y:S04]  /*78680*/  LDL.LU R29, [R1+0x464] ;  /* 0x00046400011d7983 */ /* 0x000ea80000300800 */
[----:B------:R-:W2:Y:S01]  /*78690*/  LDL.LU R30, [R1+0x468] ;  /* 0x00046800011e7983 */ /* 0x000ea20000300800 */
[----:B------:R-:W-:-:S02]  /*786a0*/  F2FP.F16.E5M2.UNPACK_B R20, R2 ;  /* 0x00000002ff14723e */ /* 0x000fc400020004ff */
[----:B------:R-:W-:Y:S02]  /*786b0*/  F2FP.F16.E5M2.UNPACK_B R21, R3 ;  /* 0x00000003ff15723e */ /* 0x000fe400020004ff */
[----:B------:R-:W-:Y:S02]  /*786c0*/  F2FP.F16.E5M2.UNPACK_B R22, R56 ;  /* 0x00000038ff16723e */ /* 0x000fe400020004ff */
[----:B------:R-:W-:Y:S01]  /*786d0*/  F2FP.F16.E5M2.UNPACK_B R23, R57 ;  /* 0x00000039ff17723e */ /* 0x000fe200020004ff */
        /* <DEDUP_REMOVED lines=36> */
[C---:B--2---:R-:W-:Y:S08]  /*78920*/  HMMA.16816.F32 R16, R20.reuse, R6, R16 ;  /* 0x000000061410723c */ /* 0x044ff00000001810 */
[C---:B---3--:R-:W-:Y:S08]  /*78930*/  HMMA.16816.F32 R48, R20.reuse, R12, R48 ;  /* 0x0000000c1430723c */ /* 0x048ff00000001830 */
[----:B----4-:R-:W-:-:S15]  /*78940*/  HMMA.16816.F32 R28, R20, R32, R28 ;  /* 0x00000020141c723c */ /* 0x010fde000000181c */
        /* <DEDUP_REMOVED lines=13> */
[----:B------:R-:W-:-:S02]  /*78a20*/  IMAD R24, R9, 0x100, R4 ;  /* 0x0000010009187824 */ /* 0x000fc400078e0204 */
[----:B------:R-:W-:Y:S02]  /*78a30*/  IMAD R25, R0, 0x100, R8 ;  /* 0x0000010000197824 */ /* 0x000fe400078e0208 */
[----:B------:R-:W-:Y:S01]  /*78a40*/  IMAD R2, R38, 0x100, R27 ;  /* 0x0000010026027824 */ /* 0x000fe200078e021b */
[C---:B--2---:R-:W-:Y:S08]  /*78a50*/  HMMA.16816.F32 R28, R20.reuse, R36, R28 ;  /* 0x00000024141c723c */ /* 0x044ff0000000181c */
[C---:B---3--:R-:W-:Y:S11]  /*78a60*/  HMMA.16816.F32 R16, R20.reuse, R34, R16 ;  /* 0x000000221410723c */ /* 0x048ff60000001810 */
[----:B------:R-:W-:Y:S04]  /*78a70*/  STL.64 [R1+0x9e0], R28 ;  /* 0x0009e01c01007387 */ /* 0x000fe80000100a00 */
[----:B------:R0:W-:Y:S01]  /*78a80*/  STL.64 [R1+0x9e8], R30 ;  /* 0x0009e81e01007387 */ /* 0x0001e20000100a00 */
[----:B----4-:R-:W-:Y:S03]  /*78a90*/  HMMA.16816.F32 R20, R20, R60, R48 ;  /* 0x0000003c1414723c */ /* 0x010fe60000001830 */
        /* <DEDUP_REMOVED lines=16> */
[----:B------:R-:W-:Y:S01]  /*78ba0*/  IMAD R3, R5, 0x100, R39 ;  /* 0x0000010005037824 */ /* 0x000fe200078e0227 */
[----:B------:R-:W-:-:S04]  /*78bb0*/  F2FP.F16.E5M2.UNPACK_B R20, R2 ;  /* 0x00000002ff14723e */ /* 0x000fc800020004ff */
[----:B------:R-:W-:-:S07]  /*78bc0*/  F2FP.F16.E5M2.UNPACK_B R21, R3 ;  /* 0x00000003ff15723e */ /* 0x000fce00020004ff */
[C---:B------:R-:W-:Y:S08]  /*78bd0*/  HMMA.16816.F32 R56, R20.reuse, R10, R56 ;  /* 0x0000000a1438723c */ /* 0x040ff00000001838 */
[C---:B------:R-:W-:Y:S08]  /*78be0*/  HMMA.16816.F32 R40, R20.reuse, R32, R40 ;  /* 0x000000201428723c */ /* 0x040ff00000001828 */
[C---:B--2---:R-:W-:Y:S08]  /*78bf0*/  HMMA.16816.F32 R24, R20.reuse, R14, R24 ;  /* 0x0000000e1418723c */ /* 0x044ff00000001818 */
[C---:B---3--:R-:W-:Y:S11]  /*78c00*/  HMMA.16816.F32 R16, R20.reuse, R12, R16 ;  /* 0x0000000c1410723c */ /* 0x048ff60000001810 */
[----:B------:R-:W-:Y:S04]  /*78c10*/  STL.64 [R1+0x9b0], R24 ;  /* 0x0009b01801007387 */ /* 0x000fe80000100a00 */
[----:B------:R0:W-:Y:S02]  /*78c20*/  STL.64 [R1+0x9b8], R26 ;  /* 0x0009b81a01007387 */ /* 0x0001e40000100a00 */
[C---:B0-----:R-:W-:Y:S02]  /*78c30*/  HMMA.16816.F32 R24, R20.reuse, R6, R28 ;  /* 0x000000061418723c */ /* 0x041fe4000000181c */
        /* <DEDUP_REMOVED lines=10> */
[C---:B0-----:R-:W-:Y:S08]  /*78ce0*/  HMMA.16816.F32 R16, R20.reuse, R36, R44 ;  /* 0x000000241410723c */ /* 0x041ff0000000182c */
[----:B----4-:R-:W-:Y:S01]  /*78cf0*/  HMMA.16816.F32 R12, R20, R34, R48 ;  /* 0x00000022140c723c */ /* 0x010fe20000001830 */
[----:B------:R-:W-:Y:S10]  /*78d00*/  STL.64 [R1+0x4808], R34 ;  /* 0x0048082201007387 */ /* 0x000ff40000100a00 */
[----:B------:R0:W-:Y:S04]  /*78d10*/  STL.64 [R1+0x960], R16 ;  /* 0x0009601001007387 */ /* 0x0001e80000100a00 */
[----:B------:R1:W-:Y:S04]  /*78d20*/  STL.64 [R1+0x968], R18 ;  /* 0x0009681201007387 */ /* 0x0003e80000100a00 */
        /* <DEDUP_REMOVED lines=11> */
[----:B-1----:R-:W4:Y:S04]  /*78de0*/  LDL.LU R18, [R1+0x2f8] ;  /* 0x0002f80001127983 */ /* 0x002f280000300800 */
        /* <DEDUP_REMOVED lines=37> */
[----:B-1----:R-:W3:Y:S04]  /*79040*/  LDL.LU R44, [R1+0x3a0] ;  /* 0x0003a000012c7983 */ /* 0x002ee80000300800 */
        /* <DEDUP_REMOVED lines=22> */
[----:B------:R-:W-:-:S03]  /*791b0*/  IMAD R2, R53, 0x100, R52 ;  /* 0x0000010035027824 */ /* 0x000fc600078e0234 */
[----:B------:R-:W3:Y:S04]  /*791c0*/  LDL.LU R51, [R1+0x2bc] ;  /* 0x0002bc0001337983 */ /* 0x000ee80000300800 */
[----:B------:R-:W3:Y:S01]  /*791d0*/  LDL.LU R52, [R1+0x290] ;  /* 0x0002900001347983 */ /* 0x000ee20000300800 */
[----:B------:R-:W-:-:S03]  /*791e0*/  IMAD R3, R55, 0x100, R54 ;  /* 0x0000010037037824 */ /* 0x000fc600078e0236 */
[----:B------:R-:W3:Y:S04]  /*791f0*/  LDL.LU R53, [R1+0x294] ;  /* 0x0002940001357983 */ /* 0x000ee80000300800 */
[----:B------:R-:W3:Y:S04]  /*79200*/  LDL.LU R54, [R1+0x298] ;  /* 0x0002980001367983 */ /* 0x000ee80000300800 */
[----:B------:R-:W3:Y:S01]  /*79210*/  LDL.LU R55, [R1+0x29c] ;  /* 0x00029c0001377983 */ /* 0x000ee20000300800 */
[----:B--2---:R-:W-:Y:S03]  /*79220*/  HMMA.16816.F32 R20, R20, R60, R12 ;  /* 0x0000003c1414723c */ /* 0x004fe6000000180c */
[----:B------:R-:W2:Y:S01]  /*79230*/  LDL.LU.64 R14, [R1+0x4828] ;  /* 0x00482800010e7983 */ /* 0x000ea20000300a00 */
[----:B----4-:R-:W-:-:S02]  /*79240*/  IMAD R24, R26, 0x100, R56 ;  /* 0x000001001a187824 */ /* 0x010fc400078e0238 */
[----:B------:R-:W-:Y:S01]  /*79250*/  IMAD R25, R38, 0x100, R27 ;  /* 0x0000010026197824 */ /* 0x000fe200078e021b */
[----:B------:R-:W4:-:S12]  /*79260*/  LDL.LU.64 R12, [R1+0x4820] ;  /* 0x00482000010c7983 */ /* 0x000f180000300a00 */
[----:B------:R0:W-:Y:S04]  /*79270*/  STL.64 [R1+0x940], R20 ;  /* 0x0009401401007387 */ /* 0x0001e80000100a00 */
[----:B------:R1:W-:Y:S01]  /*79280*/  STL.64 [R1+0x948], R22 ;  /* 0x0009481601007387 */ /* 0x0003e20000100a00 */
[----:B0-----:R-:W-:Y:S02]  /*79290*/  F2FP.F16.E5M2.UNPACK_B R20, R2 ;  /* 0x00000002ff14723e */ /* 0x001fe400020004ff */
[----:B------:R-:W-:Y:S02]  /*792a0*/  F2FP.F16.E5M2.UNPACK_B R21, R3 ;  /* 0x00000003ff15723e */ /* 0x000fe400020004ff */
[----:B-1----:R-:W-:Y:S02]  /*792b0*/  F2FP.F16.E5M2.UNPACK_B R22, R24 ;  /* 0x00000018ff16723e */ /* 0x002fe400020004ff */
[----:B------:R-:W-:Y:S01]  /*792c0*/  F2FP.F16.E5M2.UNPACK_B R23, R25 ;  /* 0x00000019ff17723e */ /* 0x000fe200020004ff */
[----:B------:R-:W4:Y:S04]  /*792d0*/  LDL.LU R24, [R1+0x330] ;  /* 0x0003300001187983 */ /* 0x000f280000300800 */
[----:B------:R-:W4:Y:S04]  /*792e0*/  LDL.LU R25, [R1+0x334] ;  /* 0x0003340001197983 */ /* 0x000f280000300800 */
[----:B------:R-:W4:Y:S04]  /*792f0*/  LDL.LU R26, [R1+0x338] ;  /* 0x00033800011a7983 */ /* 0x000f280000300800 */
[----:B------:R-:W4:Y:S01]  /*79300*/  LDL.LU R27, [R1+0x33c] ;  /* 0x00033c00011b7983 */ /* 0x000f220000300800 */
        /* <DEDUP_REMOVED lines=10> */
[----:B------:R-:W3:Y:S01]  /*793b0*/  LDL.LU.64 R32, [R1+0x4800] ;  /* 0x0048000001207983 */ /* 0x000ee20000300a00 */
[C---:B--2---:R-:W-:Y:S08]  /*793c0*/  HMMA.16816.F32 R44, R20.reuse, R6, R44 ;  /* 0x00000006142c723c */ /* 0x044ff0000000182c */
[----:B---3--:R-:W-:-:S15]  /*793d0*/  HMMA.16816.F32 R16, R20, R32, R16 ;  /* 0x000000201410723c */ /* 0x008fde0000001810 */
[----:B------:R-:W-:-:S04]  /*793e0*/  NOP ;  /* 0x0000000000007918 */ /* 0x000fc80000000000 */
[----:B------:R-:W-:Y:S04]  /*793f0*/  STL.64 [R1+0x910], R16 ;  /* 0x0009101001007387 */ /* 0x000fe80000100a00 */
[----:B------:R0:W-:Y:S04]  /*79400*/  STL.64 [R1+0x918], R18 ;  /* 0x0009181201007387 */ /* 0x0001e80000100a00 */
[----:B0-----:R-:W4:Y:S04]  /*79410*/  LDL.LU.64 R18, [R1+0x47f8] ;  /* 0x0047f80001127983 */ /* 0x001f280000300a00 */
[----:B------:R-:W4:Y:S04]  /*79420*/  LDL.LU.64 R16, [R1+0x47f0] ;  /* 0x0047f00001107983 */ /* 0x000f280000300a00 */
[----:B------:R-:W-:Y:S04]  /*79430*/  STL.64 [R1+0x900], R44 ;  /* 0x0009002c01007387 */ /* 0x000fe80000100a00 */
[----:B------:R0:W-:Y:S04]  /*79440*/  STL.64 [R1+0x908], R46 ;  /* 0x0009082e01007387 */ /* 0x0001e80000100a00 */
[----:B0-----:R-:W2:Y:S04]  /*79450*/  LDL.LU.64 R46, [R1+0x47e8] ;  /* 0x0047e800012e7983 */ /* 0x001ea80000300a00 */
[----:B------:R-:W2:Y:S01]  /*79460*/  LDL.LU.64 R44, [R1+0x47e0] ;  /* 0x0047e000012c7983 */ /* 0x000ea20000300a00 */
        /* <DEDUP_REMOVED lines=10> */
[----:B------:R-:W-:Y:S01]  /*79510*/  HMMA.16816.F32 R24, R20, R34, R24 ;  /* 0x000000221418723c */ /* 0x000fe20000001818 */
[----:B------:R-:W-:-:S02]  /*79520*/  IMAD R2, R5, 0x100, R39 ;  /* 0x0000010005027824 */ /* 0x000fc400078e0227 */
[----:B------:R-:W-:-:S05]  /*79530*/  IMAD R3, R9, 0x100, R4 ;  /* 0x0000010009037824 */ /* 0x000fca00078e0204 */
[----:B------:R-:W-:Y:S01]  /*79540*/  HMMA.16816.F32 R40, R20, R60, R40 ;  /* 0x0000003c1428723c */ /* 0x000fe20000001828 */
[----:B------:R-:W-:Y:S02]  /*79550*/  F2FP.F16.E5M2.UNPACK_B R20, R2 ;  /* 0x00000002ff14723e */ /* 0x000fe400020004ff */
[----:B------:R-:W-:-:S08]  /*79560*/  F2FP.F16.E5M2.UNPACK_B R21, R3 ;  /* 0x00000003ff15723e */ /* 0x000fd000020004ff */
[----:B------:R0:W-:Y:S02]  /*79570*/  STL.64 [R1+0x8d0], R24 ;  /* 0x0008d01801007387 */ /* 0x0001e40000100a00 */
[----:B0-----:R-:W-:Y:S02]  /*79580*/  IMAD R24, R58, 0x100, R8 ;  /* 0x000001003a187824 */ /* 0x001fe400078e0208 */
[----:B------:R-:W-:-:S03]  /*79590*/  IMAD R25, R0, 0x100, R59 ;  /* 0x0000010000197824 */ /* 0x000fc600078e023b */
[----:B------:R-:W-:Y:S02]  /*795a0*/  F2FP.F16.E5M2.UNPACK_B R22, R24 ;  /* 0x00000018ff16723e */ /* 0x000fe400020004ff */
[----:B------:R-:W-:Y:S01]  /*795b0*/  F2FP.F16.E5M2.UNPACK_B R23, R25 ;  /* 0x00000019ff17723e */ /* 0x000fe200020004ff */
[----:B------:R2:W-:Y:S06]  /*795c0*/  STL.64 [R1+0x8d8], R26 ;  /* 0x0008d81a01007387 */ /* 0x0005ec0000100a00 */
[----:B------:R-:W-:Y:S01]  /*795d0*/  HMMA.16816.F32 R28, R20, R14, R28 ;  /* 0x0000000e141c723c */ /* 0x000fe2000000181c */
[----:B------:R-:W-:Y:S04]  /*795e0*/  STL.64 [R1+0x8c0], R40 ;  /* 0x0008c02801007387 */ /* 0x000fe80000100a00 */
[----:B------:R-:W-:-:S14]  /*795f0*/  STL.64 [R1+0x8c8], R42 ;  /* 0x0008c82a01007387 */ /* 0x000fdc0000100a00 */
[----:B------:R-:W-:Y:S04]  /*79600*/  STL.64 [R1+0x8b0], R28 ;  /* 0x0008b01c01007387 */ /* 0x000fe80000100a00 */
[----:B------:R-:W-:Y:S04]  /*79610*/  STL.64 [R1+0x8b8], R30 ;  /* 0x0008b81e01007387 */ /* 0x000fe80000100a00 */
[----:B------:R-:W-:Y:S01]  /*79620*/  STL.64 [R1+0x47b8], R34 ;  /* 0x0047b82201007387 */ /* 0x000fe20000100a00 */
[C---:B--2---:R-:W-:Y:S08]  /*79630*/  HMMA.16816.F32 R24, R20.reuse, R10, R16 ;  /* 0x0000000a1418723c */ /* 0x044ff00000001810 */
[C---:B---3--:R-:W-:Y:S11]  /*79640*/  HMMA.16816.F32 R16, R20.reuse, R32, R44 ;  /* 0x000000201410723c */ /* 0x048ff6000000182c */
[----:B------:R-:W-:Y:S04]  /*79650*/  STL.64 [R1+0x8a0], R24 ;  /* 0x0008a01801007387 */ /* 0x000fe80000100a00 */
[----:B------:R-:W-:Y:S04]  /*79660*/  STL.64 [R1+0x8a8], R26 ;  /* 0x0008a81a01007387 */ /* 0x000fe80000100a00 */
[----:B------:R-:W-:Y:S04]  /*79670*/  STL.64 [R1+0x47b0], R32 ;  /* 0x0047b02001007387 */ /* 0x000fe80000100a00 */
[----:B------:R-:W-:Y:S04]  /*79680*/  STL.64 [R1+0x890], R16 ;  /* 0x0008901001007387 */ /* 0x000fe80000100a00 */
[----:B------:R0:W-:Y:S04]  /*79690*/  STL.64 [R1+0x898], R18 ;  /* 0x0008981201007387 */ /* 0x0001e80000100a00 */
[----:B------:R1:W-:Y:S01]  /*796a0*/  STL.64 [R1+0x4768], R6 ;  /* 0x0047680601007387 */ /* 0x0003e20000100a00 */
[C---:B0-----:R-:W-:Y:S08]  /*796b0*/  HMMA.16816.F32 R16, R20.reuse, R6, R48 ;  /* 0x000000061410723c */ /* 0x041ff00000001830 */
[C---:B-1----:R-:W-:Y:S11]  /*796c0*/  HMMA.16816.F32 R4, R20.reuse, R12, R52 ;  /* 0x0000000c1404723c */ /* 0x042ff60000001834 */
        /* <DEDUP_REMOVED lines=68> */
[----:B------:R-:W2:Y:S04]  /*79b10*/  LDL.LU R16, [R1] ;  /* 0x0000000001107983 */ /* 0x000ea80000300800 */
        /* <DEDUP_REMOVED lines=15> */
[----:B0-----:R-:W2:Y:S04]  /*79c10*/  LDL.LU.64 R34, [R1+0x47b8] ;  /* 0x0047b80001227983 */ /* 0x001ea80000300a00 */
[----:B------:R-:W3:Y:S01]  /*79c20*/  LDL.LU.64 R32, [R1+0x47b0] ;  /* 0x0047b00001207983 */ /* 0x000ee20000300a00 */
[C---:B--2---:R-:W-:Y:S08]  /*79c30*/  HMMA.16816.F32 R52, R20.reuse, R34, R52 ;  /* 0x000000221434723c */ /* 0x044ff00000001834 */
[----:B------:R-:W-:Y:S11]  /*79c40*/  HMMA.16816.F32 R20, R20, R60, R12 ;  /* 0x0000003c1414723c */ /* 0x000ff6000000180c */
[----:B------:R-:W-:Y:S04]  /*79c50*/  STL.64 [R1+0x850], R52 ;  /* 0x0008503401007387 */ /* 0x000fe80000100a00 */
[----:B------:R0:W-:Y:S04]  /*79c60*/  STL.64 [R1+0x858], R54 ;  /* 0x0008583601007387 */ /* 0x0001e80000100a00 */
[----:B0-----:R-:W2:Y:S04]  /*79c70*/  LDL.LU.64 R54, [R1+0x47a8] ;  /* 0x0047a80001367983 */ /* 0x001ea80000300a00 */
[----:B------:R-:W2:Y:S04]  /*79c80*/  LDL.LU.64 R52, [R1+0x47a0] ;  /* 0x0047a00001347983 */ /* 0x000ea80000300a00 */
[----:B------:R-:W2:Y:S01]  /*79c90*/  LDL.LU.64 R14, [R1+0x4798] ;  /* 0x00479800010e7983 */ /* 0x000ea20000300a00 */
[----:B----4-:R-:W-:-:S02]  /*79ca0*/  IMAD R2, R41, 0x100, R27 ;  /* 0x0000010029027824 */ /* 0x010fc400078e021b */
[----:B------:R-:W-:Y:S02]  /*79cb0*/  IMAD R3, R38, 0x100, R40 ;  /* 0x0000010026037824 */ /* 0x000fe400078e0228 */
[----:B------:R-:W-:Y:S02]  /*79cc0*/  IMAD R24, R29, 0x100, R39 ;  /* 0x000001001d187824 */ /* 0x000fe400078e0227 */
[----:B------:R-:W-:Y:S01]  /*79cd0*/  IMAD R25, R9, 0x100, R28 ;  /* 0x0000010009197824 */ /* 0x000fe200078e021c */
        /* <DEDUP_REMOVED lines=15> */
[----:B0-----:R-:W3:Y:S04]  /*79dd0*/  LDL.LU.64 R6, [R1+0x4788] ;  /* 0x0047880001067983 */ /* 0x001ee80000300a00 */
[----:B------:R-:W3:Y:S01]  /*79de0*/  LDL.LU.64 R4, [R1+0x4780] ;  /* 0x0047800001047983 */ /* 0x000ee20000300a00 */
[----:B------:R-:W-:-:S15]  /*79df0*/  HMMA.16816.F32 R52, R20, R10, R52 ;  /* 0x0000000a1434723c */ /* 0x000fde0000001834 */
[----:B------:R-:W-:-:S04]  /*79e00*/  NOP ;  /* 0x0000000000007918 */ /* 0x000fc80000000000 */
[----:B------:R-:W-:Y:S04]  /*79e10*/  STL.64 [R1+0x7a0], R52 ;  /* 0x0007a03401007387 */ /* 0x000fe80000100a00 */
[----:B------:R0:W-:Y:S04]  /*79e20*/  STL.64 [R1+0x7a8], R54 ;  /* 0x0007a83601007387 */ /* 0x0001e80000100a00 */
[----:B0-----:R-:W2:Y:S04]  /*79e30*/  LDL.LU.64 R54, [R1+0x4778] ;  /* 0x0047780001367983 */ /* 0x001ea80000300a00 */
[----:B------:R-:W2:Y:S01]  /*79e40*/  LDL.LU.64 R52, [R1+0x4770] ;  /* 0x0047700001347983 */ /* 0x000ea20000300a00 */
[----:B---3--:R-:W-:-:S15]  /*79e50*/  HMMA.16816.F32 R4, R20, R32, R4 ;  /* 0x000000201404723c */ /* 0x008fde0000001804 */
[----:B------:R-:W-:-:S04]  /*79e60*/  NOP ;  /* 0x0000000000007918 */ /* 0x000fc80000000000 */
[----:B------:R-:W-:Y:S04]  /*79e70*/  STL.64 [R1+0x790], R4 ;  /* 0x0007900401007387 */ /* 0x000fe80000100a00 */
[----:B------:R0:W-:Y:S04]  /*79e80*/  STL.64 [R1+0x798], R6 ;  /* 0x0007980601007387 */ /* 0x0001e80000100a00 */
[----:B0-----:R-:W2:Y:S02]  /*79e90*/  LDL.LU.64 R6, [R1+0x4768] ;  /* 0x0047680001067983 */ /* 0x001ea40000300a00 */
[----:B--2---:R-:W-:-:S15]  /*79ea0*/  HMMA.16816.F32 R52, R20, R6, R52 ;  /* 0x000000061434723c */ /* 0x004fde0000001834 */
[----:B------:R-:W-:-:S04]  /*79eb0*/  NOP ;  /* 0x0000000000007918 */ /* 0x000fc80000000000 */
[----:B------:R-:W-:Y:S04]  /*79ec0*/  STL.64 [R1+0x780], R52 ;  /* 0x0007803401007387 */ /* 0x000fe80000100a00 */
[----:B------:R0:W-:Y:S04]  /*79ed0*/  STL.64 [R1+0x788], R54 ;  /* 0x0007883601007387 */ /* 0x0001e80000100a00 */
[----:B0-----:R-:W4:Y:S04]  /*79ee0*/  LDL.LU.64 R54, [R1+0x4760] ;  /* 0x0047600001367983 */ /* 0x001f280000300a00 */
[----:B------:R-:W4:Y:S02]  /*79ef0*/  LDL.LU.64 R52, [R1+0x4758] ;  /* 0x0047580001347983 */ /* 0x000f240000300a00 */
[----:B----4-:R-:W-:-:S15]  /*79f00*/  HMMA.16816.F32 R52, R20, R12, R52 ;  /* 0x0000000c1434723c */ /* 0x010fde0000001834 */
[----:B------:R-:W-:-:S04]  /*79f10*/  NOP ;  /* 0x0000000000007918 */ /* 0x000fc80000000000 */
[----:B------:R-:W-:Y:S04]  /*79f20*/  STL.64 [R1+0x770], R52 ;  /* 0x0007703401007387 */ /* 0x000fe80000100a00 */
[----:B------:R0:W-:Y:S04]  /*79f30*/  STL.64 [R1+0x778], R54 ;  /* 0x0007783601007387 */ /* 0x0001e80000100a00 */
[----:B0-----:R-:W2:Y:S04]  /*79f40*/  LDL.LU.64 R54, [R1+0x4750] ;  /* 0x0047500001367983 */ /* 0x001ea80000300a00 */
[----:B------:R-:W2:Y:S01]  /*79f50*/  LDL.LU.64 R52, [R1+0x4748] ;  /* 0x0047480001347983 */ /* 0x000ea20000300a00 */
[C---:B------:R-:W-:Y:S08]  /*79f60*/  HMMA.16816.F32 R24, R20.reuse, R34, R24 ;  /* 0x000000221418723c */ /* 0x040ff00000001818 */
[----:B------:R-:W-:Y:S01]  /*79f70*/  HMMA.16816.F32 R16, R20, R60, R16 ;  /* 0x0000003c1410723c */ /* 0x000fe20000001810 */
[----:B------:R-:W-:-:S02]  /*79f80*/  IMAD R2, R43, 0x100, R8 ;  /* 0x000001002b027824 */ /* 0x000fc400078e0208 */
[----:B------:R-:W-:-:S05]  /*79f90*/  IMAD R3, R31, 0x100, R42 ;  /* 0x000001001f037824 */ /* 0x000fca00078e022a */
[----:B--2---:R-:W-:-:S15]  /*79fa0*/  HMMA.16816.F32 R52, R20, R36, R52 ;  /* 0x000000241434723c */ /* 0x004fde0000001834 */
[----:B------:R-:W-:-:S04]  /*79fb0*/  NOP ;  /* 0x0000000000007918 */ /* 0x000fc80000000000 */
[----:B------:R-:W-:Y:S04]  /*79fc0*/  STL.64 [R1+0x760], R52 ;  /* 0x0007603401007387 */ /* 0x000fe80000100a00 */
[----:B------:R0:W-:Y:S04]  /*79fd0*/  STL.64 [R1+0x768], R54 ;  /* 0x0007683601007387 */ /* 0x0001e80000100a00 */
[----:B0-----:R-:W2:Y:S04]  /*79fe0*/  LDL.LU.64 R54, [R1+0x4740] ;  /* 0x0047400001367983 */ /* 0x001ea80000300a00 */
[----:B------:R-:W3:Y:S04]  /*79ff0*/  LDL.LU.64 R52, [R1+0x4738] ;  /* 0x0047380001347983 */ /* 0x000ee80000300a00 */
[----:B------:R0:W-:Y:S01]  /*7a000*/  STL.64 [R1+0x750], R24 ;  /* 0x0007501801007387 */ /* 0x0001e20000100a00 */
[----:B------:R-:W-:-:S02]  /*7a010*/  F2FP.F16.E5M2.UNPACK_B R20, R2 ;  /* 0x00000002ff14723e */ /* 0x000fc400020004ff */
[----:B------:R-:W-:Y:S01]  /*7a020*/  F2FP.F16.E5M2.UNPACK_B R21, R3 ;  /* 0x00000003ff15723e */ /* 0x000fe200020004ff */
[----:B------:R-:W-:Y:S01]  /*7a030*/  STL.64 [R1+0x758], R26 ;  /* 0x0007581a01007387 */ /* 0x000fe20000100a00 */
[----:B0-----:R-:W-:Y:S02]  /*7a040*/  IMAD R24, R58, 0x100, R30 ;  /* 0x000001003a187824 */ /* 0x001fe400078e021e */
[----:B------:R-:W-:-:S03]  /*7a050*/  IMAD R25, R0, 0x100, R59 ;  /* 0x0000010000197824 */ /* 0x000fc600078e023b */
[----:B------:R-:W-:Y:S02]  /*7a060*/  F2FP.F16.E5M2.UNPACK_B R22, R24 ;  /* 0x00000018ff16723e */ /* 0x000fe400020004ff */
[----:B------:R-:W-:Y:S01]  /*7a070*/  F2FP.F16.E5M2.UNPACK_B R23, R25 ;  /* 0x00000019ff17723e */ /* 0x000fe200020004ff */
[----:B------:R-:W-:Y:S04]  /*7a080*/  STL.64 [R1+0x740], R16 ;  /* 0x0007401001007387 */ /* 0x000fe80000100a00 */
[----:B------:R0:W-:Y:S04]  /*7a090*/  STL.64 [R1+0x748], R18 ;  /* 0x0007481201007387 */ /* 0x0001e80000100a00 */
[----:B------:R-:W-:Y:S04]  /*7a0a0*/  STL.64 [R1+0x4720], R14 ;  /* 0x0047200e01007387 */ /* 0x000fe80000100a00 */
[----:B------:R1:W-:Y:S01]  /*7a0b0*/  STL.64 [R1+0x4718], R12 ;  /* 0x0047180c01007387 */ /* 0x0003e20000100a00 */
[C---:B0-----:R-:W-:Y:S08]  /*7a0c0*/  HMMA.16816.F32 R16, R20.reuse, R14, R44 ;  /* 0x0000000e1410723c */ /* 0x041ff0000000182c */
[----:B-1----:R-:W-:Y:S11]  /*7a0d0*/  HMMA.16816.F32 R12, R20, R10, R48 ;  /* 0x0000000a140c723c */ /* 0x002ff60000001830 */
[----:B------:R-:W-:Y:S04]  /*7a0e0*/  STL.64 [R1+0x730], R16 ;  /* 0x0007301001007387 */ /* 0x000fe80000100a00 */
[----:B------:R-:W-:Y:S04]  /*7a0f0*/  STL.64 [R1+0x738], R18 ;  /* 0x0007381201007387 */ /* 0x000fe80000100a00 */
[----:B------:R-:W-:Y:S04]  /*7a100*/  STL.64 [R1+0x720], R12 ;  /* 0x0007200c01007387 */ /* 0x000fe80000100a00 */
[----:B------:R-:W-:Y:S01]  /*7a110*/  STL.64 [R1+0x728], R14 ;  /* 0x0007280e01007387 */ /* 0x000fe20000100a00 */
[----:B--2---:R-:W-:-:S02]  /*7a120*/  IMAD.MOV.U32 R44, RZ, RZ, R55 ;  /* 0x000000ffff2c7224 */ /* 0x004fc400078e0037 */
[----:B---3--:R-:W-:Y:S02]  /*7a130*/  IMAD.MOV.U32 R46, RZ, RZ, R53 ;  /* 0x000000ffff2e7224 */ /* 0x008fe400078e0035 */
[----:B------:R-:W-:Y:S02]  /*7a140*/  IMAD.MOV.U32 R47, RZ, RZ, R52 ;  /* 0x000000ffff2f7224 */ /* 0x000fe400078e0034 */
[----:B------:R-:W-:-:S03]  /*7a150*/  IMAD.MOV.U32 R45, RZ, RZ, R54 ;  /* 0x000000ffff2d7224 */ /* 0x000fc600078e0036 */
[----:B------:R-:W-:Y:S04]  /*7a160*/  STL.64 [R1+0x4710], R46 ;  /* 0x0047102e01007387 */ /* 0x000fe80000100a00 */
[----:B------:R0:W-:Y:S04]  /*7a170*/  STL.64 [R1+0x4708], R44 ;  /* 0x0047082c01007387 */ /* 0x0001e80000100a00 */
        /* <DEDUP_REMOVED lines=44> */
[----:B------:R-:W-:Y:S04]  /*7a440*/  STL [R1+0x46f4], R10 ;  /* 0x0046f40a01007387 */ /* 0x000fe80000100800 */
[----:B------:R-:W-:Y:S01]  /*7a450*/  STL [R1+0x46f0], R11 ;  /* 0x0046f00b01007387 */ /* 0x000fe20000100800 */
[C---:B---3--:R-:W-:Y:S08]  /*7a460*/  HMMA.16816.F32 R24, R20.reuse, R32, R24 ;  /* 0x000000201418723c */ /* 0x048ff00000001818 */
[C---:B----4-:R-:W-:Y:S11]  /*7a470*/  HMMA.16816.F32 R12, R20.reuse, R6, R12 ;  /* 0x00000006140c723c */ /* 0x050ff6000000180c */
[----:B------:R-:W-:Y:S04]  /*7a480*/  STL.64 [R1+0x710], R24 ;  /* 0x0007101801007387 */ /* 0x000fe80000100a00 */
[----:B------:R0:W-:Y:S04]  /*7a490*/  STL.64 [R1+0x718], R26 ;  /* 0x0007181a01007387 */ /* 0x0001e80000100a00 */
[----:B0-----:R-:W3:Y:S04]  /*7a4a0*/  LDL.LU.64 R26, [R1+0x4730] ;  /* 0x00473000011a7983 */ /* 0x001ee80000300a00 */
[----:B------:R-:W3:Y:S04]  /*7a4b0*/  LDL.LU.64 R24, [R1+0x4728] ;  /* 0x0047280001187983 */ /* 0x000ee80000300a00 */
[----:B------:R-:W-:Y:S04]  /*7a4c0*/  STL [R1+0x46ec], R33 ;  /* 0x0046ec2101007387 */ /* 0x000fe80000100800 */
[----:B------:R-:W-:Y:S04]  /*7a4d0*/  STL.64 [R1+0x700], R12 ;  /* 0x0007000c01007387 */ /* 0x000fe80000100a00 */
[----:B------:R0:W-:Y:S04]  /*7a4e0*/  STL.64 [R1+0x708], R14 ;  /* 0x0007080e01007387 */ /* 0x0001e80000100a00 */
[----:B0-----:R-:W4:Y:S04]  /*7a4f0*/  LDL.LU.64 R14, [R1+0x4720] ;  /* 0x00472000010e7983 */ /* 0x001f280000300a00 */
        /* <DEDUP_REMOVED lines=8> */
[----:B------:R-:W-:Y:S04]  /*7a580*/  STL [R1+0x46dc], R12 ;  /* 0x0046dc0c01007387 */ /* 0x000fe80000100800 */
[----:B------:R-:W-:Y:S04]  /*7a590*/  STL [R1+0x46d8], R13 ;  /* 0x0046d80d01007387 */ /* 0x000fe80000100800 */
[----:B------:R-:W-:Y:S04]  /*7a5a0*/  STL.64 [R1+0x6e0], R52 ;  /* 0x0006e03401007387 */ /* 0x000fe80000100a00 */
[----:B------:R0:W-:Y:S04]  /*7a5b0*/  STL.64 [R1+0x6e8], R54 ;  /* 0x0006e83601007387 */ /* 0x0001e80000100a00 */
[----:B0-----:R-:W2:Y:S04]  /*7a5c0*/  LDL.LU.64 R54, [R1+0x4700] ;  /* 0x0047000001367983 */ /* 0x001ea80000300a00 */
[----:B------:R-:W2:Y:S01]  /*7a5d0*/  LDL.LU.64 R52, [R1+0x46f8] ;  /* 0x0046f80001347983 */ /* 0x000ea20000300a00 */
[----:B------:R-:W-:Y:S03]  /*7a5e0*/  HMMA.16816.F32 R24, R20, R34, R24 ;  /* 0x000000221418723c */ /* 0x000fe60000001818 */
[----:B------:R-:W-:Y:S04]  /*7a5f0*/  STL [R1+0x46e4], R34 ;  /* 0x0046e42201007387 */ /* 0x000fe80000100800 */
[----:B------:R-:W-:Y:S01]  /*7a600*/  STL [R1+0x46e0], R35 ;  /* 0x0046e02301007387 */ /* 0x000fe20000100800 */
[----:B------:R-:W-:-:S02]  /*7a610*/  IMAD R2, R29, 0x100, R39 ;  /* 0x000001001d027824 */ /* 0x000fc400078e0227 */
[----:B------:R-:W-:-:S09]  /*7a620*/  IMAD R3, R5, 0x100, R28 ;  /* 0x0000010005037824 */ /* 0x000fd200078e021c */
[----:B------:R0:W-:Y:S02]  /*7a630*/  STL.64 [R1+0x6d0], R24 ;  /* 0x0006d01801007387 */ /* 0x0001e40000100a00 */
[----:B0-----:R-:W-:Y:S02]  /*7a640*/  IMAD R24, R9, 0x100, R4 ;  /* 0x0000010009187824 */ /* 0x001fe400078e0204 */
[----:B------:R-:W-:Y:S01]  /*7a650*/  IMAD R25, R43, 0x100, R8 ;  /* 0x000001002b197824 */ /* 0x000fe200078e0208 */
[----:B------:R-:W-:Y:S04]  /*7a660*/  STL.64 [R1+0x6d8], R26 ;  /* 0x0006d81a01007387 */ /* 0x000fe80000100a00 */
[----:B------:R-:W-:Y:S01]  /*7a670*/  STL [R1+0x46e8], R61 ;  /* 0x0046e83d01007387 */ /* 0x000fe20000100800 */
[----:B------:R-:W-:-:S02]  /*7a680*/  IMAD R59, R0, 0x100, R59 ;  /* 0x00000100003b7824 */ /* 0x000fc400078e023b */
[----:B------:R-:W-:Y:S02]  /*7a690*/  IMAD R0, R49, 0x100, R48 ;  /* 0x0000010031007824 */ /* 0x000fe400078e0230 */
[----:B------:R-:W-:Y:S02]  /*7a6a0*/  IMAD.MOV.U32 R33, RZ, RZ, R36 ;  /* 0x000000ffff217224 */ /* 0x000fe400078e0024 */
[----:B------:R-:W-:Y:S02]  /*7a6b0*/  IMAD.MOV.U32 R13, RZ, RZ, R37 ;  /* 0x000000ffff0d7224 */ /* 0x000fe400078e0025 */
[----:B------:R-:W-:Y:S01]  /*7a6c0*/  IMAD R57, R58, 0x100, R30 ;  /* 0x000001003a397824 */ /* 0x000fe200078e021e */
[----:B--2---:R-:W-:Y:S01]  /*7a6d0*/  HMMA.16816.F32 R8, R20, R60, R52 ;  /* 0x0000003c1408723c */ /* 0x004fe20000001834 */
[----:B------:R-:W-:Y:S02]  /*7a6e0*/  F2FP.F16.E5M2.UNPACK_B R20, R2 ;  /* 0x00000002ff14723e */ /* 0x000fe400020004ff */
[----:B------:R-:W-:-:S02]  /*7a6f0*/  F2FP.F16.E5M2.UNPACK_B R21, R3 ;  /* 0x00000003ff15723e */ /* 0x000fc400020004ff */
[----:B------:R-:W-:Y:S02]  /*7a700*/  F2FP.F16.E5M2.UNPACK_B R22, R24 ;  /* 0x00000018ff16723e */ /* 0x000fe400020004ff */
[----:B------:R-:W-:-:S12]  /*7a710*/  F2FP.F16.E5M2.UNPACK_B R23, R25 ;  /* 0x00000019ff17723e */ /* 0x000fd800020004ff */
[----:B------:R-:W-:Y:S04]  /*7a720*/  STL.64 [R1+0x6c0], R8 ;  /* 0x0006c00801007387 */ /* 0x000fe80000100a00 */
[----:B------:R4:W-:Y:S02]  /*7a730*/  STL.64 [R1+0x6c8], R10 ;  /* 0x0006c80a01007387 */ /* 0x0009e40000100a00 */
[----:B----4-:R-:W-:Y:S02]  /*7a740*/  HMMA.16816.F32 R8, R20, R14, R44 ;  /* 0x0000000e1408723c */ /* 0x010fe4000000182c */
[----:B------:R-:W-:Y:S04]  /*7a750*/  STL [R1+0x8], R0 ;  /* 0x0000080001007387 */ /* 0x000fe80000100800 */
[----:B------:R-:W2:Y:S01]  /*7a760*/  LDL.LU R48, [R1+0x130] ;  /* 0x0001300001307983 */ /* 0x000ea20000300800 */
[----:B------:R-:W-:-:S12]  /*7a770*/  IMAD R54, R51, 0x100, R50 ;  /* 0x0000010033367824 */ /* 0x000fd800078e0232 */
[----:B------:R-:W-:Y:S04]  /*7a780*/  STL.64 [R1+0x6b0], R8 ;  /* 0x0006b00801007387 */ /* 0x000fe80000100a00 */
[----:B------:R0:W-:Y:S04]  /*7a790*/  STL.64 [R1+0x6b8], R10 ;  /* 0x0006b80a01007387 */ /* 0x0001e80000100a00 */
        /* <DEDUP_REMOVED lines=47> */
[----:B------:R-:W-:Y:S04]  /*7aa90*/  STL.64 [R1+0x4518], R54 ;  /* 0x0045183601007387 */ /* 0x000fe80000100a00 */
[----:B------:R0:W-:Y:S04]  /*7aaa0*/  STL.64 [R1+0x4510], R52 ;  /* 0x0045103401007387 */ /* 0x0001e80000100a00 */
[----:B0-----:R-:W3:Y:S04]  /*7aab0*/  LDL.LU R52, [R1+0x150] ;  /* 0x0001500001347983 */ /* 0x001ee80000300800 */
[----:B------:R-:W3:Y:S04]  /*7aac0*/  LDL.LU R53, [R1+0x154] ;  /* 0x0001540001357983 */ /* 0x000ee80000300800 */
[----:B------:R-:W3:Y:S04]  /*7aad0*/  LDL.LU R54, [R1+0x158] ;  /* 0x0001580001367983 */ /* 0x000ee80000300800 */
[----:B------:R-:W3:Y:S01]  /*7aae0*/  LDL.LU R55, [R1+0x15c] ;  /* 0x00015c0001377983 */ /* 0x000ee20000300800 */
[----:B----4-:R-:W-:-:S03]  /*7aaf0*/  IMAD R56, R56, 0x100, R10 ;  /* 0x0000010038387824 */ /* 0x010fc600078e020a */
[----:B------:R-:W4:Y:S01]  /*7ab00*/  LDL.LU R10, [R1+0x46f4] ;  /* 0x0046f400010a7983 */ /* 0x000f220000300800 */
[----:B--2---:R-:W-:-:S03]  /*7ab10*/  IMAD R58, R58, 0x100, R11 ;  /* 0x000001003a3a7824 */ /* 0x004fc600078e020b */
[----:B------:R-:W4:Y:S04]  /*7ab20*/  LDL.LU R11, [R1+0x46f0] ;  /* 0x0046f000010b7983 */ /* 0x000f280000300800 */
[----:B------:R0:W-:Y:S04]  /*7ab30*/  STL.64 [R1+0x4528], R58 ;  /* 0x0045283a01007387 */ /* 0x0001e80000100a00 */
[----:B0-----:R-:W2:Y:S04]  /*7ab40*/  LDL.LU R58, [R1+0x15a0] ;  /* 0x0015a000013a7983 */ /* 0x001ea80000300800 */
[----:B------:R-:W2:Y:S04]  /*7ab50*/  LDL.LU R59, [R1+0x15ac] ;  /* 0x0015ac00013b7983 */ /* 0x000ea80000300800 */
[----:B------:R0:W-:Y:S04]  /*7ab60*/  STL.64 [R1+0x4520], R56 ;  /* 0x0045203801007387 */ /* 0x0001e80000100a00 */
[----:B0-----:R-:W2:Y:S01]  /*7ab70*/  LDL.LU R57, [R1+0x15a4] ;  /* 0x0015a40001397983 */ /* 0x001ea20000300800 */
[----:B---3--:R-:W-:-:S02]  /*7ab80*/  IMAD R3, R3, 0x100, R24 ;  /* 0x0000010003037824 */ /* 0x008fc400078e0218 */
[----:B------:R-:W-:Y:S01]  /*7ab90*/  IMAD R2, R61, 0x100, R2 ;  /* 0x000001003d027824 */ /* 0x000fe200078e0202 */
[----:B----4-:R-:W-:Y:S01]  /*7aba0*/  HMMA.16816.F32 R52, R20, R10, R52 ;  /* 0x0000000a1434723c */ /* 0x010fe20000001834 */
[----:B--2---:R-:W-:Y:S02]  /*7abb0*/  IMAD R25, R25, 0x100, R59 ;  /* 0x0000010019197824 */ /* 0x004fe400078e023b */
[----:B------:R-:W-:-:S05]  /*7abc0*/  IMAD R56, R58, 0x100, R57 ;  /* 0x000001003a387824 */ /* 0x000fca00078e0239 */
[----:B------:R-:W-:Y:S04]  /*7abd0*/  STL [R1+0x4], R56 ;  /* 0x0000043801007387 */ /* 0x000fe80000100800 */
[----:B------:R-:W-:Y:S04]  /*7abe0*/  STL [R1+0x10], R25 ;  /* 0x0000101901007387 */ /* 0x000fe80000100800 */
[----:B------:R-:W-:Y:S04]  /*7abf0*/  STL [R1+0x18], R3 ;  /* 0x0000180301007387 */ /* 0x000fe80000100800 */
[----:B------:R-:W-:Y:S04]  /*7ac00*/  STL [R1+0x46ac], R10 ;  /* 0x0046ac0a01007387 */ /* 0x000fe80000100800 */
[----:B------:R-:W-:Y:S04]  /*7ac10*/  STL [R1+0x24], R2 ;  /* 0x0000240201007387 */ /* 0x000fe80000100800 */
[----:B------:R-:W-:Y:S04]  /*7ac20*/  STL [R1+0x46a8], R11 ;  /* 0x0046a80b01007387 */ /* 0x000fe80000100800 */
[----:B------:R-:W-:Y:S04]  /*7ac30*/  STL.64 [R1+0x6a0], R52 ;  /* 0x0006a03401007387 */ /* 0x000fe80000100a00 */
[----:B------:R0:W-:Y:S02]  /*7ac40*/  STL.64 [R1+0x6a8], R54 ;  /* 0x0006a83601007387 */ /* 0x0001e40000100a00 */
[----:B0-----:R-:W-:-:S02]  /*7ac50*/  IMAD.MOV.U32 R54, RZ, RZ, R33 ;  /* 0x000000ffff367224 */ /* 0x001fc400078e0021 */
[----:B------:R-:W2:Y:S01]  /*7ac60*/  LDL.LU R33, [R1+0x46ec] ;  /* 0x0046ec0001217983 */ /* 0x000ea20000300800 */
[----:B------:R-:W-:Y:S02]  /*7ac70*/  IMAD R2, R34, 0x100, R35 ;  /* 0x0000010022027824 */ /* 0x000fe400078e0223 */
[----:B------:R-:W-:Y:S02]  /*7ac80*/  IMAD R10, R26, 0x100, R12 ;  /* 0x000001001a0a7824 */ /* 0x000fe400078e020c */
[----:B------:R-:W-:Y:S01]  /*7ac90*/  IMAD R3, R41, 0x100, R27 ;  /* 0x0000010029037824 */ /* 0x000fe200078e021b */
[----:B------:R0:W-:Y:S04]  /*7aca0*/  STL [R1], R2 ;  /* 0x0000000201007387 */ /* 0x0001e80000100800 */
[----:B------:R-:W-:Y:S04]  /*7acb0*/  STL [R1+0xc], R10 ;  /* 0x00000c0a01007387 */ /* 0x000fe80000100800 */
[----:B------:R1:W-:Y:S01]  /*7acc0*/  STL [R1+0x14], R3 ;  /* 0x0000140301007387 */ /* 0x0003e20000100800 */
[----:B0-----:R-:W-:-:S02]  /*7acd0*/  IMAD R2, R29, 0x100, R40 ;  /* 0x000001001d027824 */ /* 0x001fc400078e0228 */
[----:B-1----:R-:W-:-:S03]  /*7ace0*/  IMAD R3, R9, 0x100, R4 ;  /* 0x0000010009037824 */ /* 0x002fc600078e0204 */
[----:B------:R0:W-:Y:S02]  /*7acf0*/  STL [R1+0x20], R2 ;  /* 0x0000200201007387 */ /* 0x0001e40000100800 */
[----:B0-----:R-:W-:Y:S02]  /*7ad00*/  IMAD R2, R43, 0x100, R8 ;  /* 0x000001002b027824 */ /* 0x001fe400078e0208 */
[----:B------:R-:W-:-:S05]  /*7ad10*/  IMAD R5, R5, 0x100, R28 ;  /* 0x0000010005057824 */ /* 0x000fca00078e021c */
[----:B------:R-:W-:Y:S04]  /*7ad20*/  STL [R1+0x2c], R5 ;  /* 0x00002c0501007387 */ /* 0x000fe80000100800 */
[----:B------:R0:W-:Y:S04]  /*7ad30*/  STL [R1+0x34], R3 ;  /* 0x0000340301007387 */ /* 0x0001e80000100800 */
[----:B------:R-:W-:Y:S04]  /*7ad40*/  STL [R1+0x4680], R32 ;  /* 0x0046802001007387 */ /* 0x000fe80000100800 */
[----:B------:R1:W-:Y:S01]  /*7ad50*/  STL [R1+0x40], R2 ;  /* 0x0000400201007387 */ /* 0x0003e20000100800 */
[----:B------:R-:W-:-:S02]  /*7ad60*/  IMAD R4, R16, 0x100, R42 ;  /* 0x0000010010047824 */ /* 0x000fc400078e022a */
[----:B0-----:R-:W-:Y:S02]  /*7ad70*/  IMAD R3, R18, 0x100, R17 ;  /* 0x0000010012037824 */ /* 0x001fe400078e0211 */
[----:B-1----:R-:W-:Y:S02]  /*7ad80*/  IMAD R2, R31, 0x100, R19 ;  /* 0x000001001f027824 */ /* 0x002fe400078e0213 */
[----:B------:R-:W-:Y:S01]  /*7ad90*/  IMAD.MOV.U32 R55, RZ, RZ, R13 ;  /* 0x000000ffff377224 */ /* 0x000fe200078e000d */
[----:B--2---:R-:W-:Y:S01]  /*7ada0*/  HMMA.16816.F32 R8, R20, R32, R36 ;  /* 0x000000201408723c */ /* 0x004fe20000001824 */
[----:B------:R-:W-:-:S15]  /*7adb0*/  STL [R1+0x467c], R33 ;  /* 0x00467c2101007387 */ /* 0x000fde0000100800 */
[----:B------:R-:W-:-:S03]  /*7adc0*/  NOP ;  /* 0x0000000000007918 */ /* 0x000fc60000000000 */
[----:B------:R-:W-:Y:S04]  /*7add0*/  STL.64 [R1+0x690], R8 ;  /* 0x0006900801007387 */ /* 0x000fe80000100a00 */
[----:B------:R0:W-:Y:S04]  /*7ade0*/  STL.64 [R1+0x698], R10 ;  /* 0x0006980a01007387 */ /* 0x0001e80000100a00 */
[----:B------:R1:W-:Y:S04]  /*7adf0*/  STL [R1+0x1c], R4 ;  /* 0x00001c0401007387 */ /* 0x0003e80000100800 */
[----:B------:R2:W-:Y:S01]  /*7ae00*/  STL [R1+0x28], R3 ;  /* 0x0000280301007387 */ /* 0x0005e20000100800 */
[----:B0-----:R-:W-:Y:S01]  /*7ae10*/  HMMA.16816.F32 R8, R20, R6, R48 ;  /* 0x000000061408723c */ /* 0x001fe20000001830 */
[----:B-1----:R-:W-:-:S02]  /*7ae20*/  IMAD R4, R15, 0x100, R30 ;  /* 0x000001000f047824 */ /* 0x002fc400078e021e */
[----:B--2---:R-:W-:Y:S01]  /*7ae30*/  IMAD R3, R0, 0x100, R14 ;  /* 0x0000010000037824 */ /* 0x004fe200078e020e */
[----:B------:R0:W-:Y:S01]  /*7ae40*/  STL [R1+0x30], R2 ;  /* 0x0000300201007387 */ /* 0x0001e20000100800 */
[----:B------:R-:W-:-:S03]  /*7ae50*/  IMAD R0, R47, 0x100, R46 ;  /* 0x000001002f007824 */ /* 0x000fc600078e022e */
[----:B------:R-:W-:Y:S04]  /*7ae60*/  STL [R1+0x3c], R4 ;  /* 0x00003c0401007387 */ /* 0x000fe80000100800 */
[----:B------:R-:W-:Y:S01]  /*7ae70*/  STL [R1+0x48], R3 ;  /* 0x0000480301007387 */ /* 0x000fe20000100800 */
[----:B0-----:R-:W-:-:S05]  /*7ae80*/  IMAD R2, R45, 0x100, R44 ;  /* 0x000001002d027824 */ /* 0x001fca00078e022c */
[----:B------:R-:W-:Y:S04]  /*7ae90*/  STL [R1+0x140], R2 ;  /* 0x0001400201007387 */ /* 0x000fe80000100800 */
[----:B------:R-:W2:Y:S04]  /*7aea0*/  LDL.LU R36, [R1+0x110] ;  /* 0x0001100001247983 */ /* 0x000ea80000300800 */
[----:B------:R-:W-:Y:S04]  /*7aeb0*/  STL [R1+0x144], R0 ;  /* 0x0001440001007387 */ /* 0x000fe80000100800 */
        /* <DEDUP_REMOVED lines=13> */
[----:B------:R-:W3:Y:S04]  /*7af90*/  LDL.LU R13, [R1+0x1644] ;  /* 0x00164400010d7983 */ /* 0x000ee80000300800 */
[----:B------:R-:W3:Y:S04]  /*7afa0*/  LDL.LU R33, [R1+0x1648] ;  /* 0x0016480001217983 */ /* 0x000ee80000300800 */
[----:B------:R-:W3:Y:S04]  /*7afb0*/  LDL.LU R32, [R1+0x1654] ;  /* 0x0016540001207983 */ /* 0x000ee80000300800 */
        /* <DEDUP_REMOVED lines=37> */
[----:B------:R0:W-:Y:S04]  /*7b210*/  STL [R1+0x4688], R6 ;  /* 0x0046880601007387 */ /* 0x0001e80000100800 */
[----:B0-----:R-:W3:Y:S04]  /*7b220*/  LDL.LU R6, [R1+0x164c] ;  /* 0x00164c0001067983 */ /* 0x001ee80000300800 */
[----:B------:R0:W-:Y:S04]  /*7b230*/  STL [R1+0x4684], R7 ;  /* 0x0046840701007387 */ /* 0x0001e80000100800 */
[----:B0-----:R-:W3:Y:S01]  /*7b240*/  LDL.LU R7, [R1+0x1640] ;  /* 0x0016400001077983 */ /* 0x001ee20000300800 */
[----:B----4-:R-:W-:-:S02]  /*7b250*/  IMAD R34, R34, 0x100, R61 ;  /* 0x0000010022227824 */ /* 0x010fc400078e023d */
[----:B--2---:R-:W-:Y:S01]  /*7b260*/  IMAD R12, R12, 0x100, R35 ;  /* 0x000001000c0c7824 */ /* 0x004fe200078e0223 */
[----:B------:R-:W2:Y:S04]  /*7b270*/  LDL.LU R61, [R1+0x46e8] ;  /* 0x0046e800013d7983 */ /* 0x000ea80000300800 */
[----:B------:R0:W-:Y:S04]  /*7b280*/  STL [R1+0x38], R34 ;  /* 0x0000382201007387 */ /* 0x0001e80000100800 */
[----:B0-----:R-:W4:Y:S04]  /*7b290*/  LDL.LU R34, [R1+0x46e4] ;  /* 0x0046e40001227983 */ /* 0x001f280000300800 */
[----:B------:R-:W4:Y:S04]  /*7b2a0*/  LDL.LU R35, [R1+0x46e0] ;  /* 0x0046e00001237983 */ /* 0x000f280000300800 */
[----:B------:R0:W-:Y:S04]  /*7b2b0*/  STL [R1+0x44], R12 ;  /* 0x0000440c01007387 */ /* 0x0001e80000100800 */
[----:B0-----:R-:W2:Y:S01]  /*7b2c0*/  LDL.LU R12, [R1+0x46dc] ;  /* 0x0046dc00010c7983 */ /* 0x001ea20000300800 */
[----:B---3--:R-:W-:-:S03]  /*7b2d0*/  IMAD R7, R7, 0x100, R13 ;  /* 0x0000010007077824 */ /* 0x008fc600078e020d */
[----:B------:R-:W2:Y:S01]  /*7b2e0*/  LDL.LU R13, [R1+0x46d8] ;  /* 0x0046d800010d7983 */ /* 0x000ea20000300800 */
[----:B------:R-:W-:Y:S02]  /*7b2f0*/  IMAD R6, R33, 0x100, R6 ;  /* 0x0000010021067824 */ /* 0x000fe400078e0206 */
[----:B------:R-:W-:Y:S01]  /*7b300*/  IMAD R11, R11, 0x100, R32 ;  /* 0x000001000b0b7824 */ /* 0x000fe200078e0220 */
[----:B------:R0:W-:Y:S04]  /*7b310*/  STL [R1+0x4c], R7 ;  /* 0x00004c0701007387 */ /* 0x0001e80000100800 */
[----:B------:R1:W-:Y:S04]  /*7b320*/  STL [R1+0x130], R6 ;  /* 0x0001300601007387 */ /* 0x0003e80000100800 */
[----:B------:R-:W-:Y:S01]  /*7b330*/  STL [R1+0x134], R11 ;  /* 0x0001340b01007387 */ /* 0x000fe20000100800 */
[----:B------:R-:W-:Y:S01]  /*7b340*/  HMMA.16816.F32 R36, R20, R54, R36 ;  /* 0x000000361424723c */ /* 0x000fe20000001824 */
[----:B0-----:R-:W-:-:S02]  /*7b350*/  IMAD R7, R56, 0x100, R10 ;  /* 0x0000010038077824 */ /* 0x001fc400078e020a */
[----:B-1----:R-:W-:-:S03]  /*7b360*/  IMAD R6, R58, 0x100, R57 ;  /* 0x000001003a067824 */ /* 0x002fc600078e0239 */
[----:B------:R0:W-:Y:S01]  /*7b370*/  STL [R1+0x138], R7 ;  /* 0x0001380701007387 */ /* 0x0001e20000100800 */
[----:B------:R-:W-:Y:S02]  /*7b380*/  IMAD R4, R9, 0x100, R4 ;  /* 0x0000010009047824 */ /* 0x000fe400078e0204 */
[----:B0-----:R-:W-:Y:S02]  /*7b390*/  IMAD R7, R25, 0x100, R53 ;  /* 0x0000010019077824 */ /* 0x001fe400078e0235 */
[----:B------:R-:W-:Y:S02]  /*7b3a0*/  IMAD R25, R5, 0x100, R28 ;  /* 0x0000010005197824 */ /* 0x000fe400078e021c */
[----:B------:R-:W-:Y:S02]  /*7b3b0*/  IMAD R5, R18, 0x100, R17 ;  /* 0x0000010012057824 */ /* 0x000fe400078e0211 */
[----:B------:R-:W-:Y:S01]  /*7b3c0*/  IMAD R0, R0, 0x100, R14 ;  /* 0x0000010000007824 */ /* 0x000fe200078e020e */
[----:B--2---:R-:W-:-:S15]  /*7b3d0*/  HMMA.16816.F32 R48, R20, R12, R48 ;  /* 0x0000000c1430723c */ /* 0x004fde0000001830 */
[----:B------:R-:W-:-:S04]  /*7b3e0*/  NOP ;  /* 0x0000000000007918 */ /* 0x000fc80000000000 */
[----:B------:R-:W-:Y:S04]  /*7b3f0*/  STL.64 [R1+0x670], R48 ;  /* 0x0006703001007387 */ /* 0x000fe80000100a00 */
[----:B------:R0:W-:Y:S04]  /*7b400*/  STL [R1+0x14c], R6 ;  /* 0x00014c0601007387 */ /* 0x0001e80000100800 */
[----:B------:R1:W-:Y:S01]  /*7b410*/  STL.64 [R1+0x678], R50 ;  /* 0x0006783201007387 */ /* 0x0003e20000100a00 */
[----:B0-----:R-:W-:-:S03]  /*7b420*/  IMAD R6, R52, 0x100, R59 ;  /* 0x0000010034067824 */ /* 0x001fc600078e023b */
[----:B-1----:R-:W2:Y:S04]  /*7b430*/  LDL.LU.64 R50, [R1+0x46d0] ;  /* 0x0046d00001327983 */ /* 0x002ea80000300a00 */
[----:B------:R-:W2:Y:S04]  /*7b440*/  LDL.LU.64 R48, [R1+0x46c8] ;  /* 0x0046c80001307983 */ /* 0x000ea80000300a00 */
[----:B------:R-:W-:Y:S04]  /*7b450*/  STL [R1+0x4690], R12 ;  /* 0x0046900c01007387 */ /* 0x000fe80000100800 */
[----:B------:R-:W-:Y:S04]  /*7b460*/  STL [R1+0x468c], R13 ;  /* 0x00468c0d01007387 */ /* 0x000fe80000100800 */
[----:B------:R0:W-:Y:S04]  /*7b470*/  STL [R1+0x120], R6 ;  /* 0x0001200601007387 */ /* 0x0001e80000100800 */
[----:B------:R-:W-:Y:S01]  /*7b480*/  STL [R1+0x124], R7 ;  /* 0x0001240701007387 */ /* 0x000fe20000100800 */
[----:B0-----:R-:W-:-:S02]  /*7b490*/  IMAD R6, R26, 0x100, R2 ;  /* 0x000001001a067824 */ /* 0x001fc400078e0202 */
[----:B------:R-:W-:-:S03]  /*7b4a0*/  IMAD R2, R29, 0x100, R40 ;  /* 0x000001001d027824 */ /* 0x000fc600078e0228 */
[----:B------:R0:W-:Y:S04]  /*7b4b0*/  STL [R1+0x128], R6 ;  /* 0x0001280601007387 */ /* 0x0001e80000100800 */
[----:B------:R-:W3:Y:S04]  /*7b4c0*/  LDL.64 R52, [R1+0x348] ;  /* 0x0003480001347983 */ /* 0x000ee80000100a00 */
[----:B------:R1:W-:Y:S04]  /*7b4d0*/  STL [R1+0x148], R2 ;  /* 0x0001480201007387 */ /* 0x0003e80000100800 */
[----:B------:R-:W-:Y:S04]  /*7b4e0*/  STL [R1+0x4664], R54 ;  /* 0x0046643601007387 */ /* 0x000fe80000100800 */
[----:B------:R-:W-:Y:S04]  /*7b4f0*/  STL [R1+0x4660], R55 ;  /* 0x0046603701007387 */ /* 0x000fe80000100800 */
[----:B------:R-:W-:Y:S04]  /*7b500*/  STL.64 [R1+0x660], R36 ;  /* 0x0006602401007387 */ /* 0x000fe80000100a00 */
[----:B------:R-:W-:Y:S04]  /*7b510*/  STL.64 [R1+0x668], R38 ;  /* 0x0006682601007387 */ /* 0x000fe80000100a00 */
[----:B------:R4:W-:Y:S01]  /*7b520*/  STL [R1+0x110], R4 ;  /* 0x0001100401007387 */ /* 0x0009e20000100800 */
[----:B0-----:R-:W-:-:S02]  /*7b530*/  IMAD R6, R16, 0x100, R42 ;  /* 0x0000010010067824 */ /* 0x001fc400078e022a */
[----:B-1----:R-:W-:Y:S02]  /*7b540*/  IMAD R2, R43, 0x100, R8 ;  /* 0x000001002b027824 */ /* 0x002fe400078e0208 */
[----:B------:R-:W-:Y:S01]  /*7b550*/  IMAD R8, R15, 0x100, R30 ;  /* 0x000001000f087824 */ /* 0x000fe200078e021e */
[----:B------:R-:W-:Y:S01]  /*7b560*/  STL [R1+0x114], R6 ;  /* 0x0001140601007387 */ /* 0x000fe20000100800 */
[----:B----4-:R-:W-:-:S03]  /*7b570*/  IMAD R4, R31, 0x100, R19 ;  /* 0x000001001f047824 */ /* 0x010fc600078e0213 */
[----:B------:R-:W-:Y:S04]  /*7b580*/  STL [R1+0x118], R5 ;  /* 0x0001180501007387 */ /* 0x000fe80000100800 */
[----:B------:R0:W-:Y:S04]  /*7b590*/  STL [R1+0x13c], R4 ;  /* 0x00013c0401007387 */ /* 0x0001e80000100800 */
[----:B------:R-:W-:Y:S01]  /*7b5a0*/  STL [R1+0x158], R8 ;  /* 0x0001580801007387 */ /* 0x000fe20000100800 */
[----:B0-----:R-:W-:Y:S03]  /*7b5b0*/  HMMA.16816.F32 R4, R20, R34, R44 ;  /* 0x000000221404723c */ /* 0x001fe6000000182c */
[----:B------:R-:W4:Y:S04]  /*7b5c0*/  LDL.LU R46, [R1+0x16e0] ;  /* 0x0016e000012e7983 */ /* 0x000f280000300800 */
[----:B------:R-:W-:Y:S04]  /*7b5d0*/  STL [R1+0x164], R0 ;  /* 0x0001640001007387 */ /* 0x000fe80000100800 */
[----:B------:R-:W4:Y:S01]  /*7b5e0*/  LDL.LU R47, [R1+0x16dc] ;  /* 0x0016dc00012f7983 */ /* 0x000f220000300800 */
[----:B------:R-:W-:-:S02]  /*7b5f0*/  IMAD R3, R3, 0x100, R24 ;  /* 0x0000010003037824 */ /* 0x000fc400078e0218 */
[----:B------:R-:W-:-:S05]  /*7b600*/  IMAD R24, R41, 0x100, R27 ;  /* 0x0000010029187824 */ /* 0x000fca00078e021b */
[----:B------:R0:W-:Y:S04]  /*7b610*/  STL.64 [R1+0x650], R4 ;  /* 0x0006500401007387 */ /* 0x0001e80000100a00 */
[----:B------:R4:W-:Y:S04]  /*7b620*/  STL.64 [R1+0x658], R6 ;  /* 0x0006580601007387 */ /* 0x0009e80000100a00 */
        /* <DEDUP_REMOVED lines=28> */
[----:B------:R-:W-:Y:S04]  /*7b7f0*/  STL [R1+0x466c], R34 ;  /* 0x00466c2201007387 */ /* 0x000fe80000100800 */
[----:B------:R-:W-:Y:S04]  /*7b800*/  STL [R1+0x4668], R35 ;  /* 0x0046682301007387 */ /* 0x000fe80000100800 */
[----:B------:R-:W3:Y:S04]  /*7b810*/  LDL.LU R14, [R1+0x1748] ;  /* 0x00174800010e7983 */ /* 0x000ee80000300800 */
[----:B------:R-:W3:Y:S01]  /*7b820*/  LDL.LU R0, [R1+0x1744] ;  /* 0x0017440001007983 */ /* 0x000ee20000300800 */
[----:B----4-:R-:W-:-:S05]  /*7b830*/  IMAD R6, R47, 0x100, R46 ;  /* 0x000001002f067824 */ /* 0x010fca00078e022e */
[----:B------:R0:W-:Y:S04]  /*7b840*/  STL [R1+0x10c], R6 ;  /* 0x00010c0601007387 */ /* 0x0001e80000100800 */
[----:B------:R-:W4:Y:S04]  /*7b850*/  LDL.LU R44, [R1+0x1750] ;  /* 0x00175000012c7983 */ /* 0x000f280000300800 */
[----:B------:R-:W4:Y:S04]  /*7b860*/  LDL.LU R45, [R1+0x174c] ;  /* 0x00174c00012d7983 */ /* 0x000f280000300800 */
[----:B------:R-:W4:Y:S04]  /*7b870*/  LDL.LU R46, [R1+0x1758] ;  /* 0x00175800012e7983 */ /* 0x000f280000300800 */
[----:B------:R-:W4:Y:S01]  /*7b880*/  LDL.LU R47, [R1+0x1754] ;  /* 0x00175400012f7983 */ /* 0x000f220000300800 */
[----:B--2---:R-:W-:Y:S01]  /*7b890*/  HMMA.16816.F32 R20, R20, R60, R48 ;  /* 0x0000003c1414723c */ /* 0x004fe20000001830 */
[----:B------:R-:W-:-:S02]  /*7b8a0*/  IMAD R10, R56, 0x100, R10 ;  /* 0x00000100380a7824 */ /* 0x000fc400078e020a */
[----:B---3--:R-:W-:Y:S02]  /*7b8b0*/  IMAD R7, R58, 0x100, R57 ;  /* 0x000001003a077824 */ /* 0x008fe400078e0239 */
[----:B0-----:R-:W-:Y:S01]  /*7b8c0*/  IMAD R6, R26, 0x100, R59 ;  /* 0x000001001a067824 */ /* 0x001fe200078e023b */
[----:B------:R0:W-:Y:S04]  /*7b8d0*/  STL [R1+0x12c], R10 ;  /* 0x00012c0a01007387 */ /* 0x0001e80000100800 */
[----:B------:R1:W-:Y:S04]  /*7b8e0*/  STL [R1+0x154], R7 ;  /* 0x0001540701007387 */ /* 0x0003e80000100800 */
[----:B------:R2:W-:Y:S01]  /*7b8f0*/  STL [R1+0x160], R6 ;  /* 0x0001600601007387 */ /* 0x0005e20000100800 */
[----:B0-----:R-:W-:-:S02]  /*7b900*/  IMAD R10, R41, 0x100, R27 ;  /* 0x00000100290a7824 */ /* 0x001fc400078e021b */
[----:B-1----:R-:W-:Y:S02]  /*7b910*/  IMAD R7, R36, 0x100, R40 ;  /* 0x0000010024077824 */ /* 0x002fe400078e0228 */
[----:B--2---:R-:W-:Y:S01]  /*7b920*/  IMAD R6, R38, 0x100, R37 ;  /* 0x0000010026067824 */ /* 0x004fe200078e0225 */
[----:B------:R-:W-:Y:S04]  /*7b930*/  STL [R1+0x180], R10 ;  /* 0x0001800a01007387 */ /* 0x000fe80000100800 */
[----:B------:R-:W-:Y:S04]  /*7b940*/  STL [R1+0x194], R7 ;  /* 0x0001940701007387 */ /* 0x000fe80000100800 */
[----:B------:R-:W-:Y:S04]  /*7b950*/  STL [R1+0x4674], R60 ;  /* 0x0046743c01007387 */ /* 0x000fe80000100800 */
[----:B------:R-:W-:Y:S04]  /*7b960*/  STL [R1+0x1a0], R6 ;  /* 0x0001a00601007387 */ /* 0x000fe80000100800 */
[----:B------:R-:W-:Y:S04]  /*7b970*/  STL [R1+0x4670], R61 ;  /* 0x0046703d01007387 */ /* 0x000fe80000100800 */
[----:B------:R0:W-:Y:S04]  /*7b980*/  STL.64 [R1+0x640], R20 ;  /* 0x0006401401007387 */ /* 0x0001e80000100a00 */
[----:B------:R1:W-:Y:S01]  /*7b990*/  STL.64 [R1+0x648], R22 ;  /* 0x0006481601007387 */ /* 0x0003e20000100a00 */
[----:B------:R-:W-:-:S02]  /*7b9a0*/  IMAD R50, R29, 0x100, R39 ;  /* 0x000001001d327824 */ /* 0x000fc400078e0227 */
[----:B------:R-:W-:-:S03]  /*7b9b0*/  IMAD R51, R5, 0x100, R28 ;  /* 0x0000010005337824 */ /* 0x000fc600078e021c */
[----:B------:R-:W-:Y:S04]  /*7b9c0*/  STL [R1+0x4530], R50 ;  /* 0x0045303201007387 */ /* 0x000fe80000100800 */
[----:B------:R-:W-:Y:S01]  /*7b9d0*/  STL [R1+0x4534], R51 ;  /* 0x0045343301007387 */ /* 0x000fe20000100800 */
[----:B0-----:R-:W-:Y:S02]  /*7b9e0*/  F2FP.F16.E5M2.UNPACK_B R20, R3 ;  /* 0x00000003ff14723e */ /* 0x001fe400020004ff */
[----:B-1----:R-:W-:Y:S02]  /*7b9f0*/  F2FP.F16.E5M2.UNPACK_B R23, R2 ;  /* 0x00000002ff17723e */ /* 0x002fe400020004ff */
[----:B------:R-:W-:Y:S02]  /*7ba00*/  F2FP.F16.E5M2.UNPACK_B R21, R24 ;  /* 0x00000018ff15723e */ /* 0x000fe400020004ff */
[----:B------:R-:W-:Y:S01]  /*7ba10*/  F2FP.F16.E5M2.UNPACK_B R22, R25 ;  /* 0x00000019ff16723e */ /* 0x000fe200020004ff */
[----:B------:R-:W-:-:S02]  /*7ba20*/  IMAD R2, R9, 0x100, R4 ;  /* 0x0000010009027824 */ /* 0x000fc400078e0204 */
[----:B------:R-:W-:-:S03]  /*7ba30*/  IMAD R4, R43, 0x100, R8 ;  /* 0x000001002b047824 */ /* 0x000fc600078e0208 */
[----:B------:R-:W-:Y:S04]  /*7ba40*/  STL [R1+0x100], R2 ;  /* 0x0001000201007387 */ /* 0x000fe80000100800 */
[----:B------:R0:W-:Y:S02]  /*7ba50*/  STL [R1+0x104], R4 ;  /* 0x0001040401007387 */ /* 0x0001e40000100800 */
[----:B0-----:R-:W-:Y:S01]  /*7ba60*/  HMMA.16816.F32 R4, R20, R52, R16 ;  /* 0x000000341404723c */ /* 0x001fe20000001810 */
[----:B------:R-:W-:Y:S02]  /*7ba70*/  IMAD R3, R31, 0x100, R42 ;  /* 0x000001001f037824 */ /* 0x000fe400078e022a */
[----:B------:R-:W-:-:S03]  /*7ba80*/  IMAD R2, R15, 0x100, R30 ;  /* 0x000001000f027824 */ /* 0x000fc600078e021e */
[----:B------:R0:W-:Y:S04]  /*7ba90*/  STL [R1+0x108], R3 ;  /* 0x0001080301007387 */ /* 0x0001e80000100800 */
[----:B------:R-:W-:Y:S04]  /*7baa0*/  STL [R1+0x46c0], R20 ;  /* 0x0046c01401007387 */ /* 0x000fe80000100800 */
[----:B------:R4:W-:Y:S04]  /*7bab0*/  STL [R1+0x11c], R2 ;  /* 0x00011c0201007387 */ /* 0x0009e80000100800 */
[----:B------:R-:W-:Y:S01]  /*7bac0*/  STL [R1+0x46bc], R21 ;  /* 0x0046bc1501007387 */ /* 0x000fe20000100800 */
[----:B0-----:R-:W-:-:S03]  /*7bad0*/  IMAD R3, R0, 0x100, R14 ;  /* 0x0000010000037824 */ /* 0x001fc600078e020e */
[----:B------:R-:W-:Y:S04]  /*7bae0*/  STL.64 [R1+0x630], R4 ;  /* 0x0006300401007387 */ /* 0x000fe80000100a00 */
[----:B------:R-:W-:Y:S04]  /*7baf0*/  STL.64 [R1+0x638], R6 ;  /* 0x0006380601007387 */ /* 0x000fe80000100a00 */
[----:B------:R-:W-:Y:S04]  /*7bb00*/  STL [R1+0x46b8], R22 ;  /* 0x0046b81601007387 */ /* 0x000fe80000100800 */
[----:B------:R-:W-:Y:S04]  /*7bb10*/  STL [R1+0x46b4], R23 ;  /* 0x0046b41701007387 */ /* 0x000fe80000100800 */
[----:B------:R-:W-:Y:S04]  /*7bb20*/  STL [R1+0x46b0], R52 ;  /* 0x0046b03401007387 */ /* 0x000fe80000100800 */
[----:B------:R-:W-:Y:S04]  /*7bb30*/  STL [R1+0x4678], R53 ;  /* 0x0046783501007387 */ /* 0x000fe80000100800 */
[----:B------:R-:W-:Y:S04]  /*7bb40*/  STL [R1+0xf0], R3 ;  /* 0x0000f00301007387 */ /* 0x000fe80000100800 */
[----:B------:R-:W2:Y:S01]  /*7bb50*/  LDL.LU R36, [R1+0xc0] ;  /* 0x0000c00001247983 */ /* 0x000ea20000300800 */
[----:B----4-:R-:W-:-:S02]  /*7bb60*/  IMAD R2, R45, 0x100, R44 ;  /* 0x000001002d027824 */ /* 0x010fc400078e022c */
[----:B------:R-:W-:-:S03]  /*7bb70*/  IMAD R0, R47, 0x100, R46 ;  /* 0x000001002f007824 */ /* 0x000fc600078e022e */
[----:B------:R-:W-:Y:S04]  /*7bb80*/  STL [R1+0xf4], R2 ;  /* 0x0000f40201007387 */ /* 0x000fe80000100800 */
[----:B------:R-:W-:Y:S04]  /*7bb90*/  STL [R1+0xf8], R0 ;  /* 0x0000f80001007387 */ /* 0x000fe80000100800 */
[----:B------:R-:W2:Y:S04]  /*7bba0*/  LDL.LU R37, [R1+0xc4] ;  /* 0x0000c40001257983 */ /* 0x000ea80000300800 */
[----:B------:R-:W3:Y:S04]  /*7bbb0*/  LDL.LU R38, [R1+0xc8] ;  /* 0x0000c80001267983 */ /* 0x000ee80000300800 */
[----:B------:R-:W3:Y:S04]  /*7bbc0*/  LDL.LU R39, [R1+0xcc] ;  /* 0x0000cc0001277983 */ /* 0x000ee80000300800 */
[----:B---3--:R-:W-:Y:S04]  /*7bbd0*/  STL.64 [R1+0x46a0], R38 ;  /* 0x0046a02601007387 */ /* 0x008fe80000100a00 */
[----:B--2---:R0:W-:Y:S04]  /*7bbe0*/  STL.64 [R1+0x4698], R36 ;  /* 0x0046982401007387 */ /* 0x0041e80000100a00 */
[----:B------:R-:W2:Y:S04]  /*7bbf0*/  LDL.LU R48, [R1+0xd0] ;  /* 0x0000d00001307983 */ /* 0x000ea80000300800 */
[----:B--2---:R1:W-:Y:S04]  /*7bc00*/  STL [R1+0x46c4], R48 ;  /* 0x0046c43001007387 */ /* 0x0043e80000100800 */
        /* <DEDUP_REMOVED lines=61> */
[----:B----4-:R-:W-:-:S02]  /*7bfe0*/  IMAD R20, R20, 0x100, R48 ;  /* 0x0000010014147824 */ /* 0x010fc400078e0230 */
[----:B--2---:R-:W-:Y:S01]  /*7bff0*/  IMAD R22, R22, 0x100, R21 ;  /* 0x0000010016167824 */ /* 0x004fe200078e0215 */
[----:B------:R-:W2:Y:S04]  /*7c000*/  LDL.LU R48, [R1+0x46c4] ;  /* 0x0046c40001307983 */ /* 0x000ea80000300800 */
[----:B------:R0:W-:Y:S01]  /*7c010*/  STL [R1+0xfc], R20 ;  /* 0x0000fc1401007387 */ /* 0x0001e20000100800 */
[----:B---3--:R-:W-:Y:S02]  /*7c020*/  IMAD R52, R52, 0x100, R23 ;  /* 0x0000010034347824 */ /* 0x008fe400078e0217 */
[----:B------:R-:W-:Y:S01]  /*7c030*/  IMAD R11, R11, 0x100, R10 ;  /* 0x000001000b0b7824 */ /* 0x000fe200078e020a */
[----:B0-----:R-:W3:Y:S04]  /*7c040*/  LDL.LU R20, [R1+0x46c0] ;  /* 0x0046c00001147983 */ /* 0x001ee80000300800 */
[----:B------:R-:W3:Y:S04]  /*7c050*/  LDL.LU R21, [R1+0x46bc] ;  /* 0x0046bc0001157983 */ /* 0x000ee80000300800 */
[----:B------:R0:W-:Y:S04]  /*7c060*/  STL [R1+0x150], R22 ;  /* 0x0001501601007387 */ /* 0x0001e80000100800 */
[----:B0-----:R-:W3:Y:S04]  /*7c070*/  LDL.LU R22, [R1+0x46b8] ;  /* 0x0046b80001167983 */ /* 0x001ee80000300800 */
[----:B------:R-:W3:Y:S04]  /*7c080*/  LDL.LU R23, [R1+0x46b4] ;  /* 0x0046b40001177983 */ /* 0x000ee80000300800 */
[----:B------:R0:W-:Y:S04]  /*7c090*/  STL [R1+0x15c], R52 ;  /* 0x00015c3401007387 */ /* 0x0001e80000100800 */
[----:B0-----:R-:W4:Y:S04]  /*7c0a0*/  LDL.LU R52, [R1+0x46b0] ;  /* 0x0046b00001347983 */ /* 0x001f280000300800 */
[----:B------:R-:W3:Y:S04]  /*7c0b0*/  LDL.LU R10, [R1+0x46ac] ;  /* 0x0046ac00010a7983 */ /* 0x000ee80000300800 */
[----:B------:R0:W-:Y:S04]  /*7c0c0*/  STL [R1+0x170], R11 ;  /* 0x0001700b01007387 */ /* 0x0001e80000100800 */
[----:B0-----:R-:W3:Y:S01]  /*7c0d0*/  LDL.LU R11, [R1+0x46a8] ;  /* 0x0046a800010b7983 */ /* 0x001ee20000300800 */
[----:B------:R-:W-:-:S02]  /*7c0e0*/  IMAD R13, R13, 0x100, R12 ;  /* 0x000001000d0d7824 */ /* 0x000fc400078e020c */
[----:B------:R-:W-:Y:S02]  /*7c0f0*/  IMAD R7, R7, 0x100, R6 ;  /* 0x0000010007077824 */ /* 0x000fe400078e0206 */
[----:B------:R-:W-:Y:S01]  /*7c100*/  IMAD R33, R33, 0x100, R32 ;  /* 0x0000010021217824 */ /* 0x000fe200078e0220 */
[----:B---3--:R-:W-:-:S15]  /*7c110*/  HMMA.16816.F32 R36, R20, R10, R36 ;  /* 0x0000000a1424723c */ /* 0x008fde0000001824 */
[----:B------:R-:W-:-:S04]  /*7c120*/  NOP ;  /* 0x0000000000007918 */ /* 0x000fc80000000000 */
[----:B------:R-:W-:Y:S04]  /*7c130*/  STL.64 [R1+0x620], R36 ;  /* 0x0006202401007387 */ /* 0x000fe80000100a00 */
[----:B------:R0:W-:Y:S04]  /*7c140*/  STL.64 [R1+0x628], R38 ;  /* 0x0006282601007387 */ /* 0x0001e80000100a00 */
[----:B0-----:R-:W3:Y:S04]  /*7c150*/  LDL.LU.64 R38, [R1+0x46a0] ;  /* 0x0046a00001267983 */ /* 0x001ee80000300a00 */
[----:B------:R-:W3:Y:S04]  /*7c160*/  LDL.LU.64 R36, [R1+0x4698] ;  /* 0x0046980001247983 */ /* 0x000ee80000300a00 */
[----:B------:R-:W2:Y:S04]  /*7c170*/  LDL.LU R12, [R1+0x4690] ;  /* 0x00469000010c7983 */ /* 0x000ea80000300800 */
[----:B------:R0:W-:Y:S04]  /*7c180*/  STL [R1+0xe0], R13 ;  /* 0x0000e00d01007387 */ /* 0x0001e80000100800 */
[----:B0-----:R-:W2:Y:S04]  /*7c190*/  LDL.LU R13, [R1+0x468c] ;  /* 0x00468c00010d7983 */ /* 0x001ea80000300800 */
[----:B------:R-:W3:Y:S04]  /*7c1a0*/  LDL.LU R6, [R1+0x4688] ;  /* 0x0046880001067983 */ /* 0x000ee80000300800 */
[----:B------:R0:W-:Y:S04]  /*7c1b0*/  STL [R1+0xe4], R7 ;  /* 0x0000e40701007387 */ /* 0x0001e80000100800 */
[----:B0-----:R-:W3:Y:S04]  /*7c1c0*/  LDL.LU R7, [R1+0x4684] ;  /* 0x0046840001077983 */ /* 0x001ee80000300800 */
[----:B------:R-:W2:Y:S04]  /*7c1d0*/  LDL.LU R32, [R1+0x4680] ;  /* 0x0046800001207983 */ /* 0x000ea80000300800 */
[----:B------:R0:W-:Y:S04]  /*7c1e0*/  STL [R1+0xe8], R33 ;  /* 0x0000e82101007387 */ /* 0x0001e80000100800 */
[----:B0-----:R-:W3:Y:S01]  /*7c1f0*/  LDL.LU R33, [R1+0x467c] ;  /* 0x00467c0001217983 */ /* 0x001ee20000300800 */
[----:B------:R-:W-:-:S02]  /*7c200*/  IMAD R2, R2, 0x100, R53 ;  /* 0x0000010002027824 */ /* 0x000fc400078e0235 */
[----:B------:R-:W-:Y:S02]  /*7c210*/  IMAD R24, R24, 0x100, R25 ;  /* 0x0000010018187824 */ /* 0x000fe400078e0219 */
[----:B------:R-:W-:Y:S01]  /*7c220*/  IMAD R3, R61, 0x100, R3 ;  /* 0x000001003d037824 */ /* 0x000fe200078e0203 */
[----:B------:R0:W-:Y:S04]  /*7c230*/  STL [R1+0x16c], R2 ;  /* 0x00016c0201007387 */ /* 0x0001e80000100800 */
[----:B------:R-:W-:Y:S04]  /*7c240*/  STL [R1+0x17c], R24 ;  /* 0x00017c1801007387 */ /* 0x000fe80000100800 */
[----:B------:R1:W-:Y:S01]  /*7c250*/  STL [R1+0x190], R3 ;  /* 0x0001900301007387 */ /* 0x0003e20000100800 */
[----:B0-----:R-:W-:-:S02]  /*7c260*/  IMAD R2, R35, 0x100, R60 ;  /* 0x0000010023027824 */ /* 0x001fc400078e023c */
[----:B------:R-:W-:Y:S02]  /*7c270*/  IMAD R25, R58, 0x100, R57 ;  /* 0x000001003a197824 */ /* 0x000fe400078e0239 */
[----:B------:R-:W-:Y:S02]  /*7c280*/  IMAD R5, R5, 0x100, R28 ;  /* 0x0000010005057824 */ /* 0x000fe400078e021c */
[----:B------:R-:W-:Y:S02]  /*7c290*/  IMAD R0, R0, 0x100, R14 ;  /* 0x0000010000007824 */ /* 0x000fe400078e020e */
[----:B-1----:R-:W-:Y:S01]  /*7c2a0*/  IMAD R3, R56, 0x100, R54 ;  /* 0x0000010038037824 */ /* 0x002fe200078e0236 */
[----:B--2---:R-:W-:Y:S01]  /*7c2b0*/  STL [R1+0x463c], R32 ;  /* 0x00463c2001007387 */ /* 0x004fe20000100800 */
[----:B---3--:R-:W-:Y:S03]  /*7c2c0*/  HMMA.16816.F32 R48, R20, R32, R48 ;  /* 0x000000201430723c */ /* 0x008fe60000001830 */
[----:B------:R0:W-:Y:S04]  /*7c2d0*/  STL [R1+0x1ac], R2 ;  /* 0x0001ac0201007387 */ /* 0x0001e80000100800 */
[----:B------:R1:W-:Y:S01]  /*7c2e0*/  STL [R1+0x4638], R33 ;  /* 0x0046382101007387 */ /* 0x0003e20000100800 */
[----:B0-----:R-:W-:-:S02]  /*7c2f0*/  IMAD R2, R55, 0x100, R34 ;  /* 0x0000010037027824 */ /* 0x001fc400078e0222 */
[----:B-1----:R-:W-:Y:S09]  /*7c300*/  HMMA.16816.F32 R32, R20, R6, R36 ;  /* 0x000000061420723c */ /* 0x002ff20000001824 */
[----:B------:R-:W-:Y:S04]  /*7c310*/  STL.64 [R1+0x5f0], R48 ;  /* 0x0005f03001007387 */ /* 0x000fe80000100a00 */
[----:B------:R-:W-:Y:S04]  /*7c320*/  STL.64 [R1+0x5f8], R50 ;  /* 0x0005f83201007387 */ /* 0x000fe80000100a00 */
[----:B------:R0:W-:Y:S04]  /*7c330*/  STL [R1+0x168], R2 ;  /* 0x0001680201007387 */ /* 0x0001e80000100800 */
[----:B------:R-:W-:Y:S01]  /*7c340*/  STL [R1+0x178], R25 ;  /* 0x0001781901007387 */ /* 0x000fe20000100800 */
[----:B0-----:R-:W-:-:S05]  /*7c350*/  IMAD R2, R41, 0x100, R27 ;  /* 0x0000010029027824 */ /* 0x001fca00078e021b */
[----:B------:R-:W-:Y:S04]  /*7c360*/  STL [R1+0x18c], R2 ;  /* 0x00018c0201007387 */ /* 0x000fe80000100800 */
[----:B------:R0:W-:Y:S04]  /*7c370*/  STL [R1+0x354], R5 ;  /* 0x0003540501007387 */ /* 0x0001e80000100800 */
[----:B------:R-:W-:Y:S04]  /*7c380*/  STL.64 [R1+0x5e0], R32 ;  /* 0x0005e02001007387 */ /* 0x000fe80000100a00 */
[----:B------:R-:W-:Y:S01]  /*7c390*/  STL.64 [R1+0x5e8], R34 ;  /* 0x0005e82201007387 */ /* 0x000fe20000100a00 */
[----:B0-----:R-:W-:-:S02]  /*7c3a0*/  IMAD R5, R43, 0x100, R8 ;  /* 0x000001002b057824 */ /* 0x001fc400078e0208 */
[----:B------:R-:W-:Y:S02]  /*7c3b0*/  IMAD R2, R9, 0x100, R4 ;  /* 0x0000010009027824 */ /* 0x000fe400078e0204 */
[----:B------:R-:W-:Y:S02]  /*7c3c0*/  IMAD R4, R16, 0x100, R42 ;  /* 0x0000010010047824 */ /* 0x000fe400078e022a */
[----:B------:R-:W-:Y:S01]  /*7c3d0*/  IMAD R8, R18, 0x100, R17 ;  /* 0x0000010012087824 */ /* 0x000fe200078e0211 */
[----:B------:R0:W-:Y:S02]  /*7c3e0*/  STL [R1+0xec], R5 ;  /* 0x0000ec0501007387 */ /* 0x0001e40000100800 */
[----:B0-----:R-:W-:Y:S02]  /*7c3f0*/  IMAD R5, R31, 0x100, R19 ;  /* 0x000001001f057824 */ /* 0x001fe400078e0213 */
[----:B------:R-:W-:Y:S01]  /*7c400*/  HMMA.16816.F32 R16, R20, R12, R44 ;  /* 0x0000000c1410723c */ /* 0x000fe2000000182c */
[----:B------:R0:W-:Y:S04]  /*7c410*/  STL [R1+0x174], R4 ;  /* 0x0001740401007387 */ /* 0x0001e80000100800 */
[----:B------:R-:W-:Y:S04]  /*7c420*/  STL [R1+0x188], R8 ;  /* 0x0001880801007387 */ /* 0x000fe80000100800 */
[----:B------:R1:W-:Y:S01]  /*7c430*/  STL [R1+0x350], R5 ;  /* 0x0003500501007387 */ /* 0x0003e20000100800 */
[----:B0-----:R-:W-:-:S05]  /*7c440*/  IMAD R4, R15, 0x100, R30 ;  /* 0x000001000f047824 */ /* 0x001fca00078e021e */
[----:B------:R0:W-:Y:S04]  /*7c450*/  STL [R1+0x36c], R4 ;  /* 0x00036c0401007387 */ /* 0x0001e80000100800 */
[----:B------:R-:W2:Y:S04]  /*7c460*/  LDL.LU R36, [R1+0x90] ;  /* 0x0000900001247983 */ /* 0x000ea80000300800 */
[----:B------:R-:W-:Y:S04]  /*7c470*/  STL [R1+0x388], R0 ;  /* 0x0003880001007387 */ /* 0x000fe80000100800 */
        /* <DEDUP_REMOVED lines=34> */
[----:B-1----:R-:W4:Y:S04]  /*7c6a0*/  LDL.LU R5, [R1+0x188c] ;  /* 0x00188c0001057983 */ /* 0x002f280000300800 */
[----:B0-----:R-:W4:Y:S04]  /*7c6b0*/  LDL.LU R4, [R1+0x1898] ;  /* 0x0018980001047983 */ /* 0x001f280000300800 */
[----:B------:R-:W4:Y:S04]  /*7c6c0*/  LDL.LU R9, [R1+0x1894] ;  /* 0x0018940001097983 */ /* 0x000f280000300800 */
[----:B------:R-:W4:Y:S04]  /*7c6d0*/  LDL.LU R8, [R1+0x18a0] ;  /* 0x0018a00001087983 */ /* 0x000f280000300800 */
[----:B------:R-:W4:Y:S04]  /*7c6e0*/  LDL.LU R43, [R1+0x189c] ;  /* 0x00189c00012b7983 */ /* 0x000f280000300800 */
[----:B------:R-:W4:Y:S04]  /*7c6f0*/  LDL.LU R42, [R1+0x18a8] ;  /* 0x0018a800012a7983 */ /* 0x000f280000300800 */
[----:B---3--:R-:W3:Y:S04]  /*7c700*/  LDL.LU R16, [R1+0x18a4] ;  /* 0x0018a40001107983 */ /* 0x008ee80000300800 */
        /* <DEDUP_REMOVED lines=12> */
[----:B--2---:R-:W-:-:S02]  /*7c7d0*/  IMAD R60, R60, 0x100, R53 ;  /* 0x000001003c3c7824 */ /* 0x004fc400078e0235 */
[----:B----4-:R-:W-:Y:S01]  /*7c7e0*/  IMAD R34, R34, 0x100, R61 ;  /* 0x0000010022227824 */ /* 0x010fe200078e023d */
[----:B------:R-:W2:Y:S04]  /*7c7f0*/  LDL.LU R53, [R1+0x4678] ;  /* 0x0046780001357983 */ /* 0x000ea80000300800 */
[----:B------:R0:W-:Y:S01]  /*7c800*/  STL [R1+0x184], R60 ;  /* 0x0001843c01007387 */ /* 0x0001e20000100800 */
[----:B------:R-:W-:Y:S02]  /*7c810*/  IMAD R54, R54, 0x100, R35 ;  /* 0x0000010036367824 */ /* 0x000fe400078e0223 */
[----:B------:R-:W-:Y:S01]  /*7c820*/  IMAD R48, R48, 0x100, R55 ;  /* 0x0000010030307824 */ /* 0x000fe200078e0237 */
[----:B0-----:R-:W4:Y:S04]  /*7c830*/  LDL.LU R60, [R1+0x4674] ;  /* 0x00467400013c7983 */ /* 0x001f280000300800 */
[----:B------:R-:W4:Y:S04]  /*7c840*/  LDL.LU R61, [R1+0x4670] ;  /* 0x00467000013d7983 */ /* 0x000f280000300800 */
[----:B------:R0:W-:Y:S04]  /*7c850*/  STL [R1+0x19c], R34 ;  /* 0x00019c2201007387 */ /* 0x0001e80000100800 */
[----:B0-----:R-:W2:Y:S04]  /*7c860*/  LDL.LU R34, [R1+0x466c] ;  /* 0x00466c0001227983 */ /* 0x001ea80000300800 */
[----:B------:R-:W2:Y:S04]  /*7c870*/  LDL.LU R35, [R1+0x4668] ;  /* 0x0046680001237983 */ /* 0x000ea80000300800 */
[----:B------:R0:W-:Y:S04]  /*7c880*/  STL [R1+0x368], R54 ;  /* 0x0003683601007387 */ /* 0x0001e80000100800 */
[----:B0-----:R-:W2:Y:S04]  /*7c890*/  LDL.LU R54, [R1+0x4664] ;  /* 0x0046640001367983 */ /* 0x001ea80000300800 */
[----:B------:R-:W2:Y:S01]  /*7c8a0*/  LDL.LU R55, [R1+0x4660] ;  /* 0x0046600001377983 */ /* 0x000ea20000300800 */
[----:B------:R-:W-:-:S03]  /*7c8b0*/  IMAD R49, R49, 0x100, R33 ;  /* 0x0000010031317824 */ /* 0x000fc600078e0221 */
[----:B------:R-:W-:Y:S04]  /*7c8c0*/  STL [R1+0x4610], R48 ;  /* 0x0046103001007387 */ /* 0x000fe80000100800 */
[----:B------:R-:W-:Y:S01]  /*7c8d0*/  STL [R1+0x4614], R49 ;  /* 0x0046143101007387 */ /* 0x000fe20000100800 */
[----:B------:R-:W-:Y:S02]  /*7c8e0*/  IMAD R26, R26, 0x100, R50 ;  /* 0x000001001a1a7824 */ /* 0x000fe400078e0232 */
[----:B------:R-:W-:Y:S02]  /*7c8f0*/  IMAD R27, R27, 0x100, R58 ;  /* 0x000001001b1b7824 */ /* 0x000fe400078e023a */
[----:B---3--:R-:W-:-:S05]  /*7c900*/  IMAD R12, R12, 0x100, R13 ;  /* 0x000001000c0c7824 */ /* 0x008fca00078e020d */
[----:B------:R0:W-:Y:S02]  /*7c910*/  STL [R1+0x384], R12 ;  /* 0x0003840c01007387 */ /* 0x0001e40000100800 */
[----:B0-----:R-:W-:Y:S02]  /*7c920*/  IMAD R12, R51, 0x100, R32 ;  /* 0x00000100330c7824 */ /* 0x001fe400078e0220 */
[----:B------:R-:W-:Y:S02]  /*7c930*/  IMAD R13, R41, 0x100, R59 ;  /* 0x00000100290d7824 */ /* 0x000fe400078e023b */
[----:B------:R-:W-:Y:S02]  /*7c940*/  IMAD R5, R5, 0x100, R28 ;  /* 0x0000010005057824 */ /* 0x000fe400078e021c */
[----:B------:R-:W-:Y:S02]  /*7c950*/  IMAD R4, R9, 0x100, R4 ;  /* 0x0000010009047824 */ /* 0x000fe400078e0204 */
[----:B------:R-:W-:Y:S01]  /*7c960*/  IMAD R0, R0, 0x100, R14 ;  /* 0x0000010000007824 */ /* 0x000fe200078e020e */
[C---:B--2---:R-:W-:Y:S08]  /*7c970*/  HMMA.16816.F32 R44, R20.reuse, R54, R44 ;  /* 0x00000036142c723c */ /* 0x044ff0000000182c */
[----:B------:R-:W-:Y:S11]  /*7c980*/  HMMA.16816.F32 R36, R20, R34, R36 ;  /* 0x000000221424723c */ /* 0x000ff60000001824 */
[----:B------:R-:W-:Y:S04]  /*7c990*/  STL.64 [R1+0x5c0], R44 ;  /* 0x0005c02c01007387 */ /* 0x000fe80000100a00 */
[----:B------:R0:W-:Y:S04]  /*7c9a0*/  STL [R1+0x39c], R12 ;  /* 0x00039c0c01007387 */ /* 0x0001e80000100800 */
[----:B------:R1:W-:Y:S01]  /*7c9b0*/  STL.64 [R1+0x5c8], R46 ;  /* 0x0005c82e01007387 */ /* 0x0003e20000100a00 */
[----:B0-----:R-:W-:-:S03]  /*7c9c0*/  IMAD R12, R57, 0x100, R56 ;  /* 0x00000100390c7824 */ /* 0x001fc600078e0238 */
[----:B-1----:R-:W4:Y:S04]  /*7c9d0*/  LDL.LU.64 R46, [R1+0x4658] ;  /* 0x00465800012e7983 */ /* 0x002f280000300a00 */
[----:B------:R-:W4:Y:S04]  /*7c9e0*/  LDL.LU.64 R44, [R1+0x4650] ;  /* 0x00465000012c7983 */ /* 0x000f280000300a00 */
[----:B------:R-:W-:Y:S04]  /*7c9f0*/  STL [R1+0x461c], R54 ;  /* 0x00461c3601007387 */ /* 0x000fe80000100800 */
[----:B------:R-:W-:Y:S04]  /*7ca00*/  STL [R1+0x4618], R55 ;  /* 0x0046183701007387 */ /* 0x000fe80000100800 */
[----:B------:R-:W-:Y:S04]  /*7ca10*/  STL [R1+0x4620], R26 ;  /* 0x0046201a01007387 */ /* 0x000fe80000100800 */
[----:B------:R-:W-:Y:S04]  /*7ca20*/  STL [R1+0x4648], R27 ;  /* 0x0046481b01007387 */ /* 0x000fe80000100800 */
[----:B------:R0:W-:Y:S04]  /*7ca30*/  STL [R1+0x198], R12 ;  /* 0x0001980c01007387 */ /* 0x0001e80000100800 */
[----:B------:R-:W-:Y:S01]  /*7ca40*/  STL [R1+0x364], R13 ;  /* 0x0003640d01007387 */ /* 0x000fe20000100800 */
[----:B0-----:R-:W-:-:S05]  /*7ca50*/  IMAD R12, R29, 0x100, R40 ;  /* 0x000001001d0c7824 */ /* 0x001fca00078e0228 */
[----:B------:R-:W-:Y:S04]  /*7ca60*/  STL [R1+0x380], R12 ;  /* 0x0003800c01007387 */ /* 0x000fe80000100800 */
[----:B------:R0:W-:Y:S04]  /*7ca70*/  STL [R1+0x398], R5 ;  /* 0x0003980501007387 */ /* 0x0001e80000100800 */
[----:B------:R-:W-:Y:S04]  /*7ca80*/  STL [R1+0x464c], R35 ;  /* 0x00464c2301007387 */ /* 0x000fe80000100800 */
[----:B------:R1:W-:Y:S04]  /*7ca90*/  STL [R1+0x3ac], R4 ;  /* 0x0003ac0401007387 */ /* 0x0003e80000100800 */
[----:B------:R-:W-:Y:S04]  /*7caa0*/  STL.64 [R1+0x5b0], R36 ;  /* 0x0005b02401007387 */ /* 0x000fe80000100a00 */
[----:B------:R-:W-:Y:S01]  /*7cab0*/  STL.64 [R1+0x5b8], R38 ;  /* 0x0005b82601007387 */ /* 0x000fe20000100a00 */
[----:B0-----:R-:W-:-:S02]  /*7cac0*/  IMAD R5, R43, 0x100, R8 ;  /* 0x000001002b057824 */ /* 0x001fc400078e0208 */
[----:B-1----:R-:W-:Y:S02]  /*7cad0*/  IMAD R4, R16, 0x100, R42 ;  /* 0x0000010010047824 */ /* 0x002fe400078e022a */
[----:B------:R-:W-:Y:S01]  /*7cae0*/  IMAD R8, R18, 0x100, R17 ;  /* 0x0000010012087824 */ /* 0x000fe200078e0211 */
[----:B------:R0:W-:Y:S04]  /*7caf0*/  STL [R1+0x360], R5 ;  /* 0x0003600501007387 */ /* 0x0001e80000100800 */
[----:B------:R1:W-:Y:S04]  /*7cb00*/  STL [R1+0x37c], R4 ;  /* 0x00037c0401007387 */ /* 0x0003e80000100800 */
[----:B------:R-:W-:Y:S01]  /*7cb10*/  STL [R1+0x394], R8 ;  /* 0x0003940801007387 */ /* 0x000fe20000100800 */
[----:B0-----:R-:W-:-:S02]  /*7cb20*/  IMAD R5, R31, 0x100, R19 ;  /* 0x000001001f057824 */ /* 0x001fc400078e0213 */
[----:B-1----:R-:W-:-:S03]  /*7cb30*/  IMAD R4, R15, 0x100, R30 ;  /* 0x000001000f047824 */ /* 0x002fc600078e021e */
[----:B------:R-:W-:Y:S04]  /*7cb40*/  STL [R1+0x3a8], R5 ;  /* 0x0003a80501007387 */ /* 0x000fe80000100800 */
[----:B------:R-:W2:Y:S04]  /*7cb50*/  LDL.LU R56, [R1+0x80] ;  /* 0x0000800001387983 */ /* 0x000ea80000300800 */
[----:B------:R0:W-:Y:S04]  /*7cb60*/  STL [R1+0x3bc], R4 ;  /* 0x0003bc0401007387 */ /* 0x0001e80000100800 */
[----:B------:R1:W-:Y:S04]  /*7cb70*/  STL [R1+0x3d0], R0 ;  /* 0x0003d00001007387 */ /* 0x0003e80000100800 */
[----:B------:R-:W2:Y:S04]  /*7cb80*/  LDL.LU R57, [R1+0x84] ;  /* 0x0000840001397983 */ /* 0x000ea80000300800 */
[----:B------:R-:W2:Y:S04]  /*7cb90*/  LDL.LU R58, [R1+0x88] ;  /* 0x00008800013a7983 */ /* 0x000ea80000300800 */
[----:B------:R-:W2:Y:S04]  /*7cba0*/  LDL.LU R59, [R1+0x8c] ;  /* 0x00008c00013b7983 */ /* 0x000ea80000300800 */
        /* <DEDUP_REMOVED lines=32> */
[----:B---3--:R-:W-:-:S03]  /*7cdb0*/  IMAD R14, R14, 0x100, R15 ;  /* 0x000001000e0e7824 */ /* 0x008fc600078e020f */
[----:B------:R-:W3:Y:S04]  /*7cdc0*/  LDL.LU R15, [R1+0x1944] ;  /* 0x00194400010f7983 */ /* 0x000ee80000300800 */
[----:B------:R0:W-:Y:S04]  /*7cdd0*/  STL [R1+0x3e0], R14 ;  /* 0x0003e00e01007387 */ /* 0x0001e80000100800 */
[----:B0-----:R-:W3:Y:S01]  /*7cde0*/  LDL.LU R14, [R1+0x1940] ;  /* 0x00194000010e7983 */ /* 0x001ee20000300800 */
[----:B----4-:R-:W-:-:S15]  /*7cdf0*/  HMMA.16816.F32 R20, R20, R60, R44 ;  /* 0x0000003c1414723c */ /* 0x010fde000000182c */
[----:B------:R-:W-:-:S04]  /*7ce00*/  NOP ;  /* 0x0000000000007918 */ /* 0x000fc80000000000 */
[----:B------:R0:W-:Y:S04]  /*7ce10*/  STL.64 [R1+0x590], R20 ;  /* 0x0005901401007387 */ /* 0x0001e80000100a00 */
[----:B------:R1:W-:Y:S01]  /*7ce20*/  STL.64 [R1+0x598], R22 ;  /* 0x0005981601007387 */ /* 0x0003e20000100a00 */
[----:B0-----:R-:W-:Y:S02]  /*7ce30*/  F2FP.F16.E5M2.UNPACK_B R21, R24 ;  /* 0x00000018ff15723e */ /* 0x001fe400020004ff */
[----:B------:R-:W-:Y:S02]  /*7ce40*/  F2FP.F16.E5M2.UNPACK_B R20, R3 ;  /* 0x00000003ff14723e */ /* 0x000fe400020004ff */
[----:B-1----:R-:W-:Y:S02]  /*7ce50*/  F2FP.F16.E5M2.UNPACK_B R22, R25 ;  /* 0x00000019ff16723e */ /* 0x002fe400020004ff */
[----:B------:R-:W-:Y:S01]  /*7ce60*/  F2FP.F16.E5M2.UNPACK_B R23, R2 ;  /* 0x00000002ff17723e */ /* 0x000fe200020004ff */
[----:B--2---:R-:W-:-:S02]  /*7ce70*/  IMAD R24, R49, 0x100, R54 ;  /* 0x0000010031187824 */ /* 0x004fc400078e0236 */
[----:B------:R-:W-:-:S03]  /*7ce80*/  IMAD R25, R13, 0x100, R48 ;  /* 0x000001000d197824 */ /* 0x000fc600078e0230 */
[----:B------:R-:W-:Y:S04]  /*7ce90*/  STL [R1+0x4538], R24 ;  /* 0x0045381801007387 */ /* 0x000fe80000100800 */
[----:B------:R0:W-:Y:S02]  /*7cea0*/  STL [R1+0x453c], R25 ;  /* 0x00453c1901007387 */ /* 0x0001e40000100800 */
[----:B0-----:R-:W-:Y:S01]  /*7ceb0*/  HMMA.16816.F32 R24, R20, R52, R56 ;  /* 0x000000341418723c */ /* 0x001fe20000001838 */
[----:B------:R-:W-:Y:S02]  /*7cec0*/  IMAD R45, R33, 0x100, R12 ;  /* 0x00000100212d7824 */ /* 0x000fe400078e020c */
[----:B------:R-:W-:Y:S02]  /*7ced0*/  IMAD R47, R51, 0x100, R32 ;  /* 0x00000100332f7824 */ /* 0x000fe400078e0220 */
[----:B------:R-:W-:-:S03]  /*7cee0*/  IMAD R2, R41, 0x100, R50 ;  /* 0x0000010029027824 */ /* 0x000fc600078e0232 */
[----:B------:R-:W-:Y:S01]  /*7cef0*/  HMMA.16816.F32 R16, R20, R10, R16 ;  /* 0x0000000a1410723c */ /* 0x000fe20000001810 */
[----:B------:R-:W-:Y:S01]  /*7cf00*/  IMAD R0, R0, 0x100, R4 ;  /* 0x0000010000007824 */ /* 0x000fe200078e0204 */
[----:B------:R-:W-:Y:S04]  /*7cf10*/  STL [R1+0x4540], R45 ;  /* 0x0045402d01007387 */ /* 0x000fe80000100800 */
[----:B------:R-:W-:Y:S01]  /*7cf20*/  STL [R1+0x4544], R47 ;  /* 0x0045442f01007387 */ /* 0x000fe20000100800 */
[----:B------:R-:W-:-:S03]  /*7cf30*/  IMAD R44, R36, 0x100, R40 ;  /* 0x00000100242c7824 */ /* 0x000fc600078e0228 */
[----:B------:R0:W-:Y:S01]  /*7cf40*/  STL [R1+0x35c], R2 ;  /* 0x00035c0201007387 */ /* 0x0001e20000100800 */
[----:B------:R-:W-:-:S03]  /*7cf50*/  IMAD R46, R38, 0x100, R37 ;  /* 0x00000100262e7824 */ /* 0x000fc600078e0225 */
[----:B------:R-:W-:Y:S01]  /*7cf60*/  STL [R1+0x378], R0 ;  /* 0x0003780001007387 */ /* 0x000fe20000100800 */
[----:B------:R-:W-:-:S03]  /*7cf70*/  IMAD R3, R29, 0x100, R39 ;  /* 0x000001001d037824 */ /* 0x000fc600078e0227 */
[----:B------:R-:W-:Y:S01]  /*7cf80*/  STL.64 [R1+0x580], R24 ;  /* 0x0005801801007387 */ /* 0x000fe20000100a00 */
[----:B0-----:R-:W-:-:S03]  /*7cf90*/  IMAD R2, R5, 0x100, R28 ;  /* 0x0000010005027824 */ /* 0x001fc600078e021c */
[----:B------:R-:W-:Y:S04]  /*7cfa0*/  STL.64 [R1+0x588], R26 ;  /* 0x0005881a01007387 */ /* 0x000fe80000100a00 */
[----:B------:R-:W-:Y:S04]  /*7cfb0*/  STL [R1+0x4548], R44 ;  /* 0x0045482c01007387 */ /* 0x000fe80000100800 */
[----:B------:R-:W-:Y:S01]  /*7cfc0*/  STL [R1+0x454c], R46 ;  /* 0x00454c2e01007387 */ /* 0x000fe20000100800 */
[----:B------:R-:W-:-:S03]  /*7cfd0*/  IMAD R5, R8, 0x100, R9 ;  /* 0x0000010008057824 */ /* 0x000fc600078e0209 */
[----:B------:R0:W-:Y:S04]  /*7cfe0*/  STL [R1+0x358], R3 ;  /* 0x0003580301007387 */ /* 0x0001e80000100800 */
[----:B------:R1:W-:Y:S01]  /*7cff0*/  STL [R1+0x374], R2 ;  /* 0x0003740201007387 */ /* 0x0003e20000100800 */
[----:B------:R-:W-:-:S03]  /*7d000*/  IMAD.MOV.U32 R4, RZ, RZ, R52 ;  /* 0x000000ffff047224 */ /* 0x000fc600078e0034 */
[----:B------:R2:W-:Y:S01]  /*7d010*/  STL [R1+0x390], R5 ;  /* 0x0003900501007387 */ /* 0x0005e20000100800 */
[----:B0-----:R-:W-:Y:S02]  /*7d020*/  IMAD R3, R42, 0x100, R43 ;  /* 0x000001002a037824 */ /* 0x001fe400078e022b */
[----:B-1----:R-:W-:Y:S02]  /*7d030*/  IMAD R2, R30, 0x100, R31 ;  /* 0x000001001e027824 */ /* 0x002fe400078e021f */
[----:B--2---:R-:W-:Y:S01]  /*7d040*/  IMAD.MOV.U32 R5, RZ, RZ, R11 ;  /* 0x000000ffff057224 */ /* 0x004fe200078e000b */
[----:B------:R-:W-:Y:S04]  /*7d050*/  STL [R1+0x3a4], R3 ;  /* 0x0003a40301007387 */ /* 0x000fe80000100800 */
[----:B------:R3:W-:Y:S04]  /*7d060*/  STL [R1+0x3b8], R2 ;  /* 0x0003b80201007387 */ /* 0x0007e80000100800 */
[----:B------:R-:W-:Y:S04]  /*7d070*/  STL.64 [R1+0x570], R16 ;  /* 0x0005701001007387 */ /* 0x000fe80000100a00 */
[----:B------:R-:W-:Y:S04]  /*7d080*/  STL.64 [R1+0x578], R18 ;  /* 0x0005781201007387 */ /* 0x000fe80000100a00 */
[----:B------:R-:W-:Y:S04]  /*7d090*/  STL.64 [R1+0x4630], R6 ;  /* 0x0046300601007387 */ /* 0x000fe80000100a00 */
[----:B------:R0:W-:Y:S04]  /*7d0a0*/  STL.64 [R1+0x4628], R4 ;  /* 0x0046280401007387 */ /* 0x0001e80000100a00 */
[----:B------:R-:W2:Y:S01]  /*7d0b0*/  LDL.LU R56, [R1+0x50] ;  /* 0x0000500001387983 */ /* 0x000ea20000300800 */
[----:B------:R-:W-:-:S02]  /*7d0c0*/  IMAD.MOV.U32 R8, RZ, RZ, R10 ;  /* 0x000000ffff087224 */ /* 0x000fc400078e000a */
[----:B---3--:R-:W-:-:S05]  /*7d0d0*/  IMAD R2, R14, 0x100, R15 ;  /* 0x000001000e027824 */ /* 0x008fca00078e020f */
[----:B------:R1:W-:Y:S04]  /*7d0e0*/  STL [R1+0x370], R2 ;  /* 0x0003700201007387 */ /* 0x0003e80000100800 */
        /* <DEDUP_REMOVED lines=57> */
[----:B------:R-:W-:Y:S02]  /*7d480*/  IMAD R13, R13, 0x100, R12 ;  /* 0x000001000d0d7824 */ /* 0x000fe400078e020c */
[----:B------:R-:W-:Y:S01]  /*7d490*/  IMAD R33, R33, 0x100, R32 ;  /* 0x0000010021217824 */ /* 0x000fe200078e0220 */
[----:B0-----:R-:W2:Y:S04]  /*7d4a0*/  LDL.LU R10, [R1+0x19e8] ;  /* 0x0019e800010a7983 */ /* 0x001ea80000300800 */
[----:B------:R0:W-:Y:S04]  /*7d4b0*/  STL [R1+0x3a0], R14 ;  /* 0x0003a00e01007387 */ /* 0x0001e80000100800 */
[----:B------:R-:W3:Y:S04]  /*7d4c0*/  LDL.LU R15, [R1+0x19f4] ;  /* 0x0019f400010f7983 */ /* 0x000ee80000300800 */
[----:B0-----:R-:W3:Y:S04]  /*7d4d0*/  LDL.LU R14, [R1+0x19f0] ;  /* 0x0019f000010e7983 */ /* 0x001ee80000300800 */
[----:B------:R-:W4:Y:S04]  /*7d4e0*/  LDL.LU R35, [R1+0x464c] ;  /* 0x00464c0001237983 */ /* 0x000f280000300800 */
[----:B------:R0:W-:Y:S04]  /*7d4f0*/  STL [R1+0x3b4], R27 ;  /* 0x0003b41b01007387 */ /* 0x0001e80000100800 */
[----:B0-----:R-:W2:Y:S04]  /*7d500*/  LDL.LU R27, [R1+0x4648] ;  /* 0x00464800011b7983 */ /* 0x001ea80000300800 */
[----:B------:R-:W2:Y:S04]  /*7d510*/  LDL.LU R12, [R1+0x4644] ;  /* 0x00464400010c7983 */ /* 0x000ea80000300800 */
[----:B------:R0:W-:Y:S04]  /*7d520*/  STL [R1+0x3c4], R13 ;  /* 0x0003c40d01007387 */ /* 0x0001e80000100800 */
[----:B0-----:R-:W2:Y:S04]  /*7d530*/  LDL.LU R13, [R1+0x4640] ;  /* 0x00464000010d7983 */ /* 0x001ea80000300800 */
[----:B------:R-:W2:Y:S04]  /*7d540*/  LDL.LU R32, [R1+0x463c] ;  /* 0x00463c0001207983 */ /* 0x000ea80000300800 */
[----:B------:R0:W-:Y:S04]  /*7d550*/  STL [R1+0x3cc], R33 ;  /* 0x0003cc2101007387 */ /* 0x0001e80000100800 */
[----:B0-----:R-:W2:Y:S01]  /*7d560*/  LDL.LU R33, [R1+0x4638] ;  /* 0x0046380001217983 */ /* 0x001ea20000300800 */
[----:B------:R-:W-:Y:S01]  /*7d570*/  IMAD R44, R44, 0x100, R46 ;  /* 0x000001002c2c7824 */ /* 0x000fe200078e022e */
[----:B--2---:R-:W-:-:S15]  /*7d580*/  HMMA.16816.F32 R4, R20, R32, R4 ;  /* 0x000000201404723c */ /* 0x004fde0000001804 */
[----:B------:R-:W-:-:S04]  /*7d590*/  NOP ;  /* 0x0000000000007918 */ /* 0x000fc80000000000 */
[----:B------:R-:W-:Y:S04]  /*7d5a0*/  STL.64 [R1+0x560], R4 ;  /* 0x0005600401007387 */ /* 0x000fe80000100a00 */
[----:B------:R-:W-:Y:S04]  /*7d5b0*/  STL [R1+0x3dc], R44 ;  /* 0x0003dc2c01007387 */ /* 0x000fe80000100800 */
[----:B------:R0:W-:Y:S04]  /*7d5c0*/  STL.64 [R1+0x568], R6 ;  /* 0x0005680601007387 */ /* 0x0001e80000100a00 */
[----:B0-----:R-:W2:Y:S04]  /*7d5d0*/  LDL.LU.64 R6, [R1+0x4630] ;  /* 0x0046300001067983 */ /* 0x001ea80000300a00 */
[----:B------:R-:W3:Y:S04]  /*7d5e0*/  LDL.LU.64 R4, [R1+0x4628] ;  /* 0x0046280001047983 */ /* 0x000ee80000300a00 */
[----:B----4-:R-:W-:Y:S04]  /*7d5f0*/  STL.64 [R1+0x4608], R34 ;  /* 0x0046082201007387 */ /* 0x010fe80000100a00 */
[----:B------:R0:W-:Y:S01]  /*7d600*/  STL.64 [R1+0x4600], R32 ;  /* 0x0046002001007387 */ /* 0x0001e20000100a00 */
[----:B------:R-:W-:-:S02]  /*7d610*/  IMAD R24, R24, 0x100, R25 ;  /* 0x0000010018187824 */ /* 0x000fc400078e0219 */
[----:B------:R-:W-:Y:S02]  /*7d620*/  IMAD R3, R3, 0x100, R2 ;  /* 0x0000010003037824 */ /* 0x000fe400078e0202 */
[----:B0-----:R-:W-:-:S05]  /*7d630*/  IMAD R32, R45, 0x100, R47 ;  /* 0x000001002d207824 */ /* 0x001fca00078e022f */
[----:B------:R-:W-:Y:S01]  /*7d640*/  STL [R1+0x3b0], R32 ;  /* 0x0003b02001007387 */ /* 0x000fe20000100800 */
[----:B------:R-:W-:-:S03]  /*7d650*/  IMAD R2, R55, 0x100, R26 ;  /* 0x0000010037027824 */ /* 0x000fc600078e021a */
[----:B------:R0:W-:Y:S04]  /*7d660*/  STL [R1+0x3c0], R24 ;  /* 0x0003c01801007387 */ /* 0x0001e80000100800 */
[----:B------:R1:W-:Y:S04]  /*7d670*/  STL [R1+0x3c8], R3 ;  /* 0x0003c80301007387 */ /* 0x0003e80000100800 */
[----:B------:R4:W-:Y:S01]  /*7d680*/  STL [R1+0x3d8], R2 ;  /* 0x0003d80201007387 */ /* 0x0009e20000100800 */
[----:B0-----:R-:W-:Y:S02]  /*7d690*/  IMAD R24, R49, 0x100, R54 ;  /* 0x0000010031187824 */ /* 0x001fe400078e0236 */
[----:B-1----:R-:W-:-:S02]  /*7d6a0*/  IMAD R3, R51, 0x100, R48 ;  /* 0x0000010033037824 */ /* 0x002fc400078e0230 */
[----:B----4-:R-:W-:Y:S01]  /*7d6b0*/  IMAD R2, R52, 0x100, R50 ;  /* 0x0000010034027824 */ /* 0x010fe200078e0232 */
[----:B------:R-:W-:Y:S04]  /*7d6c0*/  STL [R1+0x3e8], R24 ;  /* 0x0003e81801007387 */ /* 0x000fe80000100800 */
[----:B------:R0:W-:Y:S01]  /*7d6d0*/  STL [R1+0x3f0], R3 ;  /* 0x0003f00301007387 */ /* 0x0001e20000100800 */
[----:B------:R-:W-:Y:S01]  /*7d6e0*/  HMMA.16816.F32 R16, R20, R12, R16 ;  /* 0x0000000c1410723c */ /* 0x000fe20000001810 */
[----:B0-----:R-:W-:-:S07]  /*7d6f0*/  IMAD R3, R38, 0x100, R37 ;  /* 0x0000010026037824 */ /* 0x001fce00078e0225 */
[----:B--2---:R-:W-:Y:S01]  /*7d700*/  HMMA.16816.F32 R32, R20, R6, R56 ;  /* 0x000000061420723c */ /* 0x004fe20000001838 */
[----:B------:R-:W-:Y:S04]  /*7d710*/  STL [R1+0x45c0], R6 ;  /* 0x0045c00601007387 */ /* 0x000fe80000100800 */
[----:B------:R0:W-:Y:S04]  /*7d720*/  STL [R1+0x3fc], R2 ;  /* 0x0003fc0201007387 */ /* 0x0001e80000100800 */
[----:B------:R-:W-:Y:S01]  /*7d730*/  STL [R1+0x45bc], R7 ;  /* 0x0045bc0701007387 */ /* 0x000fe20000100800 */
[----:B0-----:R-:W-:-:S02]  /*7d740*/  IMAD R2, R41, 0x100, R53 ;  /* 0x0000010029027824 */ /* 0x001fc400078e0235 */
[----:B------:R-:W-:-:S07]  /*7d750*/  IMAD R6, R36, 0x100, R40 ;  /* 0x0000010024067824 */ /* 0x000fce00078e0228 */
[----:B------:R-:W-:Y:S04]  /*7d760*/  STL.64 [R1+0x550], R32 ;  /* 0x0005502001007387 */ /* 0x000fe80000100a00 */
[----:B------:R-:W-:Y:S04]  /*7d770*/  STL.64 [R1+0x558], R34 ;  /* 0x0005582201007387 */ /* 0x000fe80000100a00 */
[----:B------:R0:W-:Y:S04]  /*7d780*/  STL [R1+0x3d4], R2 ;  /* 0x0003d40201007387 */ /* 0x0001e80000100800 */
[----:B------:R1:W-:Y:S04]  /*7d790*/  STL [R1+0x3e4], R6 ;  /* 0x0003e40601007387 */ /* 0x0003e80000100800 */
[----:B------:R2:W-:Y:S01]  /*7d7a0*/  STL [R1+0x3ec], R3 ;  /* 0x0003ec0301007387 */ /* 0x0005e20000100800 */
[----:B0-----:R-:W-:-:S02]  /*7d7b0*/  IMAD R2, R29, 0x100, R39 ;  /* 0x000001001d027824 */ /* 0x001fc400078e0227 */
[----:B-1----:R-:W-:Y:S02]  /*7d7c0*/  IMAD R6, R9, 0x100, R28 ;  /* 0x0000010009067824 */ /* 0x002fe400078e021c */
[----:B--2---:R-:W-:Y:S01]  /*7d7d0*/  IMAD R3, R42, 0x100, R43 ;  /* 0x000001002a037824 */ /* 0x004fe200078e022b */
[----:B------:R0:W-:Y:S04]  /*7d7e0*/  STL [R1+0x3f8], R2 ;  /* 0x0003f80201007387 */ /* 0x0001e80000100800 */
[----:B------:R-:W-:Y:S04]  /*7d7f0*/  STL [R1+0x404], R6 ;  /* 0x0004040601007387 */ /* 0x000fe80000100800 */
[----:B------:R1:W-:Y:S01]  /*7d800*/  STL [R1+0x40c], R3 ;  /* 0x00040c0301007387 */ /* 0x0003e20000100800 */
[----:B0-----:R-:W-:-:S02]  /*7d810*/  IMAD R2, R30, 0x100, R31 ;  /* 0x000001001e027824 */ /* 0x001fc400078e021f */
[----:B-1----:R-:W-:-:S03]  /*7d820*/  IMAD.MOV.U32 R3, RZ, RZ, R12 ;  /* 0x000000ffff037224 */ /* 0x002fc600078e000c */
[----:B------:R0:W-:Y:S04]  /*7d830*/  STL [R1+0x418], R2 ;  /* 0x0004180201007387 */ /* 0x0001e80000100800 */
[----:B------:R-:W-:Y:S04]  /*7d840*/  STL.64 [R1+0x540], R16 ;  /* 0x0005401001007387 */ /* 0x000fe80000100a00 */
[----:B------:R-:W-:Y:S01]  /*7d850*/  STL.64 [R1+0x548], R18 ;  /* 0x0005481201007387 */ /* 0x000fe20000100a00 */
[----:B0-----:R-:W-:-:S05]  /*7d860*/  IMAD.MOV.U32 R2, RZ, RZ, R13 ;  /* 0x000000ffff027224 */ /* 0x001fca00078e000d */
[----:B------:R3:W-:Y:S04]  /*7d870*/  STL [R1+0x45c8], R2 ;  /* 0x0045c80201007387 */ /* 0x0007e80000100800 */
[----:B------:R0:W-:Y:S04]  /*7d880*/  STL [R1+0x45c4], R3 ;  /* 0x0045c40301007387 */ /* 0x0001e80000100800 */
[----:B------:R-:W2:Y:S01]  /*7d890*/  LDL.LU R56, [R1+0x610] ;  /* 0x0006100001387983 */ /* 0x000ea20000300800 */
[----:B---3--:R-:W-:Y:S02]  /*7d8a0*/  IMAD R2, R14, 0x100, R15 ;  /* 0x000001000e027824 */ /* 0x008fe400078e020f */
[----:B0-----:R-:W-:-:S05]  /*7d8b0*/  IMAD R3, R10, 0x100, R11 ;  /* 0x000001000a037824 */ /* 0x001fca00078e020b */
[----:B------:R0:W-:Y:S04]  /*7d8c0*/  STL [R1+0x3f4], R3 ;  /* 0x0003f40301007387 */ /* 0x0001e80000100800 */
[----:B------:R1:W-:Y:S04]  /*7d8d0*/  STL [R1+0x400], R2 ;  /* 0x0004000201007387 */ /* 0x0003e80000100800 */
        /* <DEDUP_REMOVED lines=12> */
[----:B0-----:R-:W3:Y:S04]  /*7d9a0*/  LDL.LU R3, [R1+0x1a08] ;  /* 0x001a080001037983 */ /* 0x001ee80000300800 */
        /* <DEDUP_REMOVED lines=36> */
[----:B----4-:R-:W-:-:S03]  /*7dbf0*/  IMAD R54, R54, 0x100, R26 ;  /* 0x0000010036367824 */ /* 0x010fc600078e021a */
[----:B------:R-:W4:Y:S04]  /*7dc00*/  LDL.LU R26, [R1+0x4620] ;  /* 0x00462000011a7983 */ /* 0x000f280000300800 */
[----:B------:R0:W-:Y:S01]  /*7dc10*/  STL [R1+0x408], R54 ;  /* 0x0004083601007387 */ /* 0x0001e20000100800 */
[----:B--2---:R-:W-:-:S03]  /*7dc20*/  IMAD R49, R49, 0x100, R55 ;  /* 0x0000010031317824 */ /* 0x004fc600078e0237 */
[----:B0-----:R-:W2:Y:S04]  /*7dc30*/  LDL.LU R54, [R1+0x461c] ;  /* 0x00461c0001367983 */ /* 0x001ea80000300800 */
[----:B------:R-:W2:Y:S01]  /*7dc40*/  LDL.LU R55, [R1+0x4618] ;  /* 0x0046180001377983 */ /* 0x000ea20000300800 */
[----:B---3--:R-:W-:-:S03]  /*7dc50*/  IMAD R3, R3, 0x100, R48 ;  /* 0x0000010003037824 */ /* 0x008fc600078e0230 */
[----:B------:R0:W-:Y:S04]  /*7dc60*/  STL [R1+0x414], R49 ;  /* 0x0004143101007387 */ /* 0x0001e80000100800 */
[----:B0-----:R-:W3:Y:S04]  /*7dc70*/  LDL.LU R49, [R1+0x4614] ;  /* 0x0046140001317983 */ /* 0x001ee80000300800 */
[----:B------:R-:W3:Y:S04]  /*7dc80*/  LDL.LU R48, [R1+0x4610] ;  /* 0x0046100001307983 */ /* 0x000ee80000300800 */
[----:B------:R0:W-:Y:S02]  /*7dc90*/  STL [R1+0x428], R3 ;  /* 0x0004280301007387 */ /* 0x0001e40000100800 */
[----:B0-----:R-:W-:-:S02]  /*7dca0*/  IMAD R3, R7, 0x100, R2 ;  /* 0x0000010007037824 */ /* 0x001fc400078e0202 */
[----:B------:R-:W-:-:S03]  /*7dcb0*/  IMAD R2, R10, 0x100, R11 ;  /* 0x000001000a027824 */ /* 0x000fc600078e020b */
[----:B------:R-:W-:Y:S01]  /*7dcc0*/  STL [R1+0x438], R3 ;  /* 0x0004380301007387 */ /* 0x000fe20000100800 */
[----:B--2---:R-:W-:-:S15]  /*7dcd0*/  HMMA.16816.F32 R32, R20, R54, R32 ;  /* 0x000000361420723c */ /* 0x004fde0000001820 */
[----:B------:R-:W-:-:S04]  /*7dce0*/  NOP ;  /* 0x0000000000007918 */ /* 0x000fc80000000000 */
[----:B------:R-:W-:Y:S04]  /*7dcf0*/  STL.64 [R1+0x530], R32 ;  /* 0x0005302001007387 */ /* 0x000fe80000100a00 */
[----:B------:R-:W-:Y:S04]  /*7dd00*/  STL [R1+0x44c], R2 ;  /* 0x00044c0201007387 */ /* 0x000fe80000100800 */
[----:B------:R0:W-:Y:S04]  /*7dd10*/  STL.64 [R1+0x538], R34 ;  /* 0x0005382201007387 */ /* 0x0001e80000100a00 */
[----:B0-----:R-:W2:Y:S04]  /*7dd20*/  LDL.LU.64 R34, [R1+0x4608] ;  /* 0x0046080001227983 */ /* 0x001ea80000300a00 */
[----:B------:R-:W3:Y:S04]  /*7dd30*/  LDL.LU.64 R32, [R1+0x4600] ;  /* 0x0046000001207983 */ /* 0x000ee80000300a00 */
[----:B------:R-:W-:Y:S04]  /*7dd40*/  STL [R1+0x4554], R54 ;  /* 0x0045543601007387 */ /* 0x000fe80000100800 */
[----:B------:R-:W-:Y:S04]  /*7dd50*/  STL [R1+0x4550], R55 ;  /* 0x0045503701007387 */ /* 0x000fe80000100800 */
[----:B------:R-:W3:Y:S04]  /*7dd60*/  LDL.LU R11, [R1+0x1a94] ;  /* 0x001a9400010b7983 */ /* 0x000ee80000300800 */
[----:B------:R-:W3:Y:S01]  /*7dd70*/  LDL.LU R10, [R1+0x1a90] ;  /* 0x001a9000010a7983 */ /* 0x000ee20000300800 */
[----:B------:R-:W-:-:S02]  /*7dd80*/  IMAD R2, R14, 0x100, R15 ;  /* 0x000001000e027824 */ /* 0x000fc400078e020f */
[----:B------:R-:W-:Y:S02]  /*7dd90*/  IMAD R6, R46, 0x100, R6 ;  /* 0x000001002e067824 */ /* 0x000fe400078e0206 */
[----:B------:R-:W-:Y:S01]  /*7dda0*/  IMAD R3, R47, 0x100, R44 ;  /* 0x000001002f037824 */ /* 0x000fe200078e022c */
[----:B------:R0:W-:Y:S04]  /*7ddb0*/  STL [R1+0x410], R2 ;  /* 0x0004100201007387 */ /* 0x0001e80000100800 */
[----:B------:R-:W4:Y:S04]  /*7ddc0*/  LDL.LU R15, [R1+0x1a9c] ;  /* 0x001a9c00010f7983 */ /* 0x000f280000300800 */
[----:B------:R-:W4:Y:S01]  /*7ddd0*/  LDL.LU R14, [R1+0x1a98] ;  /* 0x001a9800010e7983 */ /* 0x000f220000300800 */
[----:B0-----:R-:W-:-:S03]  /*7dde0*/  IMAD R2, R25, 0x100, R45 ;  /* 0x0000010019027824 */ /* 0x001fc600078e022d */
[----:B------:R0:W-:Y:S04]  /*7ddf0*/  STL [R1+0x424], R6 ;  /* 0x0004240601007387 */ /* 0x0001e80000100800 */
[----:B------:R1:W-:Y:S04]  /*7de00*/  STL [R1+0x434], R3 ;  /* 0x0004340301007387 */ /* 0x0003e80000100800 */
[----:B------:R1:W-:Y:S01]  /*7de10*/  STL [R1+0x448], R2 ;  /* 0x0004480201007387 */ /* 0x0003e20000100800 */
[----:B0-----:R-:W-:Y:S02]  /*7de20*/  IMAD R6, R51, 0x100, R24 ;  /* 0x0000010033067824 */ /* 0x001fe400078e0218 */
[----:B-1----:R-:W-:-:S02]  /*7de30*/  IMAD R3, R52, 0x100, R50 ;  /* 0x0000010034037824 */ /* 0x002fc400078e0232 */
[----:B------:R-:W-:Y:S01]  /*7de40*/  IMAD R2, R41, 0x100, R53 ;  /* 0x0000010029027824 */ /* 0x000fe200078e0235 */
[----:B------:R0:W-:Y:S04]  /*7de50*/  STL [R1+0x460], R6 ;  /* 0x0004600601007387 */ /* 0x0001e80000100800 */
[----:B------:R1:W-:Y:S01]  /*7de60*/  STL [R1+0x470], R3 ;  /* 0x0004700301007387 */ /* 0x0003e20000100800 */
[----:B------:R-:W-:Y:S01]  /*7de70*/  HMMA.16816.F32 R16, R20, R60, R16 ;  /* 0x0000003c1410723c */ /* 0x000fe20000001810 */
[----:B0-----:R-:W-:Y:S02]  /*7de80*/  IMAD R6, R38, 0x100, R37 ;  /* 0x0000010026067824 */ /* 0x001fe400078e0225 */
[----:B-1----:R-:W-:-:S05]  /*7de90*/  IMAD R3, R29, 0x100, R39 ;  /* 0x000001001d037824 */ /* 0x002fca00078e0227 */
[----:B--2---:R-:W-:Y:S01]  /*7dea0*/  HMMA.16816.F32 R44, R20, R34, R56 ;  /* 0x00000022142c723c */ /* 0x004fe20000001838 */
[----:B------:R-:W-:Y:S04]  /*7deb0*/  STL [R1+0x455c], R34 ;  /* 0x00455c2201007387 */ /* 0x000fe80000100800 */
[----:B------:R0:W-:Y:S04]  /*7dec0*/  STL [R1+0x480], R2 ;  /* 0x0004800201007387 */ /* 0x0001e80000100800 */
[----:B------:R-:W-:Y:S01]  /*7ded0*/  STL [R1+0x4558], R35 ;  /* 0x0045582301007387 */ /* 0x000fe20000100800 */
[----:B0-----:R-:W-:-:S09]  /*7dee0*/  IMAD R2, R36, 0x100, R40 ;  /* 0x0000010024027824 */ /* 0x001fd200078e0228 */
[----:B------:R-:W-:Y:S04]  /*7def0*/  STL.64 [R1+0x520], R44 ;  /* 0x0005202c01007387 */ /* 0x000fe80000100a00 */
[----:B------:R-:W-:Y:S04]  /*7df00*/  STL.64 [R1+0x528], R46 ;  /* 0x0005282e01007387 */ /* 0x000fe80000100a00 */
[----:B---3--:R-:W-:Y:S04]  /*7df10*/  STL.64 [R1+0x45b0], R32 ;  /* 0x0045b02001007387 */ /* 0x008fe80000100a00 */
        /* <DEDUP_REMOVED lines=8> */
[----:B------:R-:W-:Y:S04]  /*7dfa0*/  STL [R1+0x5ac], R3 ;  /* 0x0005ac0301007387 */ /* 0x000fe80000100800 */
[----:B------:R-:W-:Y:S01]  /*7dfb0*/  STL [R1+0x4584], R60 ;  /* 0x0045843c01007387 */ /* 0x000fe20000100800 */
[----:B------:R-:W-:-:S02]  /*7dfc0*/  F2FP.F16.E5M2.UNPACK_B R20, R48 ;  /* 0x00000030ff14723e */ /* 0x000fc400020004ff */
[----:B------:R-:W-:Y:S01]  /*7dfd0*/  F2FP.F16.E5M2.UNPACK_B R21, R49 ;  /* 0x00000031ff15723e */ /* 0x000fe200020004ff */
[----:B0-----:R-:W-:Y:S01]  /*7dfe0*/  IMAD R2, R30, 0x100, R31 ;  /* 0x000001001e027824 */ /* 0x001fe200078e021f */
[----:B----4-:R-:W-:Y:S02]  /*7dff0*/  F2FP.F16.E5M2.UNPACK_B R22, R26 ;  /* 0x0000001aff16723e */ /* 0x010fe400020004ff */
[----:B------:R-:W-:Y:S02]  /*7e000*/  F2FP.F16.E5M2.UNPACK_B R23, R27 ;  /* 0x0000001bff17723e */ /* 0x000fe400020004ff */
[----:B------:R-:W-:Y:S04]  /*7e010*/  STL [R1+0x614], R2 ;  /* 0x0006140201007387 */ /* 0x000fe80000100800 */
[----:B------:R-:W-:Y:S04]  /*7e020*/  STL [R1+0x4580], R61 ;  /* 0x0045803d01007387 */ /* 0x000fe80000100800 */
[----:B------:R0:W-:Y:S04]  /*7e030*/  STL.64 [R1+0x510], R16 ;  /* 0x0005101001007387 */ /* 0x0001e80000100a00 */
[----:B------:R1:W-:Y:S01]  /*7e040*/  STL.64 [R1+0x518], R18 ;  /* 0x0005181201007387 */ /* 0x0003e20000100a00 */
[----:B------:R-:W-:-:S03]  /*7e050*/  IMAD R48, R10, 0x100, R11 ;  /* 0x000001000a307824 */ /* 0x000fc600078e020b */
[----:B------:R-:W-:Y:S04]  /*7e060*/  STL [R1+0x45f0], R20 ;  /* 0x0045f01401007387 */ /* 0x000fe80000100800 */
[----:B------:R-:W-:Y:S04]  /*7e070*/  STL [R1+0x45f4], R21 ;  /* 0x0045f41501007387 */ /* 0x000fe80000100800 */
[----:B------:R-:W-:Y:S04]  /*7e080*/  STL [R1+0x45f8], R22 ;  /* 0x0045f81601007387 */ /* 0x000fe80000100800 */
[----:B------:R-:W-:Y:S04]  /*7e090*/  STL [R1+0x45fc], R23 ;  /* 0x0045fc1701007387 */ /* 0x000fe80000100800 */
[----:B------:R-:W-:Y:S04]  /*7e0a0*/  STL [R1+0x4588], R48 ;  /* 0x0045883001007387 */ /* 0x000fe80000100800 */
[----:B0-----:R-:W2:Y:S04]  /*7e0b0*/  LDL.LU R16, [R1+0x810] ;  /* 0x0008100001107983 */ /* 0x001ea80000300800 */
[----:B--2---:R-:W-:Y:S04]  /*7e0c0*/  STL [R1+0x45cc], R16 ;  /* 0x0045cc1001007387 */ /* 0x004fe80000100800 */
[----:B------:R-:W2:Y:S04]  /*7e0d0*/  LDL.LU R17, [R1+0x814] ;  /* 0x0008140001117983 */ /* 0x000ea80000300800 */
[----:B-1----:R-:W2:Y:S04]  /*7e0e0*/  LDL.LU R18, [R1+0x818] ;  /* 0x0008180001127983 */ /* 0x002ea80000300800 */
[----:B------:R-:W2:Y:S04]  /*7e0f0*/  LDL.LU R19, [R1+0x81c] ;  /* 0x00081c0001137983 */ /* 0x000ea80000300800 */
[----:B------:R-:W3:Y:S04]  /*7e100*/  LDL.LU R36, [R1+0x820] ;  /* 0x0008200001247983 */ /* 0x000ee80000300800 */
[----:B------:R-:W3:Y:S04]  /*7e110*/  LDL.LU R37, [R1+0x824] ;  /* 0x0008240001257983 */ /* 0x000ee80000300800 */
[----:B------:R-:W4:Y:S04]  /*7e120*/  LDL.LU R38, [R1+0x828] ;  /* 0x0008280001267983 */ /* 0x000f280000300800 */
[----:B------:R-:W4:Y:S04]  /*7e130*/  LDL.LU R39, [R1+0x82c] ;  /* 0x00082c0001277983 */ /* 0x000f280000300800 */
[----:B----4-:R0:W-:Y:S04]  /*7e140*/  STL.64 [R1+0x45d8], R38 ;  /* 0x0045d82601007387 */ /* 0x0101e80000100a00 */
[----:B---3--:R-:W-:Y:S04]  /*7e150*/  STL.64 [R1+0x45d0], R36 ;  /* 0x0045d02401007387 */ /* 0x008fe80000100a00 */
[----:B------:R-:W3:Y:S04]  /*7e160*/  LDL.LU R32, [R1+0x830] ;  /* 0x0008300001207983 */ /* 0x000ee80000300800 */
[----:B------:R-:W3:Y:S04]  /*7e170*/  LDL.LU R33, [R1+0x834] ;  /* 0x0008340001217983 */ /* 0x000ee80000300800 */
[----:B------:R-:W4:Y:S04]  /*7e180*/  LDL.LU R34, [R1+0x838] ;  /* 0x0008380001227983 */ /* 0x000f280000300800 */
[----:B------:R-:W4:Y:S01]  /*7e190*/  LDL.LU R35, [R1+0x83c] ;  /* 0x00083c0001237983 */ /* 0x000f220000300800 */
[----:B------:R-:W-:-:S02]  /*7e1a0*/  IMAD R49, R14, 0x100, R15 ;  /* 0x000001000e317824 */ /* 0x000fc400078e020f */
[----:B0-----:R-:W-:Y:S01]  /*7e1b0*/  IMAD.MOV.U32 R39, RZ, RZ, R0 ;  /* 0x000000ffff277224 */ /* 0x001fe200078e0000 */
[----:B----4-:R-:W-:Y:S04]  /*7e1c0*/  STL.64 [R1+0x45e8], R34 ;  /* 0x0045e82201007387 */ /* 0x010fe80000100a00 */
[----:B---3--:R0:W-:Y:S04]  /*7e1d0*/  STL.64 [R1+0x45e0], R32 ;  /* 0x0045e02001007387 */ /* 0x0081e80000100a00 */
        /* <DEDUP_REMOVED lines=41> */
[----:B------:R-:W3:Y:S01]  /*7e470*/  LDL.LU R28, [R1+0x1b30] ;  /* 0x001b3000011c7983 */ /* 0x000ee20000300800 */
[----:B------:R-:W-:-:S03]  /*7e480*/  IMAD.MOV.U32 R38, RZ, RZ, R4 ;  /* 0x000000ffff267224 */ /* 0x000fc600078e0004 */
        /* <DEDUP_REMOVED lines=14> */
[----:B0-----:R-:W3:Y:S01]  /*7e570*/  LDL.LU R49, [R1+0x1adc] ;  /* 0x001adc0001317983 */ /* 0x001ee20000300800 */
[----:B----4-:R-:W-:-:S02]  /*7e580*/  IMAD R22, R22, 0x100, R23 ;  /* 0x0000010016167824 */ /* 0x010fc400078e0217 */
[----:B--2---:R-:W-:Y:S01]  /*7e590*/  IMAD R20, R20, 0x100, R21 ;  /* 0x0000010014147824 */ /* 0x004fe200078e0215 */
[----:B------:R-:W2:Y:S04]  /*7e5a0*/  LDL.LU R23, [R1+0x45fc] ;  /* 0x0045fc0001177983 */ /* 0x000ea80000300800 */
[----:B------:R0:W-:Y:S04]  /*7e5b0*/  STL [R1+0x420], R22 ;  /* 0x0004201601007387 */ /* 0x0001e80000100800 */
[----:B0-----:R-:W2:Y:S04]  /*7e5c0*/  LDL.LU R22, [R1+0x45f8] ;  /* 0x0045f80001167983 */ /* 0x001ea80000300800 */
[----:B------:R-:W2:Y:S04]  /*7e5d0*/  LDL.LU R21, [R1+0x45f4] ;  /* 0x0045f40001157983 */ /* 0x000ea80000300800 */
[----:B------:R0:W-:Y:S04]  /*7e5e0*/  STL [R1+0x430], R20 ;  /* 0x0004301401007387 */ /* 0x0001e80000100800 */
[----:B0-----:R-:W2:Y:S01]  /*7e5f0*/  LDL.LU R20, [R1+0x45f0] ;  /* 0x0045f00001147983 */ /* 0x001ea20000300800 */
[----:B---3--:R-:W-:-:S02]  /*7e600*/  IMAD R14, R14, 0x100, R15 ;  /* 0x000001000e0e7824 */ /* 0x008fc400078e020f */
[----:B------:R-:W-:Y:S01]  /*7e610*/  IMAD R37, R37, 0x100, R36 ;  /* 0x0000010025257824 */ /* 0x000fe200078e0224 */
[----:B------:R-:W3:Y:S04]  /*7e620*/  LDL.LU R15, [R1+0x1b6c] ;  /* 0x001b6c00010f7983 */ /* 0x000ee80000300800 */
[----:B------:R0:W-:Y:S04]  /*7e630*/  STL [R1+0x440], R14 ;  /* 0x0004400e01007387 */ /* 0x0001e80000100800 */
[----:B0-----:R-:W3:Y:S04]  /*7e640*/  LDL.LU R14, [R1+0x1b68] ;  /* 0x001b6800010e7983 */ /* 0x001ee80000300800 */
[----:B------:R2:W-:Y:S02]  /*7e650*/  STL [R1+0x458], R37 ;  /* 0x0004582501007387 */ /* 0x0005e40000100800 */
[----:B--2---:R-:W-:Y:S02]  /*7e660*/  HMMA.16816.F32 R36, R20, R38, R32 ;  /* 0x000000261424723c */ /* 0x004fe40000001820 */
[----:B------:R-:W2:Y:S04]  /*7e670*/  LDL.LU.64 R34, [R1+0x45e8] ;  /* 0x0045e80001227983 */ /* 0x000ea80000300a00 */
[----:B------:R-:W2:Y:S01]  /*7e680*/  LDL.LU.64 R32, [R1+0x45e0] ;  /* 0x0045e00001207983 */ /* 0x000ea20000300a00 */
[----:B------:R-:W-:-:S02]  /*7e690*/  IMAD R2, R2, 0x100, R16 ;  /* 0x0000010002027824 */ /* 0x000fc400078e0210 */
[----:B------:R-:W-:Y:S02]  /*7e6a0*/  IMAD R6, R6, 0x100, R3 ;  /* 0x0000010006067824 */ /* 0x000fe400078e0203 */
[----:B------:R-:W-:Y:S02]  /*7e6b0*/  IMAD R0, R0, 0x100, R7 ;  /* 0x0000010000007824 */ /* 0x000fe400078e0207 */
[----:B------:R-:W-:Y:S02]  /*7e6c0*/  IMAD R49, R48, 0x100, R49 ;  /* 0x0000010030317824 */ /* 0x000fe400078e0231 */
[----:B------:R-:W-:Y:S02]  /*7e6d0*/  IMAD R48, R26, 0x100, R27 ;  /* 0x000001001a307824 */ /* 0x000fe400078e021b */
[----:B------:R-:W-:Y:S02]  /*7e6e0*/  IMAD R27, R60, 0x100, R61 ;  /* 0x000001003c1b7824 */ /* 0x000fe400078e023d */
[----:B------:R-:W-:Y:S04]  /*7e6f0*/  STL.64 [R1+0x500], R36 ;  /* 0x0005002401007387 */ /* 0x000fe80000100a00 */
[----:B------:R0:W-:Y:S01]  /*7e700*/  STL.64 [R1+0x508], R38 ;  /* 0x0005082601007387 */ /* 0x0001e20000100a00 */
[----:B------:R-:W-:-:S03]  /*7e710*/  IMAD R26, R44, 0x100, R46 ;  /* 0x000001002c1a7824 */ /* 0x000fc600078e022e */
[----:B0-----:R-:W4:Y:S04]  /*7e720*/  LDL.LU.64 R38, [R1+0x45d8] ;  /* 0x0045d80001267983 */ /* 0x001f280000300a00 */
[----:B------:R-:W4:Y:S04]  /*7e730*/  LDL.LU.64 R36, [R1+0x45d0] ;  /* 0x0045d00001247983 */ /* 0x000f280000300a00 */
[----:B------:R-:W3:Y:S04]  /*7e740*/  LDL.LU R16, [R1+0x45cc] ;  /* 0x0045cc0001107983 */ /* 0x000ee80000300800 */
[----:B------:R0:W-:Y:S04]  /*7e750*/  STL [R1+0x41c], R2 ;  /* 0x00041c0201007387 */ /* 0x0001e80000100800 */
[----:B0-----:R-:W3:Y:S04]  /*7e760*/  LDL.LU R2, [R1+0x45c8] ;  /* 0x0045c80001027983 */ /* 0x001ee80000300800 */
[----:B------:R-:W3:Y:S04]  /*7e770*/  LDL.LU R3, [R1+0x45c4] ;  /* 0x0045c40001037983 */ /* 0x000ee80000300800 */
[----:B------:R0:W-:Y:S04]  /*7e780*/  STL [R1+0x42c], R6 ;  /* 0x00042c0601007387 */ /* 0x0001e80000100800 */
[----:B0-----:R-:W3:Y:S04]  /*7e790*/  LDL.LU R6, [R1+0x45c0] ;  /* 0x0045c00001067983 */ /* 0x001ee80000300800 */
[----:B------:R-:W3:Y:S04]  /*7e7a0*/  LDL.LU R7, [R1+0x45bc] ;  /* 0x0045bc0001077983 */ /* 0x000ee80000300800 */
[----:B------:R0:W-:Y:S04]  /*7e7b0*/  STL [R1+0x43c], R0 ;  /* 0x00043c0001007387 */ /* 0x0001e80000100800 */
[----:B0-----:R-:W3:Y:S04]  /*7e7c0*/  LDL.LU R0, [R1+0x45b8] ;  /* 0x0045b80001007983 */ /* 0x001ee80000300800 */
[----:B------:R-:W-:Y:S04]  /*7e7d0*/  STL [R1+0x454], R49 ;  /* 0x0004543101007387 */ /* 0x000fe80000100800 */
[----:B------:R-:W-:Y:S04]  /*7e7e0*/  STL [R1+0x468], R48 ;  /* 0x0004683001007387 */ /* 0x000fe80000100800 */
[----:B------:R-:W-:Y:S01]  /*7e7f0*/  STL [R1+0x478], R27 ;  /* 0x0004781b01007387 */ /* 0x000fe20000100800 */
[----:B--2---:R-:W-:-:S15]  /*7e800*/  HMMA.16816.F32 R32, R20, R54, R32 ;  /* 0x000000361420723c */ /* 0x004fde0000001820 */
[----:B------:R-:W-:-:S04]  /*7e810*/  NOP ;  /* 0x0000000000007918 */ /* 0x000fc80000000000 */
[----:B------:R0:W-:Y:S04]  /*7e820*/  STL.64 [R1+0x4f0], R32 ;  /* 0x0004f02001007387 */ /* 0x0001e80000100a00 */
[----:B------:R1:W-:Y:S04]  /*7e830*/  STL [R1+0x48c], R26 ;  /* 0x00048c1a01007387 */ /* 0x0003e80000100800 */
[----:B------:R-:W-:Y:S04]  /*7e840*/  STL.64 [R1+0x4f8], R34 ;  /* 0x0004f82201007387 */ /* 0x000fe80000100a00 */
[----:B0-----:R-:W4:Y:S01]  /*7e850*/  LDL.LU.64 R32, [R1+0x45b0] ;  /* 0x0045b00001207983 */ /* 0x001f220000300a00 */
[----:B------:R-:W-:-:S02]  /*7e860*/  IMAD R27, R45, 0x100, R47 ;  /* 0x000001002d1b7824 */ /* 0x000fc400078e022f */
[----:B-1----:R-:W-:Y:S02]  /*7e870*/  IMAD R26, R24, 0x100, R25 ;  /* 0x00000100181a7824 */ /* 0x002fe400078e0219 */
[----:B------:R-:W-:Y:S02]  /*7e880*/  IMAD R24, R50, 0x100, R51 ;  /* 0x0000010032187824 */ /* 0x000fe400078e0233 */
[----:B------:R-:W-:Y:S01]  /*7e890*/  IMAD R25, R57, 0x100, R56 ;  /* 0x0000010039197824 */ /* 0x000fe200078e0238 */
[----:B------:R-:W-:Y:S04]  /*7e8a0*/  STL [R1+0x450], R27 ;  /* 0x0004501b01007387 */ /* 0x000fe80000100800 */
[----:B------:R0:W-:Y:S04]  /*7e8b0*/  STL [R1+0x464], R26 ;  /* 0x0004641a01007387 */ /* 0x0001e80000100800 */
[----:B------:R1:W-:Y:S04]  /*7e8c0*/  STL [R1+0x474], R24 ;  /* 0x0004741801007387 */ /* 0x0003e80000100800 */
[----:B------:R2:W-:Y:S01]  /*7e8d0*/  STL [R1+0x488], R25 ;  /* 0x0004881901007387 */ /* 0x0005e20000100800 */
[----:B0-----:R-:W-:-:S02]  /*7e8e0*/  IMAD R26, R59, 0x100, R58 ;  /* 0x000001003b1a7824 */ /* 0x001fc400078e023a */
[----:B-1----:R-:W-:Y:S02]  /*7e8f0*/  IMAD R24, R53, 0x100, R52 ;  /* 0x0000010035187824 */ /* 0x002fe400078e0234 */
[----:B--2---:R-:W-:Y:S01]  /*7e900*/  IMAD R25, R40, 0x100, R41 ;  /* 0x0000010028197824 */ /* 0x004fe200078e0229 */
[----:B------:R-:W-:Y:S04]  /*7e910*/  STL [R1+0x5a8], R26 ;  /* 0x0005a81a01007387 */ /* 0x000fe80000100800 */
[----:B------:R0:W-:Y:S01]  /*7e920*/  STL [R1+0x604], R24 ;  /* 0x0006041801007387 */ /* 0x0001e20000100800 */
[----:B------:R-:W-:-:S03]  /*7e930*/  IMAD R4, R4, 0x100, R5 ;  /* 0x0000010004047824 */ /* 0x000fc600078e0205 */
[----:B------:R-:W-:Y:S01]  /*7e940*/  STL [R1+0x610], R25 ;  /* 0x0006101901007387 */ /* 0x000fe20000100800 */
[----:B------:R-:W-:Y:S02]  /*7e950*/  IMAD R8, R8, 0x100, R9 ;  /* 0x0000010008087824 */ /* 0x000fe400078e0209 */
[----:B------:R-:W-:Y:S02]  /*7e960*/  IMAD R5, R42, 0x100, R43 ;  /* 0x000001002a057824 */ /* 0x000fe400078e022b */
[----:B0-----:R-:W-:Y:S02]  /*7e970*/  IMAD R24, R28, 0x100, R29 ;  /* 0x000001001c187824 */ /* 0x001fe400078e021d */
[----:B------:R-:W-:Y:S01]  /*7e980*/  IMAD R9, R30, 0x100, R31 ;  /* 0x000001001e097824 */ /* 0x000fe200078e021f */
[----:B----4-:R-:W-:-:S15]  /*7e990*/  HMMA.16816.F32 R32, R20, R32, R36 ;  /* 0x000000201420723c */ /* 0x010fde0000001824 */
[----:B------:R-:W-:-:S04]  /*7e9a0*/  NOP ;  /* 0x0000000000007918 */ /* 0x000fc80000000000 */
[----:B------:R-:W-:Y:S04]  /*7e9b0*/  STL.64 [R1+0x4e0], R32 ;  /* 0x0004e02001007387 */ /* 0x000fe80000100a00 */
[----:B------:R-:W-:Y:S04]  /*7e9c0*/  STL.64 [R1+0x4e8], R34 ;  /* 0x0004e82201007387 */ /* 0x000fe80000100a00 */
[----:B------:R-:W-:Y:S04]  /*7e9d0*/  STL [R1+0x484], R24 ;  /* 0x0004841801007387 */ /* 0x000fe80000100800 */
[----:B------:R0:W-:Y:S04]  /*7e9e0*/  STL [R1+0x5a4], R4 ;  /* 0x0005a40401007387 */ /* 0x0001e80000100800 */
[----:B------:R-:W-:Y:S04]  /*7e9f0*/  STL [R1+0x600], R8 ;  /* 0x0006000801007387 */ /* 0x000fe80000100800 */
[----:B------:R-:W-:Y:S01]  /*7ea00*/  STL [R1+0x60c], R5 ;  /* 0x00060c0501007387 */ /* 0x000fe20000100800 */
[----:B0-----:R-:W-:-:S05]  /*7ea10*/  IMAD R4, R12, 0x100, R13 ;  /* 0x000001000c047824 */ /* 0x001fca00078e020d */
[----:B------:R3:W-:Y:S02]  /*7ea20*/  STL [R1+0x618], R4 ;  /* 0x0006180401007387 */ /* 0x0007e40000100800 */
[----:B---3--:R-:W-:Y:S01]  /*7ea30*/  HMMA.16816.F32 R4, R20, R6, R16 ;  /* 0x000000061404723c */ /* 0x008fe20000001810 */
[----:B------:R-:W-:Y:S01]  /*7ea40*/  IMAD R8, R10, 0x100, R11 ;  /* 0x000001000a087824 */ /* 0x000fe200078e020b */
[----:B------:R-:W-:Y:S04]  /*7ea50*/  STL [R1+0x61c], R9 ;  /* 0x00061c0901007387 */ /* 0x000fe80000100800 */
[----:B------:R-:W-:Y:S04]  /*7ea60*/  STL [R1+0x459c], R20 ;  /* 0x00459c1401007387 */ /* 0x000fe80000100800 */
[----:B------:R-:W-:Y:S04]  /*7ea70*/  STL [R1+0x7c0], R8 ;  /* 0x0007c00801007387 */ /* 0x000fe80000100800 */
[----:B------:R-:W-:Y:S05]  /*7ea80*/  STL [R1+0x4598], R21 ;  /* 0x0045981501007387 */ /* 0x000fea0000100800 */
[----:B------:R0:W-:Y:S04]  /*7ea90*/  STL.64 [R1+0x4d0], R4 ;  /* 0x0004d00401007387 */ /* 0x0001e80000100a00 */
[----:B------:R-:W-:Y:S04]  /*7eaa0*/  STL.64 [R1+0x4d8], R6 ;  /* 0x0004d80601007387 */ /* 0x000fe80000100a00 */
[----:B------:R-:W-:Y:S04]  /*7eab0*/  STL [R1+0x4594], R22 ;  /* 0x0045941601007387 */ /* 0x000fe80000100800 */
[----:B------:R-:W-:Y:S04]  /*7eac0*/  STL [R1+0x4590], R23 ;  /* 0x0045901701007387 */ /* 0x000fe80000100800 */
[----:B------:R-:W2:Y:S01]  /*7ead0*/  LDL.LU R36, [R1+0x7e0] ;  /* 0x0007e00001247983 */ /* 0x000ea20000300800 */
[----:B0-----:R-:W-:-:S05]  /*7eae0*/  IMAD R4, R14, 0x100, R15 ;  /* 0x000001000e047824 */ /* 0x001fca00078e020f */
[----:B------:R-:W-:Y:S04]  /*7eaf0*/  STL [R1+0x608], R4 ;  /* 0x0006080401007387 */ /* 0x000fe80000100800 */
[----:B------:R-:W2:Y:S04]  /*7eb00*/  LDL.LU R37, [R1+0x7e4] ;  /* 0x0007e40001257983 */ /* 0x000ea80000300800 */
[----:B------:R-:W3:Y:S01]  /*7eb10*/  LDL.LU R38, [R1+0x7e8] ;  /* 0x0007e80001267983 */ /* 0x000ee20000300800 */
[----:B------:R-:W-:-:S03]  /*7eb20*/  IMAD.MOV.U32 R39, RZ, RZ, R0 ;  /* 0x000000ffff277224 */ /* 0x000fc600078e0000 */
[----:B------:R-:W4:Y:S04]  /*7eb30*/  LDL.LU R0, [R1+0x45a8] ;  /* 0x0045a80001007983 */ /* 0x000f280000300800 */
[----:B---3--:R0:W-:Y:S04]  /*7eb40*/  STL.64 [R1+0x4568], R38 ;  /* 0x0045682601007387 */ /* 0x0081e80000100a00 */
[----:B--2---:R-:W-:Y:S04]  /*7eb50*/  STL.64 [R1+0x4560], R36 ;  /* 0x0045602401007387 */ /* 0x004fe80000100a00 */
[----:B------:R-:W2:Y:S04]  /*7eb60*/  LDL.LU R56, [R1+0x7f0] ;  /* 0x0007f00001387983 */ /* 0x000ea80000300800 */
[----:B------:R-:W2:Y:S04]  /*7eb70*/  LDL.LU R57, [R1+0x7f4] ;  /* 0x0007f40001397983 */ /* 0x000ea80000300800 */
[----:B------:R-:W3:Y:S04]  /*7eb80*/  LDL.LU R58, [R1+0x7f8] ;  /* 0x0007f800013a7983 */ /* 0x000ee80000300800 */
[----:B------:R-:W3:Y:S01]  /*7eb90*/  LDL.LU R59, [R1+0x7fc] ;  /* 0x0007fc00013b7983 */ /* 0x000ee20000300800 */
[----:B0-----:R-:W-:-:S02]  /*7eba0*/  IMAD.MOV.U32 R38, RZ, RZ, R3 ;  /* 0x000000ffff267224 */ /* 0x001fc400078e0003 */
[----:B------:R-:W-:Y:S01]  /*7ebb0*/  IMAD.MOV.U32 R39, RZ, RZ, R2 ;  /* 0x000000ffff277224 */ /* 0x000fe200078e0002 */
[----:B---3--:R-:W-:Y:S04]  /*7ebc0*/  STL.64 [R1+0x4578], R58 ;  /* 0x0045783a01007387 */ /* 0x008fe80000100a00 */
[----:B--2---:R0:W-:Y:S04]  /*7ebd0*/  STL.64 [R1+0x4570], R56 ;  /* 0x0045703801007387 */ /* 0x0041e80000100a00 */
[----:B------:R-:W-:Y:S04]  /*7ebe0*/  STL [R1+0x45a0], R38 ;  /* 0x0045a02601007387 */ /* 0x000fe80000100800 */
[----:B------:R1:W-:Y:S04]  /*7ebf0*/  STL [R1+0x45a4], R39 ;  /* 0x0045a42701007387 */ /* 0x0003e80000100800 */
[----:B0-----:R-:W2:Y:S04]  /*7ec00*/  LDL.LU R56, [R1+0x800] ;  /* 0x0008000001387983 */ /* 0x001ea80000300800 */
[----:B------:R-:W2:Y:S04]  /*7ec10*/  LDL.LU R57, [R1+0x804] ;  /* 0x0008040001397983 */ /* 0x000ea80000300800 */
[----:B------:R-:W2:Y:S04]  /*7ec20*/  LDL.LU R58, [R1+0x808] ;  /* 0x00080800013a7983 */ /* 0x000ea80000300800 */
[----:B-1----:R-:W3:Y:S04]  /*7ec30*/  LDL.LU R39, [R1+0x1b74] ;  /* 0x001b740001277983 */ /* 0x002ee80000300800 */
        /* <DEDUP_REMOVED lines=57> */
[----:B---3--:R-:W-:-:S02]  /*7efd0*/  IMAD R38, R38, 0x100, R39 ;  /* 0x0000010026267824 */ /* 0x008fc400078e0227 */
[----:B--2---:R-:W-:Y:S01]  /*7efe0*/  IMAD R21, R21, 0x100, R20 ;  /* 0x0000010015157824 */ /* 0x004fe200078e0214 */
[----:B------:R-:W2:Y:S04]  /*7eff0*/  LDL.LU R39, [R1+0x45a4] ;  /* 0x0045a40001277983 */ /* 0x000ea80000300800 */
[----:B------:R0:W-:Y:S01]  /*7f000*/  STL [R1+0x7c4], R38 ;  /* 0x0007c42601007387 */ /* 0x0001e20000100800 */
[----:B------:R-:W-:-:S03]  /*7f010*/  IMAD R23, R23, 0x100, R22 ;  /* 0x0000010017177824 */ /* 0x000fc600078e0216 */
[----:B0-----:R-:W2:Y:S04]  /*7f020*/  LDL.LU R38, [R1+0x45a0] ;  /* 0x0045a00001267983 */ /* 0x001ea80000300800 */
[----:B------:R-:W2:Y:S04]  /*7f030*/  LDL.LU R20, [R1+0x459c] ;  /* 0x00459c0001147983 */ /* 0x000ea80000300800 */
[----:B------:R0:W-:Y:S04]  /*7f040*/  STL [R1+0x7c8], R21 ;  /* 0x0007c81501007387 */ /* 0x0001e80000100800 */
[----:B0-----:R-:W2:Y:S04]  /*7f050*/  LDL.LU R21, [R1+0x4598] ;  /* 0x0045980001157983 */ /* 0x001ea80000300800 */
[----:B------:R-:W2:Y:S04]  /*7f060*/  LDL.LU R22, [R1+0x4594] ;  /* 0x0045940001167983 */ /* 0x000ea80000300800 */
[----:B------:R0:W-:Y:S04]  /*7f070*/  STL [R1+0x810], R23 ;  /* 0x0008101701007387 */ /* 0x0001e80000100800 */
[----:B0-----:R-:W2:Y:S01]  /*7f080*/  LDL.LU R23, [R1+0x4590] ;  /* 0x0045900001177983 */ /* 0x001ea20000300800 */
[----:B------:R-:W-:-:S02]  /*7f090*/  IMAD R48, R48, 0x100, R49 ;  /* 0x0000010030307824 */ /* 0x000fc400078e0231 */
[----:B------:R-:W-:Y:S01]  /*7f0a0*/  IMAD R61, R61, 0x100, R60 ;  /* 0x000001003d3d7824 */ /* 0x000fe200078e023c */
[----:B------:R-:W3:Y:S01]  /*7f0b0*/  LDL.LU R49, [R1+0x458c] ;  /* 0x00458c0001317983 */ /* 0x000ee20000300800 */
[----:B------:R-:W-:-:S03]  /*7f0c0*/  IMAD R37, R37, 0x100, R36 ;  /* 0x0000010025257824 */ /* 0x000fc600078e0224 */
[----:B------:R0:W-:Y:S04]  /*7f0d0*/  STL [R1+0x814], R48 ;  /* 0x0008143001007387 */ /* 0x0001e80000100800 */
[----:B0-----:R-:W3:Y:S04]  /*7f0e0*/  LDL.LU R48, [R1+0x4588] ;  /* 0x0045880001307983 */ /* 0x001ee80000300800 */
[----:B------:R-:W3:Y:S04]  /*7f0f0*/  LDL.LU R60, [R1+0x4584] ;  /* 0x00458400013c7983 */ /* 0x000ee80000300800 */
[----:B------:R0:W-:Y:S04]  /*7f100*/  STL [R1+0x818], R61 ;  /* 0x0008183d01007387 */ /* 0x0001e80000100800 */
[----:B0-----:R-:W3:Y:S04]  /*7f110*/  LDL.LU R61, [R1+0x4580] ;  /* 0x00458000013d7983 */ /* 0x001ee80000300800 */
[----:B------:R2:W-:Y:S01]  /*7f120*/  STL [R1+0x81c], R37 ;  /* 0x00081c2501007387 */ /* 0x0005e20000100800 */
[----:B------:R-:W-:-:S02]  /*7f130*/  IMAD R35, R35, 0x100, R34 ;  /* 0x0000010023237824 */ /* 0x000fc400078e0222 */
[----:B------:R-:W-:Y:S01]  /*7f140*/  IMAD R55, R55, 0x100, R54 ;  /* 0x0000010037377824 */ /* 0x000fe200078e0236 */
[----:B--2---:R-:W-:Y:S01]  /*7f150*/  HMMA.16816.F32 R36, R20, R38, R56 ;  /* 0x000000261424723c */ /* 0x004fe20000001838 */
[----:B------:R-:W2:Y:S04]  /*7f160*/  LDL.LU.64 R58, [R1+0x4578] ;  /* 0x00457800013a7983 */ /* 0x000ea80000300a00 */
[----:B------:R-:W2:-:S14]  /*7f170*/  LDL.LU.64 R56, [R1+0x4570] ;  /* 0x0045700001387983 */ /* 0x000e9c0000300a00 */
[----:B------:R-:W-:Y:S04]  /*7f180*/  STL.64 [R1+0x4c0], R36 ;  /* 0x0004c02401007387 */ /* 0x000fe80000100a00 */
[----:B------:R0:W-:Y:S04]  /*7f190*/  STL.64 [R1+0x4c8], R38 ;  /* 0x0004c82601007387 */ /* 0x0001e80000100a00 */
[----:B0-----:R-:W2:Y:S04]  /*7f1a0*/  LDL.LU.64 R38, [R1+0x4568] ;  /* 0x0045680001267983 */ /* 0x001ea80000300a00 */
[----:B------:R-:W2:Y:S04]  /*7f1b0*/  LDL.LU.64 R36, [R1+0x4560] ;  /* 0x0045600001247983 */ /* 0x000ea80000300a00 */
        /* <DEDUP_REMOVED lines=10> */
[----:B------:R0:W-:Y:S01]  /*7f260*/  STL [R1+0x804], R44 ;  /* 0x0008042c01007387 */ /* 0x0001e20000100800 */
[----:B------:R-:W-:Y:S02]  /*7f270*/  IMAD R50, R50, 0x100, R51 ;  /* 0x0000010032327824 */ /* 0x000fe400078e0233 */
[----:B------:R-:W-:Y:S01]  /*7f280*/  IMAD R53, R53, 0x100, R52 ;  /* 0x0000010035357824 */ /* 0x000fe200078e0234 */
[----:B0-----:R-:W3:Y:S04]  /*7f290*/  LDL.LU R44, [R1+0x4548] ;  /* 0x00454800012c7983 */ /* 0x001ee80000300800 */
        /* <DEDUP_REMOVED lines=9> */
[----:B------:R2:W-:Y:S01]  /*7f330*/  STL [R1+0x824], R53 ;  /* 0x0008243501007387 */ /* 0x0005e20000100800 */
[----:B------:R-:W-:-:S02]  /*7f340*/  IMAD R40, R40, 0x100, R41 ;  /* 0x0000010028287824 */ /* 0x000fc400078e0229 */
[----:B------:R-:W-:Y:S02]  /*7f350*/  IMAD R28, R28, 0x100, R29 ;  /* 0x000001001c1c7824 */ /* 0x000fe400078e021d */
[----:B------:R-:W-:Y:S02]  /*7f360*/  IMAD R4, R4, 0x100, R5 ;  /* 0x0000010004047824 */ /* 0x000fe400078e0205 */
[----:B------:R-:W-:Y:S02]  /*7f370*/  IMAD R8, R8, 0x100, R9 ;  /* 0x0000010008087824 */ /* 0x000fe400078e0209 */
[----:B------:R-:W-:Y:S02]  /*7f380*/  IMAD R43, R43, 0x100, R42 ;  /* 0x000001002b2b7824 */ /* 0x000fe400078e022a */
[----:B------:R-:W-:Y:S02]  /*7f390*/  IMAD R12, R12, 0x100, R13 ;  /* 0x000001000c0c7824 */ /* 0x000fe400078e020d */
[----:B------:R-:W-:-:S02]  /*7f3a0*/  IMAD R33, R33, 0x100, R32 ;  /* 0x0000010021217824 */ /* 0x000fc400078e0220 */
[----:B------:R-:W-:Y:S02]  /*7f3b0*/  IMAD R31, R31, 0x100, R30 ;  /* 0x000001001f1f7824 */ /* 0x000fe400078e021e */
[----:B------:R-:W-:Y:S02]  /*7f3c0*/  IMAD R7, R7, 0x100, R6 ;  /* 0x0000010007077824 */ /* 0x000fe400078e0206 */
[----:B------:R-:W-:Y:S02]  /*7f3d0*/  IMAD R11, R11, 0x100, R10 ;  /* 0x000001000b0b7824 */ /* 0x000fe400078e020a */
[----:B----4-:R-:W-:Y:S02]  /*7f3e0*/  IMAD R15, R15, 0x100, R14 ;  /* 0x000001000f0f7824 */ /* 0x010fe400078e020e */
[----:B------:R-:W-:Y:S02]  /*7f3f0*/  IMAD R27, R27, 0x100, R0 ;  /* 0x000001001b1b7824 */ /* 0x000fe400078e0200 */
[----:B------:R-:W-:Y:S01]  /*7f400*/  IMAD R2, R2, 0x100, R26 ;  /* 0x0000010002027824 */ /* 0x000fe200078e021a */
[----:B--2---:R-:W-:Y:S01]  /*7f410*/  HMMA.16816.F32 R52, R20, R54, R56 ;  /* 0x000000361434723c */ /* 0x004fe20000001838 */
[----:B------:R-:W2:Y:S04]  /*7f420*/  LDL.LU.64 R58, [R1+0x4528] ;  /* 0x00452800013a7983 */ /* 0x000ea80000300a00 */
[----:B------:R-:W4:-:S14]  /*7f430*/  LDL.LU.64 R56, [R1+0x4520] ;  /* 0x0045200001387983 */ /* 0x000f1c0000300a00 */
        /* <DEDUP_REMOVED lines=22> */
[----:B------:R0:W-:Y:S02]  /*7f5a0*/  STL [R1+0x830], R33 ;  /* 0x0008302101007387 */ /* 0x0001e40000100800 */
[----:B0-----:R-:W-:Y:S02]  /*7f5b0*/  HMMA.16816.F32 R32, R20, R34, R36 ;  /* 0x000000221420723c */ /* 0x001fe40000001824 */
[----:B------:R-:W2:Y:S04]  /*7f5c0*/  LDL.LU.64 R38, [R1+0x44d8] ;  /* 0x0044d80001267983 */ /* 0x000ea80000300a00 */
[----:B------:R-:W2:-:S13]  /*7f5d0*/  LDL.LU.64 R36, [R1+0x44d0] ;  /* 0x0044d00001247983 */ /* 0x000e9a0000300a00 */
        /* <DEDUP_REMOVED lines=8> */
[----:B------:R0:W-:Y:S01]  /*7f660*/  STL [R1+0x7e4], R7 ;  /* 0x0007e40701007387 */ /* 0x0001e20000100800 */
[----:B---3--:R-:W-:Y:S03]  /*7f670*/  HMMA.16816.F32 R20, R20, R60, R16 ;  /* 0x0000003c1414723c */ /* 0x008fe60000001810 */
[----:B0-----:R-:W3:Y:S04]  /*7f680*/  LDL.LU R7, [R1+0x44ac] ;  /* 0x0044ac0001077983 */ /* 0x001ee80000300800 */
[----:B------:R-:W2:Y:S04]  /*7f690*/  LDL.LU R10, [R1+0x44a8] ;  /* 0x0044a800010a7983 */ /* 0x000ea80000300800 */
[----:B------:R0:W-:Y:S04]  /*7f6a0*/  STL [R1+0x7e8], R11 ;  /* 0x0007e80b01007387 */ /* 0x0001e80000100800 */
[----:B0-----:R-:W2:Y:S04]  /*7f6b0*/  LDL.LU R11, [R1+0x44a4] ;  /* 0x0044a400010b7983 */ /* 0x001ea80000300800 */
[----:B------:R-:W2:Y:S04]  /*7f6c0*/  LDL.LU R14, [R1+0x44a0] ;  /* 0x0044a000010e7983 */ /* 0x000ea80000300800 */
[----:B------:R0:W-:Y:S04]  /*7f6d0*/  STL [R1+0x7ec], R15 ;  /* 0x0007ec0f01007387 */ /* 0x0001e80000100800 */
[----:B0-----:R-:W2:Y:S04]  /*7f6e0*/  LDL.LU R15, [R1+0x449c] ;  /* 0x00449c00010f7983 */ /* 0x001ea80000300800 */
[----:B------:R-:W2:Y:S04]  /*7f6f0*/  LDL.LU R0, [R1+0x4498] ;  /* 0x0044980001007983 */ /* 0x000ea80000300800 */
[----:B------:R-:W-:Y:S04]  /*7f700*/  STL [R1+0x834], R27 ;  /* 0x0008341b01007387 */ /* 0x000fe80000100800 */
[----:B------:R0:W-:Y:S04]  /*7f710*/  STL [R1+0x838], R2 ;  /* 0x0008380201007387 */ /* 0x0001e80000100800 */
[----:B------:R-:W3:Y:S04]  /*7f720*/  LDL.LU.64 R18, [R1+0x4490] ;  /* 0x0044900001127983 */ /* 0x000ee80000300a00 */
[----:B------:R-:W3:Y:S04]  /*7f730*/  LDL.LU.64 R16, [R1+0x4488] ;  /* 0x0044880001107983 */ /* 0x000ee80000300a00 */
[----:B------:R-:W-:Y:S04]  /*7f740*/  STL.64 [R1+0x490], R20 ;  /* 0x0004901401007387 */ /* 0x000fe80000100a00 */
[----:B------:R-:W-:Y:S01]  /*7f750*/  STL.64 [R1+0x498], R22 ;  /* 0x0004981601007387 */ /* 0x000fe20000100a00 */
[----:B--2---:R-:W-:Y:S01]  /*7f760*/  IMAD R0, R0, 0x100, R3 ;  /* 0x0000010000007824 */ /* 0x004fe200078e0203 */
[----:B---3--:R-:W-:-:S02]  /*7f770*/  F2FP.F16.E5M2.UNPACK_B R3, R16.H1 ;  /* 0x00000010ff03723e */ /* 0x008fc400030004ff */
[----:B0-----:R-:W-:Y:S02]  /*7f780*/  F2FP.F16.E5M2.UNPACK_B R2, R17.H1 ;  /* 0x00000011ff02723e */ /* 0x001fe400030004ff */
[-C--:B------:R-:W-:Y:S01]  /*7f790*/  F2FP.F16.E5M2.UNPACK_B R16, R18.reuse ;  /* 0x00000012ff10723e */ /* 0x080fe200020004ff */
[----:B------:R0:W-:Y:S04]  /*7f7a0*/  STL [R1+0x340], R3 ;  /* 0x0003400301007387 */ /* 0x0001e80000100800 */
[----:B------:R1:W-:Y:S04]  /*7f7b0*/  STL [R1+0x344], R2 ;  /* 0x0003440201007387 */ /* 0x0003e80000100800 */
[----:B------:R2:W-:Y:S01]  /*7f7c0*/  STL [R1+0x338], R16 ;  /* 0x0003381001007387 */ /* 0x0005e20000100800 */
[----:B0-----:R-:W-:-:S02]  /*7f7d0*/  F2FP.F16.E5M2.UNPACK_B R3, R18.H1 ;  /* 0x00000012ff03723e */ /* 0x001fc400030004ff */
[-C--:B-1----:R-:W-:Y:S02]  /*7f7e0*/  F2FP.F16.E5M2.UNPACK_B R2, R19.reuse ;  /* 0x00000013ff02723e */ /* 0x082fe400020004ff */
[----:B--2---:R-:W-:Y:S01]  /*7f7f0*/  F2FP.F16.E5M2.UNPACK_B R16, R19.H1 ;  /* 0x00000013ff10723e */ /* 0x004fe200030004ff */
[----:B------:R0:W-:Y:S04]  /*7f800*/  STL [R1+0x330], R3 ;  /* 0x0003300301007387 */ /* 0x0001e80000100800 */
[----:B------:R1:W-:Y:S04]  /*7f810*/  STL [R1+0x33c], R2 ;  /* 0x00033c0201007387 */ /* 0x0003e80000100800 */
[----:B------:R-:W-:Y:S01]  /*7f820*/  STL [R1+0x334], R16 ;  /* 0x0003341001007387 */ /* 0x000fe20000100800 */
[----:B0-----:R-:W-:-:S02]  /*7f830*/  F2FP.F16.E5M2.UNPACK_B R3, R12.H1 ;  /* 0x0000000cff03723e */ /* 0x001fc400030004ff */
[----:B-1----:R-:W-:Y:S02]  /*7f840*/  F2FP.F16.E5M2.UNPACK_B R2, R13.H1 ;  /* 0x0000000dff02723e */ /* 0x002fe400030004ff */
        /* <DEDUP_REMOVED lines=33> */
[----:B------:R2:W-:Y:S01]  /*7fa60*/  STL [R1+0x2d4], R4 ;  /* 0x0002d40401007387 */ /* 0x0005e20000100800 */
[----:B0-----:R-:W-:-:S02]  /*7fa70*/  F2FP.F16.E5M2.UNPACK_B R3, R28.H1 ;  /* 0x0000001cff03723e */ /* 0x001fc400030004ff */
[----:B-1----:R-:W-:Y:S02]  /*7fa80*/  F2FP.F16.E5M2.UNPACK_B R2, R29.H1 ;  /* 0x0000001dff02723e */ /* 0x002fe400030004ff */
[-C--:B--2---:R-:W-:Y:S01]  /*7fa90*/  F2FP.F16.E5M2.UNPACK_B R4, R30.reuse ;  /* 0x0000001eff04723e */ /* 0x084fe200020004ff */
        /* <DEDUP_REMOVED lines=26> */
[----:B------:R2:W-:Y:S04]  /*7fc40*/  STL [R1+0x278], R4 ;  /* 0x0002780401007387 */ /* 0x0005e80000100800 */
[----:B------:R-:W3:Y:S01]  /*7fc50*/  LDL.LU R26, [R1+0x8] ;  /* 0x00000800011a7983 */ /* 0x000ee20000300800 */
[----:B0-----:R-:W-:-:S02]  /*7fc60*/  F2FP.F16.E5M2.UNPACK_B R3, R38.H1 ;  /* 0x00000026ff03723e */ /* 0x001fc400030004ff */
[-C--:B-1----:R-:W-:Y:S02]  /*7fc70*/  F2FP.F16.E5M2.UNPACK_B R2, R39.reuse ;  /* 0x00000027ff02723e */ /* 0x082fe400020004ff */
[----:B--2---:R-:W-:Y:S01]  /*7fc80*/  F2FP.F16.E5M2.UNPACK_B R4, R39.H1 ;  /* 0x00000027ff04723e */ /* 0x004fe200030004ff */
[----:B------:R0:W-:Y:S04]  /*7fc90*/  STL [R1+0x270], R3 ;  /* 0x0002700301007387 */ /* 0x0001e80000100800 */
[----:B------:R1:W-:Y:S04]  /*7fca0*/  STL [R1+0x27c], R2 ;  /* 0x00027c0201007387 */ /* 0x0003e80000100800 */
[----:B------:R2:W-:Y:S04]  /*7fcb0*/  STL [R1+0x274], R4 ;  /* 0x0002740401007387 */ /* 0x0005e80000100800 */
[----:B------:R-:W3:Y:S01]  /*7fcc0*/  LDL.LU R28, [R1+0x4] ;  /* 0x00000400011c7983 */ /* 0x000ee20000300800 */
[----:B0-----:R-:W-:-:S02]  /*7fcd0*/  F2FP.F16.E5M2.UNPACK_B R3, R40.H1 ;  /* 0x00000028ff03723e */ /* 0x001fc400030004ff */
[----:B-1----:R-:W-:-:S03]  /*7fce0*/  F2FP.F16.E5M2.UNPACK_B R2, R41.H1 ;  /* 0x00000029ff02723e */ /* 0x002fc600030004ff */
[----:B------:R-:W-:Y:S04]  /*7fcf0*/  STL [R1+0x260], R3 ;  /* 0x0002600301007387 */ /* 0x000fe80000100800 */
[----:B------:R-:W3:Y:S04]  /*7fd00*/  LDL.LU R7, [R1+0x10] ;  /* 0x0000100001077983 */ /* 0x000ee80000300800 */
[----:B------:R-:W-:Y:S04]  /*7fd10*/  STL [R1+0x264], R2 ;  /* 0x0002640201007387 */ /* 0x000fe80000100800 */
[----:B------:R-:W3:Y:S04]  /*7fd20*/  LDL.LU R6, [R1+0x18] ;  /* 0x0000180001067983 */ /* 0x000ee80000300800 */
[----:B------:R-:W3:Y:S04]  /*7fd30*/  LDL.LU R5, [R1+0x24] ;  /* 0x0000240001057983 */ /* 0x000ee80000300800 */
[----:B--2---:R-:W2:Y:S04]  /*7fd40*/  LDL.LU R4, [R1] ;  /* 0x0000000001047983 */ /* 0x004ea80000300800 */
[----:B------:R-:W2:Y:S04]  /*7fd50*/  LDL.LU R27, [R1+0xc] ;  /* 0x00000c00011b7983 */ /* 0x000ea80000300800 */
        /* <DEDUP_REMOVED lines=8> */
[----:B------:R-:W2:Y:S01]  /*7fde0*/  LDL.LU R21, [R1+0x40] ;  /* 0x0000400001157983 */ /* 0x000ea20000300800 */
[----:B------:R-:W-:-:S03]  /*7fdf0*/  F2FP.F16.E5M2.UNPACK_B R8, R55 ;  /* 0x00000037ff08723e */ /* 0x000fc600020004ff */
[----:B------:R-:W-:Y:S04]  /*7fe00*/  STL.64 [R1+0x4440], R60 ;  /* 0x0044403c01007387 */ /* 0x000fe80000100a00 */
[----:B------:R4:W-:Y:S04]  /*7fe10*/  STL [R1+0x250], R12 ;  /* 0x0002500c01007387 */ /* 0x0009e80000100800 */
[----:B------:R0:W-:Y:S01]  /*7fe20*/  STL [R1+0x254], R9 ;  /* 0x0002540901007387 */ /* 0x0001e20000100800 */
[----:B----4-:R-:W-:-:S03]  /*7fe30*/  F2FP.F16.E5M2.UNPACK_B R12, R57 ;  /* 0x00000039ff0c723e */ /* 0x010fc600020004ff */
[----:B0-----:R-:W4:Y:S04]  /*7fe40*/  LDL.LU R9, [R1+0x1c] ;  /* 0x00001c0001097983 */ /* 0x001f280000300800 */
[----:B------:R0:W-:Y:S04]  /*7fe50*/  STL [R1+0x258], R8 ;  /* 0x0002580801007387 */ /* 0x0001e80000100800 */
[----:B0-----:R-:W4:Y:S04]  /*7fe60*/  LDL.LU R8, [R1+0x28] ;  /* 0x0000280001087983 */ /* 0x001f280000300800 */
[----:B------:R0:W-:Y:S04]  /*7fe70*/  STL [R1+0x25c], R12 ;  /* 0x00025c0c01007387 */ /* 0x0001e80000100800 */
[----:B------:R-:W4:Y:S04]  /*7fe80*/  LDL.LU R15, [R1+0x30] ;  /* 0x00003000010f7983 */ /* 0x000f280000300800 */
[----:B------:R-:W4:Y:S04]  /*7fe90*/  LDL.LU R14, [R1+0x3c] ;  /* 0x00003c00010e7983 */ /* 0x000f280000300800 */
[----:B------:R-:W4:Y:S04]  /*7fea0*/  LDL.LU R16, [R1+0x48] ;  /* 0x0000480001107983 */ /* 0x000f280000300800 */
[----:B------:R-:W4:Y:S04]  /*7feb0*/  LDL.LU R22, [R1+0x140] ;  /* 0x0001400001167983 */ /* 0x000f280000300800 */
[----:B------:R-:W4:Y:S01]  /*7fec0*/  LDL.LU R13, [R1+0x144] ;  /* 0x00014400010d7983 */ /* 0x000f220000300800 */
[----:B0-----:R-:W-:-:S05]  /*7fed0*/  F2FP.F16.E5M2.UNPACK_B R12, R59 ;  /* 0x0000003bff0c723e */ /* 0x001fca00020004ff */
[----:B------:R0:W-:Y:S04]  /*7fee0*/  STL [R1+0x240], R12 ;  /* 0x0002400c01007387 */ /* 0x0001e80000100800 */
[----:B0-----:R-:W4:Y:S01]  /*7fef0*/  LDL.LU R12, [R1+0x38] ;  /* 0x00003800010c7983 */ /* 0x001f220000300800 */
[----:B---3--:R-:W-:-:S05]  /*7ff00*/  F2FP.F16.E5M2.UNPACK_B R18, R26 ;  /* 0x0000001aff12723e */ /* 0x008fca00020004ff */
[----:B------:R0:W-:Y:S04]  /*7ff10*/  STL [R1+0x230], R18 ;  /* 0x0002301201007387 */ /* 0x0001e80000100800 */
[----:B------:R-:W3:Y:S04]  /*7ff20*/  LDL.LU R19, [R1+0x44] ;  /* 0x0000440001137983 */ /* 0x000ee80000300800 */
[----:B0-----:R-:W3:Y:S04]  /*7ff30*/  LDL.LU R18, [R1+0x4c] ;  /* 0x00004c0001127983 */ /* 0x001ee80000300800 */
[----:B------:R-:W3:Y:S04]  /*7ff40*/  LDL.LU R26, [R1+0x130] ;  /* 0x00013000011a7983 */ /* 0x000ee80000300800 */
[----:B------:R-:W3:Y:S01]  /*7ff50*/  LDL.LU R23, [R1+0x134] ;  /* 0x0001340001177983 */ /* 0x000ee20000300800 */
[----:B------:R-:W-:-:S02]  /*7ff60*/  F2FP.F16.E5M2.UNPACK_B R29, R54 ;  /* 0x00000036ff1d723e */ /* 0x000fc400020004ff */
[----:B------:R-:W-:Y:S02]  /*7ff70*/  F2FP.F16.E5M2.UNPACK_B R31, R56 ;  /* 0x00000038ff1f723e */ /* 0x000fe400020004ff */
[----:B------:R-:W-:Y:S01]  /*7ff80*/  F2FP.F16.E5M2.UNPACK_B R30, R58 ;  /* 0x0000003aff1e723e */ /* 0x000fe200020004ff */
[----:B------:R0:W-:Y:S04]  /*7ff90*/  STL [R1+0x244], R29 ;  /* 0x0002441d01007387 */ /* 0x0001e80000100800 */
[----:B------:R-:W-:Y:S04]  /*7ffa0*/  STL [R1+0x234], R31 ;  /* 0x0002341f01007387 */ /* 0x000fe80000100800 */
[----:B------:R-:W-:Y:S01]  /*7ffb0*/  STL [R1+0x248], R30 ;  /* 0x0002481e01007387 */ /* 0x000fe20000100800 */
[----:B0-----:R-:W-:-:S02]  /*7ffc0*/  F2FP.F16.E5M2.UNPACK_B R29, R28 ;  /* 0x0000001cff1d723e */ /* 0x001fc400020004ff */
[----:B------:R-:W-:Y:S02]  /*7ffd0*/  F2FP.F16.E5M2.UNPACK_B R28, R7 ;  /* 0x00000007ff1c723e */ /* 0x000fe400020004ff */
[----:B------:R-:W-:Y:S02]  /*7ffe0*/  F2FP.F16.E5M2.UNPACK_B R7, R6 ;  /* 0x00000006ff07723e */ /* 0x000fe400020004ff */
[----:B------:R-:W-:Y:S01]  /*7fff0*/  F2FP.F16.E5M2.UNPACK_B R6, R5 ;  /* 0x00000005ff06723e */ /* 0x000fe200020004ff */
[----:B------:R-:W-:Y:S04]  /*80000*/  STL [R1+0x238], R29 ;  /* 0x0002381d01007387 */ /* 0x000fe80000100800 */
[----:B------:R-:W-:Y:S01]  /*80010*/  STL [R1+0x24c], R28 ;  /* 0x00024c1c01007387 */ /* 0x000fe20000100800 */
[----:B--2---:R-:W-:-:S03]  /*80020*/  F2FP.F16.E5M2.UNPACK_B R5, R4 ;  /* 0x00000004ff05723e */ /* 0x004fc600020004ff */
[----:B------:R-:W-:Y:S01]  /*80030*/  STL [R1+0x23c], R7 ;  /* 0x00023c0701007387 */ /* 0x000fe20000100800 */
[----:B------:R-:W-:-:S03]  /*80040*/  F2FP.F16.E5M2.UNPACK_B R4, R27 ;  /* 0x0000001bff04723e */ /* 0x000fc600020004ff */
[----:B------:R-:W-:Y:S04]  /*80050*/  STL [R1+0x220], R6 ;  /* 0x0002200601007387 */ /* 0x000fe80000100800 */
[----:B------:R-:W2:Y:S04]  /*80060*/  LDL.LU R27, [R1+0x138] ;  /* 0x00013800011b7983 */ /* 0x000ea80000300800 */
[----:B------:R0:W-:Y:S04]  /*80070*/  STL [R1+0x224], R5 ;  /* 0x0002240501007387 */ /* 0x0001e80000100800 */
[----:B------:R1:W-:Y:S01]  /*80080*/  STL [R1+0x228], R4 ;  /* 0x0002280401007387 */ /* 0x0003e20000100800 */
[----:B0-----:R-:W-:-:S02]  /*80090*/  F2FP.F16.E5M2.UNPACK_B R5, R11 ;  /* 0x0000000bff05723e */ /* 0x001fc400020004ff */
[----:B-1----:R-:W-:Y:S02]  /*800a0*/  F2FP.F16.E5M2.UNPACK_B R4, R17 ;  /* 0x00000011ff04723e */ /* 0x002fe400020004ff */
[----:B------:R-:W2:Y:S01]  /*800b0*/  LDL.LU R17, [R1+0x14c] ;  /* 0x00014c0001117983 */ /* 0x000ea20000300800 */
[----:B------:R-:W-:-:S03]  /*800c0*/  F2FP.F16.E5M2.UNPACK_B R6, R10 ;  /* 0x0000000aff06723e */ /* 0x000fc600020004ff */
[----:B------:R0:W-:Y:S04]  /*800d0*/  STL [R1+0x22c], R5 ;  /* 0x00022c0501007387 */ /* 0x0001e80000100800 */
[----:B------:R1:W-:Y:S04]  /*800e0*/  STL [R1+0x210], R4 ;  /* 0x0002100401007387 */ /* 0x0003e80000100800 */
[----:B------:R4:W-:Y:S01]  /*800f0*/  STL [R1+0x200], R6 ;  /* 0x0002000601007387 */ /* 0x0009e20000100800 */
[----:B0-----:R-:W-:Y:S02]  /*80100*/  F2FP.F16.E5M2.UNPACK_B R5, R20 ;  /* 0x00000014ff05723e */ /* 0x001fe400020004ff */
[----:B-1----:R-:W-:Y:S01]  /*80110*/  F2FP.F16.E5M2.UNPACK_B R4, R21 ;  /* 0x00000015ff04723e */ /* 0x002fe200020004ff */
[----:B------:R-:W2:Y:S04]  /*80120*/  LDL.LU R20, [R1+0x120] ;  /* 0x0001200001147983 */ /* 0x000ea80000300800 */
[----:B------:R0:W-:Y:S04]  /*80130*/  STL [R1+0x214], R5 ;  /* 0x0002140501007387 */ /* 0x0001e80000100800 */
[----:B------:R-:W2:Y:S01]  /*80140*/  LDL.LU R21, [R1+0x124] ;  /* 0x0001240001157983 */ /* 0x000ea20000300800 */
[----:B----4-:R-:W-:-:S03]  /*80150*/  F2FP.F16.E5M2.UNPACK_B R6, R9 ;  /* 0x00000009ff06723e */ /* 0x010fc600020004ff */
[----:B------:R1:W-:Y:S04]  /*80160*/  STL [R1+0x204], R4 ;  /* 0x0002040401007387 */ /* 0x0003e80000100800 */
[----:B------:R4:W-:Y:S01]  /*80170*/  STL [R1+0x218], R6 ;  /* 0x0002180601007387 */ /* 0x0009e20000100800 */
[----:B0-----:R-:W-:Y:S02]  /*80180*/  F2FP.F16.E5M2.UNPACK_B R5, R8 ;  /* 0x00000008ff05723e */ /* 0x001fe400020004ff */
[----:B-1----:R-:W-:-:S03]  /*80190*/  F2FP.F16.E5M2.UNPACK_B R4, R15 ;  /* 0x0000000fff04723e */ /* 0x002fc600020004ff */
[----:B------:R0:W-:Y:S01]  /*801a0*/  STL [R1+0x208], R5 ;  /* 0x0002080501007387 */ /* 0x0001e20000100800 */
[----:B----4-:R-:W-:-:S03]  /*801b0*/  F2FP.F16.E5M2.UNPACK_B R6, R14 ;  /* 0x0000000eff06723e */ /* 0x010fc600020004ff */
[----:B------:R1:W-:Y:S04]  /*801c0*/  STL [R1+0x21c], R4 ;  /* 0x00021c0401007387 */ /* 0x0003e80000100800 */
[----:B------:R-:W-:Y:S01]  /*801d0*/  STL [R1+0x20c], R6 ;  /* 0x00020c0601007387 */ /* 0x000fe20000100800 */
[----:B0-----:R-:W-:-:S03]  /*801e0*/  F2FP.F16.E5M2.UNPACK_B R5, R16 ;  /* 0x00000010ff05723e */ /* 0x001fc600020004ff */
[----:B------:R-:W4:Y:S01]  /*801f0*/  LDL.LU R16, [R1+0x128] ;  /* 0x0001280001107983 */ /* 0x000f220000300800 */
[----:B-1----:R-:W-:-:S03]  /*80200*/  F2FP.F16.E5M2.UNPACK_B R4, R22 ;  /* 0x00000016ff04723e */ /* 0x002fc600020004ff */
[----:B------:R0:W-:Y:S04]  /*80210*/  STL [R1+0xd0], R5 ;  /* 0x0000d00501007387 */ /* 0x0001e80000100800 */
[----:B------:R-:W4:Y:S04]  /*80220*/  LDL.LU R22, [R1+0x148] ;  /* 0x0001480001167983 */ /* 0x000f280000300800 */
[----:B------:R1:W-:Y:S01]  /*80230*/  STL [R1+0xd4], R4 ;  /* 0x0000d40401007387 */ /* 0x0003e20000100800 */
[----:B0-----:R-:W-:Y:S02]  /*80240*/  F2FP.F16.E5M2.UNPACK_B R5, R12 ;  /* 0x0000000cff05723e */ /* 0x001fe400020004ff */
[----:B-1----:R-:W-:-:S05]  /*80250*/  F2FP.F16.E5M2.UNPACK_B R4, R13 ;  /* 0x0000000dff04723e */ /* 0x002fca00020004ff */
[----:B------:R0:W-:Y:S04]  /*80260*/  STL [R1+0xd8], R4 ;  /* 0x0000d80401007387 */ /* 0x0001e80000100800 */
[----:B------:R1:W-:Y:S01]  /*80270*/  STL [R1+0xdc], R5 ;  /* 0x0000dc0501007387 */ /* 0x0003e20000100800 */
[----:B---3--:R-:W-:-:S05]  /*80280*/  F2FP.F16.E5M2.UNPACK_B R6, R19 ;  /* 0x00000013ff06723e */ /* 0x008fca00020004ff */
[----:B------:R-:W-:Y:S01]  /*80290*/  STL [R1+0xc0], R6 ;  /* 0x0000c00601007387 */ /* 0x000fe20000100800 */
[----:B0-----:R-:W-:Y:S02]  /*802a0*/  F2FP.F16.E5M2.UNPACK_B R4, R18 ;  /* 0x00000012ff04723e */ /* 0x001fe400020004ff */
[----:B-1----:R-:W-:Y:S02]  /*802b0*/  F2FP.F16.E5M2.UNPACK_B R5, R26 ;  /* 0x0000001aff05723e */ /* 0x002fe400020004ff */
[----:B------:R-:W3:Y:S04]  /*802c0*/  LDL.LU R26, [R1+0x110] ;  /* 0x00011000011a7983 */ /* 0x000ee80000300800 */
[----:B------:R0:W-:Y:S04]  /*802d0*/  STL [R1+0xb0], R4 ;  /* 0x0000b00401007387 */ /* 0x0001e80000100800 */
[----:B------:R1:W-:Y:S04]  /*802e0*/  STL [R1+0xc4], R5 ;  /* 0x0000c40501007387 */ /* 0x0003e80000100800 */
[----:B------:R-:W3:Y:S04]  /*802f0*/  LDL.LU R29, [R1+0x114] ;  /* 0x00011400011d7983 */ /* 0x000ee80000300800 */
[----:B------:R-:W3:Y:S01]  /*80300*/  LDL.LU R28, [R1+0x118] ;  /* 0x00011800011c7983 */ /* 0x000ee20000300800 */
[----:B0-----:R-:W-:-:S05]  /*80310*/  F2FP.F16.E5M2.UNPACK_B R4, R23 ;  /* 0x00000017ff04723e */ /* 0x001fca00020004ff */
[----:B------:R0:W-:Y:S04]  /*80320*/  STL [R1+0xb4], R4 ;  /* 0x0000b40401007387 */ /* 0x0001e80000100800 */
[----:B------:R-:W3:Y:S04]  /*80330*/  LDL.LU R7, [R1+0x13c] ;  /* 0x00013c0001077983 */ /* 0x000ee80000300800 */
[----:B------:R-:W3:Y:S04]  /*80340*/  LDL.LU R6, [R1+0x158] ;  /* 0x0001580001067983 */ /* 0x000ee80000300800 */
[----:B-1----:R-:W3:Y:S04]  /*80350*/  LDL.LU R5, [R1+0x164] ;  /* 0x0001640001057983 */ /* 0x002ee80000300800 */
[----:B0-----:R-:W3:Y:S04]  /*80360*/  LDL.LU R4, [R1+0x10c] ;  /* 0x00010c0001047983 */ /* 0x001ee80000300800 */
[----:B------:R-:W3:Y:S01]  /*80370*/  LDL.LU R23, [R1+0x12c] ;  /* 0x00012c0001177983 */ /* 0x000ee20000300800 */
[----:B--2---:R-:W-:-:S03]  /*80380*/  F2FP.F16.E5M2.UNPACK_B R8, R27 ;  /* 0x0000001bff08723e */ /* 0x004fc600020004ff */
[----:B------:R-:W2:Y:S04]  /*80390*/  LDL.LU R11, [R1+0x154] ;  /* 0x00015400010b7983 */ /* 0x000ea80000300800 */
[----:B------:R-:W2:Y:S04]  /*803a0*/  LDL.LU R27, [R1+0x160] ;  /* 0x00016000011b7983 */ /* 0x000ea80000300800 */
[----:B------:R0:W-:Y:S04]  /*803b0*/  STL [R1+0xc8], R8 ;  /* 0x0000c80801007387 */ /* 0x0001e80000100800 */
[----:B------:R-:W2:Y:S04]  /*803c0*/  LDL.LU R10, [R1+0x180] ;  /* 0x00018000010a7983 */ /* 0x000ea80000300800 */
[----:B------:R-:W2:Y:S01]  /*803d0*/  LDL.LU R9, [R1+0x194] ;  /* 0x0001940001097983 */ /* 0x000ea20000300800 */
[----:B0-----:R-:W-:-:S05]  /*803e0*/  F2FP.F16.E5M2.UNPACK_B R8, R17 ;  /* 0x00000011ff08723e */ /* 0x001fca00020004ff */
[----:B------:R0:W-:Y:S04]  /*803f0*/  STL [R1+0xb8], R8 ;  /* 0x0000b80801007387 */ /* 0x0001e80000100800 */
[----:B0-----:R-:W2:Y:S01]  /*80400*/  LDL.LU R8, [R1+0x1a0] ;  /* 0x0001a00001087983 */ /* 0x001ea20000300800 */
[----:B------:R-:W-:Y:S02]  /*80410*/  F2FP.F16.E5M2.UNPACK_B R13, R20 ;  /* 0x00000014ff0d723e */ /* 0x000fe400020004ff */
[----:B------:R-:W-:Y:S01]  /*80420*/  F2FP.F16.E5M2.UNPACK_B R12, R21 ;  /* 0x00000015ff0c723e */ /* 0x000fe200020004ff */
[----:B------:R-:W2:Y:S04]  /*80430*/  LDL.LU R15, [R1+0x100] ;  /* 0x00010000010f7983 */ /* 0x000ea80000300800 */
[----:B------:R0:W-:Y:S04]  /*80440*/  STL [R1+0xcc], R13 ;  /* 0x0000cc0d01007387 */ /* 0x0001e80000100800 */
[----:B------:R-:W2:Y:S04]  /*80450*/  LDL.LU R14, [R1+0x104] ;  /* 0x00010400010e7983 */ /* 0x000ea80000300800 */
[----:B------:R1:W-:Y:S04]  /*80460*/  STL [R1+0xbc], R12 ;  /* 0x0000bc0c01007387 */ /* 0x0003e80000100800 */
[----:B0-----:R-:W2:Y:S04]  /*80470*/  LDL.LU R13, [R1+0x108] ;  /* 0x00010800010d7983 */ /* 0x001ea80000300800 */
[----:B-1----:R-:W2:Y:S04]  /*80480*/  LDL.LU R12, [R1+0x11c] ;  /* 0x00011c00010c7983 */ /* 0x002ea80000300800 */
[----:B------:R-:W2:Y:S04]  /*80490*/  LDL.LU R20, [R1+0xf0] ;  /* 0x0000f00001147983 */ /* 0x000ea80000300800 */
[----:B------:R-:W2:Y:S04]  /*804a0*/  LDL.LU R21, [R1+0xf4] ;  /* 0x0000f40001157983 */ /* 0x000ea80000300800 */
[----:B------:R-:W2:Y:S01]  /*804b0*/  LDL.LU R19, [R1+0xf8] ;  /* 0x0000f80001137983 */ /* 0x000ea20000300800 */
[----:B----4-:R-:W-:-:S02]  /*804c0*/  F2FP.F16.E5M2.UNPACK_B R17, R16 ;  /* 0x00000010ff11723e */ /* 0x010fc400020004ff */
[----:B------:R-:W-:-:S03]  /*804d0*/  F2FP.F16.E5M2.UNPACK_B R16, R22 ;  /* 0x00000016ff10723e */ /* 0x000fc600020004ff */
[----:B------:R0:W-:Y:S04]  /*804e0*/  STL [R1+0xa0], R17 ;  /* 0x0000a01101007387 */ /* 0x0001e80000100800 */
[----:B------:R-:W4:Y:S04]  /*804f0*/  LDL.LU R18, [R1+0xfc] ;  /* 0x0000fc0001127983 */ /* 0x000f280000300800 */
[----:B------:R1:W-:Y:S04]  /*80500*/  STL [R1+0xa4], R16 ;  /* 0x0000a41001007387 */ /* 0x0003e80000100800 */
[----:B0-----:R-:W4:Y:S04]  /*80510*/  LDL.LU R17, [R1+0x150] ;  /* 0x0001500001117983 */ /* 0x001f280000300800 */
[----:B-1----:R-:W4:Y:S04]  /*80520*/  LDL.LU R16, [R1+0x15c] ;  /* 0x00015c0001107983 */ /* 0x002f280000300800 */
[----:B------:R-:W4:Y:S01]  /*80530*/  LDL.LU R22, [R1+0x170] ;  /* 0x0001700001167983 */ /* 0x000f220000300800 */
[----:B---3--:R-:W-:-:S03]  /*80540*/  F2FP.F16.E5M2.UNPACK_B R31, R26 ;  /* 0x0000001aff1f723e */ /* 0x008fc600020004ff */
[----:B------:R-:W3:Y:S01]  /*80550*/  LDL.LU R26, [R1+0xe0] ;  /* 0x0000e000011a7983 */ /* 0x000ee20000300800 */
[----:B------:R-:W-:Y:S02]  /*80560*/  F2FP.F16.E5M2.UNPACK_B R30, R29 ;  /* 0x0000001dff1e723e */ /* 0x000fe400020004ff */
[----:B------:R-:W-:Y:S01]  /*80570*/  F2FP.F16.E5M2.UNPACK_B R29, R28 ;  /* 0x0000001cff1d723e */ /* 0x000fe200020004ff */
[----:B------:R-:W-:Y:S04]  /*80580*/  STL [R1+0xa8], R31 ;  /* 0x0000a81f01007387 */ /* 0x000fe80000100800 */
[----:B------:R-:W-:Y:S04]  /*80590*/  STL [R1+0xac], R30 ;  /* 0x0000ac1e01007387 */ /* 0x000fe80000100800 */
[----:B------:R-:W-:Y:S01]  /*805a0*/  STL [R1+0x90], R29 ;  /* 0x0000901d01007387 */ /* 0x000fe20000100800 */
[----:B------:R-:W-:-:S02]  /*805b0*/  F2FP.F16.E5M2.UNPACK_B R28, R7 ;  /* 0x00000007ff1c723e */ /* 0x000fc400020004ff */
[----:B------:R-:W-:Y:S02]  /*805c0*/  F2FP.F16.E5M2.UNPACK_B R7, R6 ;  /* 0x00000006ff07723e */ /* 0x000fe400020004ff */
[----:B------:R-:W-:Y:S01]  /*805d0*/  F2FP.F16.E5M2.UNPACK_B R6, R5 ;  /* 0x00000005ff06723e */ /* 0x000fe200020004ff */
[----:B------:R-:W-:Y:S04]  /*805e0*/  STL [R1+0x80], R28 ;  /* 0x0000801c01007387 */ /* 0x000fe80000100800 */
[----:B------:R-:W-:Y:S04]  /*805f0*/  STL [R1+0x94], R7 ;  /* 0x0000940701007387 */ /* 0x000fe80000100800 */
[----:B------:R-:W-:Y:S01]  /*80600*/  STL [R1+0x84], R6 ;  /* 0x0000840601007387 */ /* 0x000fe20000100800 */
[----:B------:R-:W-:-:S02]  /*80610*/  F2FP.F16.E5M2.UNPACK_B R5, R4 ;  /* 0x00000004ff05723e */ /* 0x000fc400020004ff */
[----:B------:R-:W-:Y:S02]  /*80620*/  F2FP.F16.E5M2.UNPACK_B R4, R23 ;  /* 0x00000017ff04723e */ /* 0x000fe400020004ff */
[----:B------:R-:W3:Y:S04]  /*80630*/  LDL.LU R23, [R1+0xe4] ;  /* 0x0000e40001177983 */ /* 0x000ee80000300800 */
[----:B------:R2:W-:Y:S04]  /*80640*/  STL [R1+0x98], R5 ;  /* 0x0000980501007387 */ /* 0x0005e80000100800 */
[----:B------:R0:W-:Y:S01]  /*80650*/  STL [R1+0x88], R4 ;  /* 0x0000880401007387 */ /* 0x0001e20000100800 */
[----:B--2---:R-:W-:-:S02]  /*80660*/  F2FP.F16.E5M2.UNPACK_B R5, R11 ;  /* 0x0000000bff05723e */ /* 0x004fc400020004ff */
[----:B0-----:R-:W-:Y:S02]  /*80670*/  F2FP.F16.E5M2.UNPACK_B R4, R27 ;  /* 0x0000001bff04723e */ /* 0x001fe400020004ff */
[----:B------:R-:W2:Y:S04]  /*80680*/  LDL.LU R27, [R1+0xe8] ;  /* 0x0000e800011b7983 */ /* 0x000ea80000300800 */
[----:B------:R0:W-:Y:S04]  /*80690*/  STL [R1+0x9c], R5 ;  /* 0x00009c0501007387 */ /* 0x0001e80000100800 */
[----:B------:R1:W-:Y:S01]  /*806a0*/  STL [R1+0x8c], R4 ;  /* 0x00008c0401007387 */ /* 0x0003e20000100800 */
[----:B0-----:R-:W-:-:S02]  /*806b0*/  F2FP.F16.E5M2.UNPACK_B R5, R10 ;  /* 0x0000000aff05723e */ /* 0x001fc400020004ff */
[----:B-1----:R-:W-:Y:S02]  /*806c0*/  F2FP.F16.E5M2.UNPACK_B R4, R9 ;  /* 0x00000009ff04723e */ /* 0x002fe400020004ff */
[----:B------:R-:W-:Y:S01]  /*806d0*/  F2FP.F16.E5M2.UNPACK_B R6, R8 ;  /* 0x00000008ff06723e */ /* 0x000fe200020004ff */
[----:B------:R0:W-:Y:S04]  /*806e0*/  STL [R1+0x1f0], R5 ;  /* 0x0001f00501007387 */ /* 0x0001e80000100800 */
        /* <DEDUP_REMOVED lines=15> */
[----:B-1----:R-:W-:Y:S01]  /*807e0*/  F2FP.F16.E5M2.UNPACK_B R4, R21 ;  /* 0x00000015ff04723e */ /* 0x002fe200020004ff */
[----:B------:R-:W2:Y:S04]  /*807f0*/  LDL.LU R20, [R1+0x16c] ;  /* 0x00016c0001147983 */ /* 0x000ea80000300800 */
[----:B------:R0:W-:Y:S04]  /*80800*/  STL [R1+0x1d8], R5 ;  /* 0x0001d80501007387 */ /* 0x0001e80000100800 */
[----:B------:R-:W2:Y:S04]  /*80810*/  LDL.LU R21, [R1+0x17c] ;  /* 0x00017c0001157983 */ /* 0x000ea80000300800 */
[----:B------:R1:W-:Y:S01]  /*80820*/  STL [R1+0x1ec], R4 ;  /* 0x0001ec0401007387 */ /* 0x0003e20000100800 */
[----:B----4-:R-:W-:-:S02]  /*80830*/  F2FP.F16.E5M2.UNPACK_B R6, R17 ;  /* 0x00000011ff06723e */ /* 0x010fc400020004ff */
[----:B0-----:R-:W-:Y:S02]  /*80840*/  F2FP.F16.E5M2.UNPACK_B R5, R18 ;  /* 0x00000012ff05723e */ /* 0x001fe400020004ff */
[----:B-1----:R-:W-:-:S05]  /*80850*/  F2FP.F16.E5M2.UNPACK_B R4, R19 ;  /* 0x00000013ff04723e */ /* 0x002fca00020004ff */
[----:B------:R0:W-:Y:S04]  /*80860*/  STL [R1+0x1dc], R4 ;  /* 0x0001dc0401007387 */ /* 0x0001e80000100800 */
[----:B------:R1:W-:Y:S04]  /*80870*/  STL [R1+0x1c0], R5 ;  /* 0x0001c00501007387 */ /* 0x0003e80000100800 */
[----:B------:R-:W-:Y:S01]  /*80880*/  STL [R1+0x1c4], R6 ;  /* 0x0001c40601007387 */ /* 0x000fe20000100800 */
[----:B0-----:R-:W-:Y:S02]  /*80890*/  F2FP.F16.E5M2.UNPACK_B R4, R16 ;  /* 0x00000010ff04723e */ /* 0x001fe400020004ff */
[----:B-1----:R-:W-:-:S02]  /*808a0*/  F2FP.F16.E5M2.UNPACK_B R5, R22 ;  /* 0x00000016ff05723e */ /* 0x002fc400020004ff */
[----:B------:R-:W4:Y:S04]  /*808b0*/  LDL.LU R22, [R1+0x190] ;  /* 0x0001900001167983 */ /* 0x000f280000300800 */
[----:B------:R3:W-:Y:S04]  /*808c0*/  STL [R1+0x1c8], R4 ;  /* 0x0001c80401007387 */ /* 0x0007e80000100800 */
[----:B------:R0:W-:Y:S04]  /*808d0*/  STL [R1+0x1cc], R5 ;  /* 0x0001cc0501007387 */ /* 0x0001e80000100800 */
[----:B------:R-:W4:Y:S04]  /*808e0*/  LDL.LU R31, [R1+0x1ac] ;  /* 0x0001ac00011f7983 */ /* 0x000f280000300800 */
[----:B------:R-:W4:Y:S01]  /*808f0*/  LDL.LU R30, [R1+0x168] ;  /* 0x00016800011e7983 */ /* 0x000f220000300800 */
[----:B---3--:R-:W-:-:S05]  /*80900*/  F2FP.F16.E5M2.UNPACK_B R4, R26 ;  /* 0x0000001aff04723e */ /* 0x008fca00020004ff */
[----:B------:R1:W-:Y:S04]  /*80910*/  STL [R1+0x1b0], R4 ;  /* 0x0001b00401007387 */ /* 0x0003e80000100800 */
[----:B------:R-:W3:Y:S04]  /*80920*/  LDL.LU R29, [R1+0x178] ;  /* 0x00017800011d7983 */ /* 0x000ee80000300800 */
[----:B------:R-:W3:Y:S04]  /*80930*/  LDL.LU R28, [R1+0x18c] ;  /* 0x00018c00011c7983 */ /* 0x000ee80000300800 */
[----:B------:R-:W3:Y:S04]  /*80940*/  LDL.LU R7, [R1+0x354] ;  /* 0x0003540001077983 */ /* 0x000ee80000300800 */
[----:B------:R-:W3:Y:S04]  /*80950*/  LDL.LU R6, [R1+0xec] ;  /* 0x0000ec0001067983 */ /* 0x000ee80000300800 */
[----:B------:R-:W3:Y:S04]  /*80960*/  LDL.LU R26, [R1+0x174] ;  /* 0x00017400011a7983 */ /* 0x000ee80000300800 */
[----:B0-----:R-:W3:Y:S01]  /*80970*/  LDL.LU R5, [R1+0x188] ;  /* 0x0001880001057983 */ /* 0x001ee20000300800 */
[----:B-1----:R-:W-:-:S03]  /*80980*/  F2FP.F16.E5M2.UNPACK_B R4, R23 ;  /* 0x00000017ff04723e */ /* 0x002fc600020004ff */
[----:B------:R-:W3:Y:S04]  /*80990*/  LDL.LU R23, [R1+0x350] ;  /* 0x0003500001177983 */ /* 0x000ee80000300800 */
[----:B------:R0:W-:Y:S04]  /*809a0*/  STL [R1+0x1a0], R4 ;  /* 0x0001a00401007387 */ /* 0x0001e80000100800 */
[----:B0-----:R-:W3:Y:S01]  /*809b0*/  LDL.LU R4, [R1+0x36c] ;  /* 0x00036c0001047983 */ /* 0x001ee20000300800 */
[----:B--2---:R-:W-:-:S03]  /*809c0*/  F2FP.F16.E5M2.UNPACK_B R8, R27 ;  /* 0x0000001bff08723e */ /* 0x004fc600020004ff */
[----:B------:R-:W2:Y:S04]  /*809d0*/  LDL.LU R11, [R1+0x388] ;  /* 0x00038800010b7983 */ /* 0x000ea80000300800 */
[----:B------:R0:W-:Y:S04]  /*809e0*/  STL [R1+0x1b4], R8 ;  /* 0x0001b40801007387 */ /* 0x0001e80000100800 */
[----:B------:R-:W2:Y:S04]  /*809f0*/  LDL.LU R10, [R1+0x184] ;  /* 0x00018400010a7983 */ /* 0x000ea80000300800 */
[----:B------:R-:W2:Y:S04]  /*80a00*/  LDL.LU R9, [R1+0x19c] ;  /* 0x00019c0001097983 */ /* 0x000ea80000300800 */
[----:B0-----:R-:W2:Y:S04]  /*80a10*/  LDL.LU R8, [R1+0x368] ;  /* 0x0003680001087983 */ /* 0x001ea80000300800 */
[----:B------:R-:W2:Y:S04]  /*80a20*/  LDL.LU R15, [R1+0x384] ;  /* 0x00038400010f7983 */ /* 0x000ea80000300800 */
[----:B------:R-:W2:Y:S04]  /*80a30*/  LDL.LU R14, [R1+0x39c] ;  /* 0x00039c00010e7983 */ /* 0x000ea80000300800 */
[----:B------:R-:W2:Y:S04]  /*80a40*/  LDL.LU R13, [R1+0x198] ;  /* 0x00019800010d7983 */ /* 0x000ea80000300800 */
[----:B------:R-:W2:Y:S04]  /*80a50*/  LDL.LU R12, [R1+0x364] ;  /* 0x00036400010c7983 */ /* 0x000ea80000300800 */
[----:B------:R-:W2:Y:S04]  /*80a60*/  LDL.LU R16, [R1+0x380] ;  /* 0x0003800001107983 */ /* 0x000ea80000300800 */
[----:B------:R-:W2:Y:S04]  /*80a70*/  LDL.LU R27, [R1+0x398] ;  /* 0x00039800011b7983 */ /* 0x000ea80000300800 */
[----:B------:R-:W2:Y:S01]  /*80a80*/  LDL.LU R19, [R1+0x3ac] ;  /* 0x0003ac0001137983 */ /* 0x000ea20000300800 */
[----:B------:R-:W-:-:S02]  /*80a90*/  F2FP.F16.E5M2.UNPACK_B R18, R20 ;  /* 0x00000014ff12723e */ /* 0x000fc400020004ff */
[----:B------:R-:W-:-:S03]  /*80aa0*/  F2FP.F16.E5M2.UNPACK_B R17, R21 ;  /* 0x00000015ff11723e */ /* 0x000fc600020004ff */
[----:B------:R0:W-:Y:S04]  /*80ab0*/  STL [R1+0x1a4], R18 ;  /* 0x0001a41201007387 */ /* 0x0001e80000100800 */
[----:B0-----:R-:W2:Y:S04]  /*80ac0*/  LDL.LU R18, [R1+0x360] ;  /* 0x0003600001127983 */ /* 0x001ea80000300800 */
[----:B------:R0:W-:Y:S04]  /*80ad0*/  STL [R1+0x1b8], R17 ;  /* 0x0001b81101007387 */ /* 0x0001e80000100800 */
[----:B0-----:R-:W2:Y:S04]  /*80ae0*/  LDL.LU R17, [R1+0x37c] ;  /* 0x00037c0001117983 */ /* 0x001ea80000300800 */
[----:B------:R-:W2:Y:S04]  /*80af0*/  LDL.LU R20, [R1+0x394] ;  /* 0x0003940001147983 */ /* 0x000ea80000300800 */
[----:B------:R-:W2:Y:S01]  /*80b00*/  LDL.LU R21, [R1+0x3a8] ;  /* 0x0003a80001157983 */ /* 0x000ea20000300800 */
[----:B----4-:R-:W-:-:S03]  /*80b10*/  F2FP.F16.E5M2.UNPACK_B R33, R22 ;  /* 0x00000016ff21723e */ /* 0x010fc600020004ff */
[----:B------:R-:W4:Y:S01]  /*80b20*/  LDL.LU R22, [R1+0x3bc] ;  /* 0x0003bc0001167983 */ /* 0x000f220000300800 */
[----:B------:R-:W-:Y:S02]  /*80b30*/  F2FP.F16.E5M2.UNPACK_B R32, R31 ;  /* 0x0000001fff20723e */ /* 0x000fe400020004ff */
[----:B------:R-:W-:Y:S01]  /*80b40*/  F2FP.F16.E5M2.UNPACK_B R31, R30 ;  /* 0x0000001eff1f723e */ /* 0x000fe200020004ff */
[----:B------:R-:W-:Y:S04]  /*80b50*/  STL [R1+0x1a8], R33 ;  /* 0x0001a82101007387 */ /* 0x000fe80000100800 */
[----:B------:R-:W-:Y:S04]  /*80b60*/  STL [R1+0x1bc], R32 ;  /* 0x0001bc2001007387 */ /* 0x000fe80000100800 */
[----:B------:R-:W-:Y:S01]  /*80b70*/  STL [R1+0x1ac], R31 ;  /* 0x0001ac1f01007387 */ /* 0x000fe20000100800 */
[----:B---3--:R-:W-:-:S02]  /*80b80*/  F2FP.F16.E5M2.UNPACK_B R30, R29 ;  /* 0x0000001dff1e723e */ /* 0x008fc400020004ff */
[----:B------:R-:W-:Y:S02]  /*80b90*/  F2FP.F16.E5M2.UNPACK_B R29, R28 ;  /* 0x0000001cff1d723e */ /* 0x000fe400020004ff */
[----:B------:R-:W-:Y:S02]  /*80ba0*/  F2FP.F16.E5M2.UNPACK_B R28, R7 ;  /* 0x00000007ff1c723e */ /* 0x000fe400020004ff */
[----:B------:R-:W-:Y:S01]  /*80bb0*/  F2FP.F16.E5M2.UNPACK_B R7, R6 ;  /* 0x00000006ff07723e */ /* 0x000fe200020004ff */
[----:B------:R-:W-:Y:S04]  /*80bc0*/  STL [R1+0x70], R30 ;  /* 0x0000701e01007387 */ /* 0x000fe80000100800 */
[----:B------:R-:W-:Y:S01]  /*80bd0*/  STL [R1+0x74], R29 ;  /* 0x0000741d01007387 */ /* 0x000fe20000100800 */
[----:B------:R-:W-:-:S03]  /*80be0*/  F2FP.F16.E5M2.UNPACK_B R6, R26 ;  /* 0x0000001aff06723e */ /* 0x000fc600020004ff */
[----:B------:R-:W-:Y:S04]  /*80bf0*/  STL [R1+0x78], R28 ;  /* 0x0000781c01007387 */ /* 0x000fe80000100800 */
[----:B------:R-:W3:Y:S04]  /*80c00*/  LDL.LU R26, [R1+0x3d0] ;  /* 0x0003d000011a7983 */ /* 0x000ee80000300800 */
[----:B------:R-:W-:Y:S04]  /*80c10*/  STL [R1+0x7c], R7 ;  /* 0x00007c0701007387 */ /* 0x000fe80000100800 */
[----:B------:R0:W-:Y:S02]  /*80c20*/  STL [R1+0x60], R6 ;  /* 0x0000600601007387 */ /* 0x0001e40000100800 */
[----:B0-----:R-:W-:-:S02]  /*80c30*/  F2FP.F16.E5M2.UNPACK_B R6, R23 ;  /* 0x00000017ff06723e */ /* 0x001fc400020004ff */
[----:B------:R-:W3:Y:S01]  /*80c40*/  LDL.LU R23, [R1+0x3e0] ;  /* 0x0003e00001177983 */ /* 0x000ee20000300800 */
[----:B------:R-:W-:-:S05]  /*80c50*/  F2FP.F16.E5M2.UNPACK_B R5, R5 ;  /* 0x00000005ff05723e */ /* 0x000fca00020004ff */
[----:B------:R0:W-:Y:S04]  /*80c60*/  STL [R1+0x50], R5 ;  /* 0x0000500501007387 */ /* 0x0001e80000100800 */
[----:B------:R1:W-:Y:S01]  /*80c70*/  STL [R1+0x64], R6 ;  /* 0x0000640601007387 */ /* 0x0003e20000100800 */
[----:B0-----:R-:W-:Y:S02]  /*80c80*/  F2FP.F16.E5M2.UNPACK_B R5, R4 ;  /* 0x00000004ff05723e */ /* 0x001fe400020004ff */
[----:B--2---:R-:W-:Y:S02]  /*80c90*/  F2FP.F16.E5M2.UNPACK_B R4, R11 ;  /* 0x0000000bff04723e */ /* 0x004fe400020004ff */
[----:B-1----:R-:W-:Y:S01]  /*80ca0*/  F2FP.F16.E5M2.UNPACK_B R6, R10 ;  /* 0x0000000aff06723e */ /* 0x002fe200020004ff */
[----:B------:R0:W-:Y:S04]  /*80cb0*/  STL [R1+0x54], R5 ;  /* 0x0000540501007387 */ /* 0x0001e80000100800 */
[----:B------:R1:W-:Y:S04]  /*80cc0*/  STL [R1+0x68], R4 ;  /* 0x0000680401007387 */ /* 0x0003e80000100800 */
[----:B------:R2:W-:Y:S01]  /*80cd0*/  STL [R1+0x58], R6 ;  /* 0x0000580601007387 */ /* 0x0005e20000100800 */
[----:B0-----:R-:W-:-:S02]  /*80ce0*/  F2FP.F16.E5M2.UNPACK_B R5, R9 ;  /* 0x00000009ff05723e */ /* 0x001fc400020004ff */
[----:B-1----:R-:W-:Y:S02]  /*80cf0*/  F2FP.F16.E5M2.UNPACK_B R4, R8 ;  /* 0x00000008ff04723e */ /* 0x002fe400020004ff */
[----:B--2---:R-:W-:Y:S01]  /*80d00*/  F2FP.F16.E5M2.UNPACK_B R6, R15 ;  /* 0x0000000fff06723e */ /* 0x004fe200020004ff */
        /* <DEDUP_REMOVED lines=8> */
[----:B------:R-:W-:Y:S01]  /*80d90*/  STL [R1+0x4c], R6 ;  /* 0x00004c0601007387 */ /* 0x000fe20000100800 */
[----:B0-----:R-:W-:-:S02]  /*80da0*/  F2FP.F16.E5M2.UNPACK_B R5, R16 ;  /* 0x00000010ff05723e */ /* 0x001fc400020004ff */
[----:B-1----:R-:W-:Y:S01]  /*80db0*/  F2FP.F16.E5M2.UNPACK_B R4, R27 ;  /* 0x0000001bff04723e */ /* 0x002fe200020004ff */
[----:B------:R-:W2:Y:S04]  /*80dc0*/  LDL.LU R16, [R1+0x35c] ;  /* 0x00035c0001107983 */ /* 0x000ea80000300800 */
[----:B------:R0:W-:Y:S04]  /*80dd0*/  STL [R1+0x30], R5 ;  /* 0x0000300501007387 */ /* 0x0001e80000100800 */
[----:B------:R-:W2:Y:S04]  /*80de0*/  LDL.LU R27, [R1+0x378] ;  /* 0x00037800011b7983 */ /* 0x000ea80000300800 */
[----:B------:R1:W-:Y:S01]  /*80df0*/  STL [R1+0x20], R4 ;  /* 0x0000200401007387 */ /* 0x0003e20000100800 */
[----:B0-----:R-:W-:-:S05]  /*80e00*/  F2FP.F16.E5M2.UNPACK_B R5, R19 ;  /* 0x00000013ff05723e */ /* 0x001fca00020004ff */
[----:B------:R0:W-:Y:S01]  /*80e10*/  STL [R1+0x34], R5 ;  /* 0x0000340501007387 */ /* 0x0001e20000100800 */
[----:B-1----:R-:W-:-:S05]  /*80e20*/  F2FP.F16.E5M2.UNPACK_B R4, R18 ;  /* 0x00000012ff04723e */ /* 0x002fca00020004ff */
[----:B------:R1:W-:Y:S01]  /*80e30*/  STL [R1+0x24], R4 ;  /* 0x0000240401007387 */ /* 0x0003e20000100800 */
[----:B------:R-:W-:Y:S02]  /*80e40*/  F2FP.F16.E5M2.UNPACK_B R6, R17 ;  /* 0x00000011ff06723e */ /* 0x000fe400020004ff */
[----:B0-----:R-:W-:Y:S02]  /*80e50*/  F2FP.F16.E5M2.UNPACK_B R5, R20 ;  /* 0x00000014ff05723e */ /* 0x001fe400020004ff */
[----:B-1----:R-:W-:Y:S01]  /*80e60*/  F2FP.F16.E5M2.UNPACK_B R4, R21 ;  /* 0x00000015ff04723e */ /* 0x002fe200020004ff */
[----:B------:R4:W-:Y:S04]  /*80e70*/  STL [R1+0x38], R6 ;  /* 0x0000380601007387 */ /* 0x0009e80000100800 */
[----:B------:R-:W2:Y:S04]  /*80e80*/  LDL.LU R20, [R1+0x358] ;  /* 0x0003580001147983 */ /* 0x000ea80000300800 */
[----:B------:R0:W-:Y:S04]  /*80e90*/  STL [R1+0x28], R5 ;  /* 0x0000280501007387 */ /* 0x0001e80000100800 */
[----:B------:R1:W-:Y:S01]  /*80ea0*/  STL [R1+0x3c], R4 ;  /* 0x00003c0401007387 */ /* 0x0003e20000100800 */
[----:B----4-:R-:W-:-:S03]  /*80eb0*/  F2FP.F16.E5M2.UNPACK_B R6, R22 ;  /* 0x00000016ff06723e */ /* 0x010fc600020004ff */
[----:B0-----:R-:W4:Y:S04]  /*80ec0*/  LDL.LU R5, [R1+0x374] ;  /* 0x0003740001057983 */ /* 0x001f280000300800 */
[----:B-1----:R-:W4:Y:S04]  /*80ed0*/  LDL.LU R4, [R1+0x390] ;  /* 0x0003900001047983 */ /* 0x002f280000300800 */
[----:B------:R3:W-:Y:S04]  /*80ee0*/  STL [R1+0x2c], R6 ;  /* 0x00002c0601007387 */ /* 0x0007e80000100800 */
[----:B------:R-:W4:Y:S04]  /*80ef0*/  LDL.LU R11, [R1+0x3a4] ;  /* 0x0003a400010b7983 */ /* 0x000f280000300800 */
[----:B------:R-:W4:Y:S04]  /*80f00*/  LDL.LU R10, [R1+0x3b8] ;  /* 0x0003b800010a7983 */ /* 0x000f280000300800 */
[----:B------:R-:W4:Y:S04]  /*80f10*/  LDL.LU R9, [R1+0x370] ;  /* 0x0003700001097983 */ /* 0x000f280000300800 */
[----:B------:R-:W4:Y:S04]  /*80f20*/  LDL.LU R8, [R1+0x38c] ;  /* 0x00038c0001087983 */ /* 0x000f280000300800 */
[----:B------:R-:W4:Y:S04]  /*80f30*/  LDL.LU R21, [R1+0x3a0] ;  /* 0x0003a00001157983 */ /* 0x000f280000300800 */
[----:B------:R-:W4:Y:S01]  /*80f40*/  LDL.LU R22, [R1+0x3b4] ;  /* 0x0003b40001167983 */ /* 0x000f220000300800 */
[----:B---3--:R-:W-:-:S03]  /*80f50*/  F2FP.F16.E5M2.UNPACK_B R6, R26 ;  /* 0x0000001aff06723e */ /* 0x008fc600020004ff */
[----:B------:R-:W3:Y:S04]  /*80f60*/  LDL.LU R26, [R1+0x3c4] ;  /* 0x0003c400011a7983 */ /* 0x000ee80000300800 */
[----:B------:R0:W-:Y:S04]  /*80f70*/  STL [R1+0x190], R6 ;  /* 0x0001900601007387 */ /* 0x0001e80000100800 */
[----:B------:R-:W3:Y:S04]  /*80f80*/  LDL.LU R15, [R1+0x3cc] ;  /* 0x0003cc00010f7983 */ /* 0x000ee80000300800 */
[----:B------:R-:W3:Y:S01]  /*80f90*/  LDL.LU R14, [R1+0x3dc] ;  /* 0x0003dc00010e7983 */ /* 0x000ee20000300800 */
[----:B0-----:R-:W-:-:S05]  /*80fa0*/  F2FP.F16.E5M2.UNPACK_B R6, R23 ;  /* 0x00000017ff06723e */ /* 0x001fca00020004ff */
[----:B------:R0:W-:Y:S04]  /*80fb0*/  STL [R1+0x194], R6 ;  /* 0x0001940601007387 */ /* 0x0001e80000100800 */
[----:B------:R-:W3:Y:S04]  /*80fc0*/  LDL.LU R13, [R1+0x3b0] ;  /* 0x0003b000010d7983 */ /* 0x000ee80000300800 */
[----:B------:R-:W3:Y:S04]  /*80fd0*/  LDL.LU R12, [R1+0x3c0] ;  /* 0x0003c000010c7983 */ /* 0x000ee80000300800 */
[----:B------:R-:W3:Y:S04]  /*80fe0*/  LDL.LU R19, [R1+0x3c8] ;  /* 0x0003c80001137983 */ /* 0x000ee80000300800 */
[----:B------:R-:W3:Y:S04]  /*80ff0*/  LDL.LU R18, [R1+0x3d8] ;  /* 0x0003d80001127983 */ /* 0x000ee80000300800 */
[----:B------:R-:W3:Y:S01]  /*81000*/  LDL.LU R23, [R1+0x3e8] ;  /* 0x0003e80001177983 */ /* 0x000ee20000300800 */
[----:B------:R-:W-:-:S02]  /*81010*/  F2FP.F16.E5M2.UNPACK_B R17, R24 ;  /* 0x00000018ff11723e */ /* 0x000fc400020004ff */
[----:B------:R-:W-:Y:S02]  /*81020*/  F2FP.F16.E5M2.UNPACK_B R7, R25 ;  /* 0x00000019ff07723e */ /* 0x000fe400020004ff */
[----:B0-----:R-:W-:Y:S01]  /*81030*/  F2FP.F16.E5M2.UNPACK_B R6, R45 ;  /* 0x0000002dff06723e */ /* 0x001fe200020004ff */
[----:B------:R0:W-:Y:S04]  /*81040*/  STL [R1+0x198], R17 ;  /* 0x0001981101007387 */ /* 0x0001e80000100800 */
[----:B------:R2:W-:Y:S04]  /*81050*/  STL [R1+0x19c], R7 ;  /* 0x00019c0701007387 */ /* 0x0005e80000100800 */
[----:B------:R1:W-:Y:S01]  /*81060*/  STL [R1+0x180], R6 ;  /* 0x0001800601007387 */ /* 0x0003e20000100800 */
[----:B0-----:R-:W-:-:S02]  /*81070*/  F2FP.F16.E5M2.UNPACK_B R17, R47 ;  /* 0x0000002fff11723e */ /* 0x001fc400020004ff */
[----:B------:R-:W-:-:S03]  /*81080*/  F2FP.F16.E5M2.UNPACK_B R24, R44 ;  /* 0x0000002cff18723e */ /* 0x000fc600020004ff */
[----:B------:R0:W-:Y:S01]  /*81090*/  STL [R1+0x170], R17 ;  /* 0x0001701101007387 */ /* 0x0001e20000100800 */
[----:B--2---:R-:W-:Y:S02]  /*810a0*/  F2FP.F16.E5M2.UNPACK_B R7, R16 ;  /* 0x00000010ff07723e */ /* 0x004fe400020004ff */
[----:B-1----:R-:W-:Y:S02]  /*810b0*/  F2FP.F16.E5M2.UNPACK_B R6, R27 ;  /* 0x0000001bff06723e */ /* 0x002fe400020004ff */
[----:B------:R-:W2:Y:S04]  /*810c0*/  LDL.LU R27, [R1+0x3f0] ;  /* 0x0003f000011b7983 */ /* 0x000ea80000300800 */
[----:B------:R1:W-:Y:S04]  /*810d0*/  STL [R1+0x184], R7 ;  /* 0x0001840701007387 */ /* 0x0003e80000100800 */
[----:B0-----:R-:W2:Y:S04]  /*810e0*/  LDL.LU R17, [R1+0x3fc] ;  /* 0x0003fc0001117983 */ /* 0x001ea80000300800 */
[----:B------:R0:W-:Y:S04]  /*810f0*/  STL [R1+0x174], R6 ;  /* 0x0001740601007387 */ /* 0x0001e80000100800 */
[----:B------:R-:W2:Y:S04]  /*81100*/  LDL.LU R16, [R1+0x3d4] ;  /* 0x0003d40001107983 */ /* 0x000ea80000300800 */
[----:B------:R-:W-:Y:S01]  /*81110*/  STL [R1+0x188], R24 ;  /* 0x0001881801007387 */ /* 0x000fe20000100800 */
[----:B-1----:R-:W-:-:S02]  /*81120*/  F2FP.F16.E5M2.UNPACK_B R7, R46 ;  /* 0x0000002eff07723e */ /* 0x002fc400020004ff */
[----:B0-----:R-:W-:Y:S02]  /*81130*/  F2FP.F16.E5M2.UNPACK_B R6, R20 ;  /* 0x00000014ff06723e */ /* 0x001fe400020004ff */
[----:B------:R-:W2:Y:S04]  /*81140*/  LDL.LU R20, [R1+0x3e4] ;  /* 0x0003e40001147983 */ /* 0x000ea80000300800 */
[----:B------:R4:W-:Y:S04]  /*81150*/  STL [R1+0x178], R7 ;  /* 0x0001780701007387 */ /* 0x0009e80000100800 */
[----:B------:R0:W-:Y:S01]  /*81160*/  STL [R1+0x18c], R6 ;  /* 0x00018c0601007387 */ /* 0x0001e20000100800 */
[----:B----4-:R-:W-:-:S02]  /*81170*/  F2FP.F16.E5M2.UNPACK_B R7, R5 ;  /* 0x00000005ff07723e */ /* 0x010fc400020004ff */
[----:B0-----:R-:W-:Y:S02]  /*81180*/  F2FP.F16.E5M2.UNPACK_B R6, R4 ;  /* 0x00000004ff06723e */ /* 0x001fe400020004ff */
[----:B------:R-:W-:Y:S02]  /*81190*/  F2FP.F16.E5M2.UNPACK_B R5, R11 ;  /* 0x0000000bff05723e */ /* 0x000fe400020004ff */
[----:B------:R-:W-:Y:S01]  /*811a0*/  F2FP.F16.E5M2.UNPACK_B R4, R10 ;  /* 0x0000000aff04723e */ /* 0x000fe200020004ff */
[----:B------:R-:W-:Y:S04]  /*811b0*/  STL [R1+0x17c], R7 ;  /* 0x00017c0701007387 */ /* 0x000fe80000100800 */
[----:B------:R0:W-:Y:S04]  /*811c0*/  STL [R1+0x160], R6 ;  /* 0x0001600601007387 */ /* 0x0001e80000100800 */
[----:B------:R1:W-:Y:S04]  /*811d0*/  STL [R1+0x164], R5 ;  /* 0x0001640501007387 */ /* 0x0003e80000100800 */
[----:B------:R4:W-:Y:S01]  /*811e0*/  STL [R1+0x168], R4 ;  /* 0x0001680401007387 */ /* 0x0009e20000100800 */
[----:B0-----:R-:W-:-:S02]  /*811f0*/  F2FP.F16.E5M2.UNPACK_B R6, R9 ;  /* 0x00000009ff06723e */ /* 0x001fc400020004ff */
[----:B-1----:R-:W-:Y:S02]  /*81200*/  F2FP.F16.E5M2.UNPACK_B R5, R8 ;  /* 0x00000008ff05723e */ /* 0x002fe400020004ff */
[----:B----4-:R-:W-:Y:S01]  /*81210*/  F2FP.F16.E5M2.UNPACK_B R4, R21 ;  /* 0x00000015ff04723e */ /* 0x010fe200020004ff */
[----:B------:R-:W-:Y:S04]  /*81220*/  STL [R1+0x16c], R6 ;  /* 0x00016c0601007387 */ /* 0x000fe80000100800 */
[----:B------:R-:W4:Y:S04]  /*81230*/  LDL.LU R21, [R1+0x3ec] ;  /* 0x0003ec0001157983 */ /* 0x000f280000300800 */
[----:B------:R0:W-:Y:S04]  /*81240*/  STL [R1+0x150], R5 ;  /* 0x0001500501007387 */ /* 0x0001e80000100800 */
[----:B------:R3:W-:Y:S01]  /*81250*/  STL [R1+0x140], R4 ;  /* 0x0001400401007387 */ /* 0x0007e20000100800 */
[----:B0-----:R-:W-:-:S03]  /*81260*/  F2FP.F16.E5M2.UNPACK_B R5, R22 ;  /* 0x00000016ff05723e */ /* 0x001fc600020004ff */
[----:B------:R-:W4:Y:S04]  /*81270*/  LDL.LU R22, [R1+0x3f8] ;  /* 0x0003f80001167983 */ /* 0x000f280000300800 */
[----:B------:R0:W-:Y:S01]  /*81280*/  STL [R1+0x154], R5 ;  /* 0x0001540501007387 */ /* 0x0001e20000100800 */
[----:B---3--:R-:W-:-:S03]  /*81290*/  F2FP.F16.E5M2.UNPACK_B R4, R26 ;  /* 0x0000001aff04723e */ /* 0x008fc600020004ff */
[----:B------:R-:W3:Y:S01]  /*812a0*/  LDL.LU R26, [R1+0x404] ;  /* 0x00040400011a7983 */ /* 0x000ee20000300800 */
[----:B0-----:R-:W-:-:S03]  /*812b0*/  F2FP.F16.E5M2.UNPACK_B R5, R15 ;  /* 0x0000000fff05723e */ /* 0x001fc600020004ff */
[----:B------:R0:W-:Y:S01]  /*812c0*/  STL [R1+0x144], R4 ;  /* 0x0001440401007387 */ /* 0x0001e20000100800 */
[----:B------:R-:W-:-:S03]  /*812d0*/  F2FP.F16.E5M2.UNPACK_B R6, R14 ;  /* 0x0000000eff06723e */ /* 0x000fc600020004ff */
[----:B------:R1:W-:Y:S04]  /*812e0*/  STL [R1+0x158], R5 ;  /* 0x0001580501007387 */ /* 0x0003e80000100800 */
[----:B------:R-:W-:Y:S01]  /*812f0*/  STL [R1+0x148], R6 ;  /* 0x0001480601007387 */ /* 0x000fe20000100800 */
[----:B0-----:R-:W-:Y:S02]  /*81300*/  F2FP.F16.E5M2.UNPACK_B R4, R13 ;  /* 0x0000000dff04723e */ /* 0x001fe400020004ff */
[----:B-1----:R-:W-:-:S03]  /*81310*/  F2FP.F16.E5M2.UNPACK_B R5, R12 ;  /* 0x0000000cff05723e */ /* 0x002fc600020004ff */
[----:B------:R0:W-:Y:S04]  /*81320*/  STL [R1+0x15c], R4 ;  /* 0x00015c0401007387 */ /* 0x0001e80000100800 */
[----:B------:R1:W-:Y:S01]  /*81330*/  STL [R1+0x14c], R5 ;  /* 0x00014c0501007387 */ /* 0x0003e20000100800 */
[----:B------:R-:W-:Y:S02]  /*81340*/  F2FP.F16.E5M2.UNPACK_B R45, R23 ;  /* 0x00000017ff2d723e */ /* 0x000fe400020004ff */
[----:B0-----:R-:W-:Y:S01]  /*81350*/  F2FP.F16.E5M2.UNPACK_B R4, R18 ;  /* 0x00000012ff04723e */ /* 0x001fe200020004ff */
[----:B-1----:R-:W3:Y:S04]  /*81360*/  LDL.LU R5, [R1+0x40c] ;  /* 0x00040c0001057983 */ /* 0x002ee80000300800 */
[----:B------:R2:W-:Y:S04]  /*81370*/  STL [R1], R4 ;  /* 0x0000000401007387 */ /* 0x0005e80000100800 */
[----:B------:R-:W3:Y:S04]  /*81380*/  LDL.LU R9, [R1+0x418] ;  /* 0x0004180001097983 */ /* 0x000ee80000300800 */
[----:B------:R-:W3:Y:S04]  /*81390*/  LDL.LU R11, [R1+0x3f4] ;  /* 0x0003f400010b7983 */ /* 0x000ee80000300800 */
[----:B------:R-:W3:Y:S04]  /*813a0*/  LDL.LU R10, [R1+0x400] ;  /* 0x00040000010a7983 */ /* 0x000ee80000300800 */
[----:B------:R-:W3:Y:S01]  /*813b0*/  LDL.LU R23, [R1+0x408] ;  /* 0x0004080001177983 */ /* 0x000ee20000300800 */
[----:B------:R-:W-:-:S02]  /*813c0*/  F2FP.F16.E5M2.UNPACK_B R46, R19 ;  /* 0x00000013ff2e723e */ /* 0x000fc400020004ff */
[----:B------:R-:W-:Y:S02]  /*813d0*/  F2FP.F16.E5M2.UNPACK_B R3, R43.H1 ;  /* 0x0000002bff03723e */ /* 0x000fe400030004ff */
[----:B--2---:R-:W-:Y:S02]  /*813e0*/  F2FP.F16.E5M2.UNPACK_B R4, R27 ;  /* 0x0000001bff04723e */ /* 0x004fe400020004ff */
[----:B------:R-:W2:Y:S04]  /*813f0*/  LDL.LU R27, [R1+0x414] ;  /* 0x00041400011b7983 */ /* 0x000ea80000300800 */
[----:B------:R-:W-:Y:S04]  /*81400*/  STL [R1+0x10], R46 ;  /* 0x0000102e01007387 */ /* 0x000fe80000100800 */
[----:B------:R0:W-:Y:S04]  /*81410*/  STL [R1+0x4], R4 ;  /* 0x0000040401007387 */ /* 0x0001e80000100800 */
[----:B------:R-:W-:Y:S01]  /*81420*/  STL [R1+0x14], R45 ;  /* 0x0000142d01007387 */ /* 0x000fe20000100800 */
[----:B------:R-:W-:-:S02]  /*81430*/  F2FP.F16.E5M2.UNPACK_B R44, R17 ;  /* 0x00000011ff2c723e */ /* 0x000fc400020004ff */
[----:B0-----:R-:W-:-:S05]  /*81440*/  F2FP.F16.E5M2.UNPACK_B R4, R16 ;  /* 0x00000010ff04723e */ /* 0x001fca00020004ff */
[----:B------:R4:W-:Y:S04]  /*81450*/  STL [R1+0x8], R4 ;  /* 0x0000080401007387 */ /* 0x0009e80000100800 */
        /* <DEDUP_REMOVED lines=8> */
[----:B------:R-:W-:Y:S01]  /*814e0*/  STL [R1+0x18], R44 ;  /* 0x0000182c01007387 */ /* 0x000fe20000100800 */
[----:B------:R-:W-:-:S02]  /*814f0*/  F2FP.F16.E5M2.UNPACK_B R43, R20 ;  /* 0x00000014ff2b723e */ /* 0x000fc400020004ff */
[----:B----4-:R-:W-:-:S05]  /*81500*/  F2FP.F16.E5M2.UNPACK_B R4, R21 ;  /* 0x00000015ff04723e */ /* 0x010fca00020004ff */
[----:B------:R0:W-:Y:S04]  /*81510*/  STL [R1+0xc], R4 ;  /* 0x00000c0401007387 */ /* 0x0001e80000100800 */
[----:B------:R-:W4:Y:S04]  /*81520*/  LDL.LU R20, [R1+0x470] ;  /* 0x0004700001147983 */ /* 0x000f280000300800 */
[----:B------:R-:W4:Y:S04]  /*81530*/  LDL.LU R29, [R1+0x480] ;  /* 0x00048000011d7983 */ /* 0x000f280000300800 */
[----:B------:R-:W4:Y:S04]  /*81540*/  LDL.LU R21, [R1+0x444] ;  /* 0x0004440001157983 */ /* 0x000f280000300800 */
[----:B------:R-:W4:Y:S01]  /*81550*/  LDL.LU R28, [R1+0x45c] ;  /* 0x00045c00011c7983 */ /* 0x000f220000300800 */
[----:B0-----:R-:W-:-:S03]  /*81560*/  F2FP.F16.E5M2.UNPACK_B R4, R22 ;  /* 0x00000016ff04723e */ /* 0x001fc600020004ff */
[----:B------:R-:W4:Y:S01]  /*81570*/  LDL.LU R22, [R1+0x46c] ;  /* 0x00046c0001167983 */ /* 0x000f220000300800 */
[----:B---3--:R-:W-:-:S03]  /*81580*/  F2FP.F16.E5M2.UNPACK_B R8, R26 ;  /* 0x0000001aff08723e */ /* 0x008fc600020004ff */
[----:B------:R-:W3:Y:S04]  /*81590*/  LDL.LU R26, [R1+0x47c] ;  /* 0x00047c00011a7983 */ /* 0x000ee80000300800 */
[----:B------:R-:W-:Y:S01]  /*815a0*/  STL [R1+0x1c], R43 ;  /* 0x00001c2b01007387 */ /* 0x000fe20000100800 */
[----:B------:R-:W-:Y:S02]  /*815b0*/  F2FP.F16.E5M2.UNPACK_B R5, R5 ;  /* 0x00000005ff05723e */ /* 0x000fe400020004ff */
[----:B------:R-:W-:Y:S02]  /*815c0*/  F2FP.F16.E5M2.UNPACK_B R6, R11 ;  /* 0x0000000bff06723e */ /* 0x000fe400020004ff */
[----:B------:R-:W-:-:S05]  /*815d0*/  F2FP.F16.E5M2.UNPACK_B R7, R23 ;  /* 0x00000017ff07723e */ /* 0x000fca00020004ff */
[----:B------:R0:W-:Y:S04]  /*815e0*/  STL.64 [R1+0x4438], R6 ;  /* 0x0044380601007387 */ /* 0x0001e80000100a00 */
[----:B------:R1:W-:Y:S04]  /*815f0*/  STL.64 [R1+0x4430], R4 ;  /* 0x0044300401007387 */ /* 0x0003e80000100a00 */
[----:B------:R-:W3:Y:S01]  /*81600*/  LDL.LU R23, [R1+0x5a0] ;  /* 0x0005a00001177983 */ /* 0x000ee20000300800 */
[----:B------:R-:W-:Y:S02]  /*81610*/  F2FP.F16.E5M2.UNPACK_B R10, R10 ;  /* 0x0000000aff0a723e */ /* 0x000fe400020004ff */
[----:B------:R-:W-:-:S02]  /*81620*/  F2FP.F16.E5M2.UNPACK_B R9, R9 ;  /* 0x00000009ff09723e */ /* 0x000fc400020004ff */
[----:B--2---:R-:W-:Y:S02]  /*81630*/  F2FP.F16.E5M2.UNPACK_B R11, R27 ;  /* 0x0000001bff0b723e */ /* 0x004fe400020004ff */
[----:B------:R-:W2:Y:S04]  /*81640*/  LDL.LU R27, [R1+0x5ac] ;  /* 0x0005ac00011b7983 */ /* 0x000ea80000300800 */
[----:B------:R-:W-:Y:S04]  /*81650*/  STL.64 [R1+0x4450], R10 ;  /* 0x0044500a01007387 */ /* 0x000fe80000100a00 */
[----:B------:R-:W-:Y:S01]  /*81660*/  STL.64 [R1+0x4448], R8 ;  /* 0x0044480801007387 */ /* 0x000fe20000100a00 */
[----:B------:R-:W-:-:S02]  /*81670*/  F2FP.F16.E5M2.UNPACK_B R12, R12 ;  /* 0x0000000cff0c723e */ /* 0x000fc400020004ff */
[----:B------:R-:W-:Y:S02]  /*81680*/  F2FP.F16.E5M2.UNPACK_B R13, R13 ;  /* 0x0000000dff0d723e */ /* 0x000fe400020004ff */
[----:B------:R-:W-:Y:S02]  /*81690*/  F2FP.F16.E5M2.UNPACK_B R14, R14 ;  /* 0x0000000eff0e723e */ /* 0x000fe400020004ff */
[----:B------:R-:W-:Y:S02]  /*816a0*/  F2FP.F16.E5M2.UNPACK_B R15, R15 ;  /* 0x0000000fff0f723e */ /* 0x000fe400020004ff */
[----:B------:R-:W-:Y:S02]  /*816b0*/  F2FP.F16.E5M2.UNPACK_B R18, R18 ;  /* 0x00000012ff12723e */ /* 0x000fe400020004ff */
[----:B------:R-:W-:Y:S02]  /*816c0*/  F2FP.F16.E5M2.UNPACK_B R19, R19 ;  /* 0x00000013ff13723e */ /* 0x000fe400020004ff */
[----:B------:R-:W-:-:S02]  /*816d0*/  F2FP.F16.E5M2.UNPACK_B R16, R16 ;  /* 0x00000010ff10723e */ /* 0x000fc400020004ff */
[----:B------:R-:W-:Y:S01]  /*816e0*/  F2FP.F16.E5M2.UNPACK_B R17, R17 ;  /* 0x00000011ff11723e */ /* 0x000fe200020004ff */
[----:B------:R-:W-:Y:S04]  /*816f0*/  STL.64 [R1+0x4460], R14 ;  /* 0x0044600e01007387 */ /* 0x000fe80000100a00 */
[----:B------:R-:W-:Y:S04]  /*81700*/  STL.64 [R1+0x4458], R12 ;  /* 0x0044580c01007387 */ /* 0x000fe80000100a00 */
[----:B------:R-:W-:Y:S04]  /*81710*/  STL.64 [R1+0x4470], R18 ;  /* 0x0044701201007387 */ /* 0x000fe80000100a00 */
[----:B------:R-:W-:Y:S04]  /*81720*/  STL.64 [R1+0x4468], R16 ;  /* 0x0044681001007387 */ /* 0x000fe80000100a00 */
        /* <DEDUP_REMOVED lines=9> */
[----:B------:R-:W-:-:S02]  /*817c0*/  F2FP.F16.E5M2.UNPACK_B R2, R42.H1 ;  /* 0x0000002aff02723e */ /* 0x000fc400030004ff */
[----:B----4-:R-:W-:Y:S02]  /*817d0*/  F2FP.F16.E5M2.UNPACK_B R20, R20 ;  /* 0x00000014ff14723e */ /* 0x010fe400020004ff */
[----:B------:R-:W-:Y:S02]  /*817e0*/  F2FP.F16.E5M2.UNPACK_B R21, R21 ;  /* 0x00000015ff15723e */ /* 0x000fe400020004ff */
[----:B------:R-:W-:Y:S02]  /*817f0*/  F2FP.F16.E5M2.UNPACK_B R22, R22 ;  /* 0x00000016ff16723e */ /* 0x000fe400020004ff */
[----:B------:R-:W-:Y:S02]  /*81800*/  F2FP.F16.E5M2.UNPACK_B R25, R28 ;  /* 0x0000001cff19723e */ /* 0x000fe400020004ff */
[----:B---3--:R-:W-:-:S05]  /*81810*/  F2FP.F16.E5M2.UNPACK_B R23, R23 ;  /* 0x00000017ff17723e */ /* 0x008fca00020004ff */
[----:B------:R-:W-:Y:S04]  /*81820*/  STL.64 [R1+0x4480], R22 ;  /* 0x0044801601007387 */ /* 0x000fe80000100a00 */
[----:B------:R-:W-:Y:S04]  /*81830*/  STL.64 [R1+0x4478], R20 ;  /* 0x0044781401007387 */ /* 0x000fe80000100a00 */
        /* <DEDUP_REMOVED lines=15> */
[----:B0-----:R-:W-:-:S02]  /*81930*/  F2FP.F16.E5M2.UNPACK_B R6, R48 ;  /* 0x00000030ff06723e */ /* 0x001fc400020004ff */
[----:B------:R-:W-:Y:S02]  /*81940*/  F2FP.F16.E5M2.UNPACK_B R24, R29 ;  /* 0x0000001dff18723e */ /* 0x000fe400020004ff */
[----:B-1----:R-:W-:Y:S01]  /*81950*/  F2FP.F16.E5M2.UNPACK_B R4, R49 ;  /* 0x00000031ff04723e */ /* 0x002fe200020004ff */
[----:B------:R-:W4:Y:S01]  /*81960*/  LDL.LU R29, [R1+0x61c] ;  /* 0x00061c00011d7983 */ /* 0x000f220000300800 */
[----:B--2---:R-:W-:-:S05]  /*81970*/  F2FP.F16.E5M2.UNPACK_B R5, R58 ;  /* 0x0000003aff05723e */ /* 0x004fca00020004ff */
[----:B------:R0:W-:Y:S04]  /*81980*/  STL [R1+0x130], R5 ;  /* 0x0001300501007387 */ /* 0x0001e80000100800 */
[----:B------:R1:W-:Y:S04]  /*81990*/  STL [R1+0x134], R6 ;  /* 0x0001340601007387 */ /* 0x0003e80000100800 */
[----:B------:R2:W-:Y:S01]  /*819a0*/  STL [R1+0x138], R4 ;  /* 0x0001380401007387 */ /* 0x0005e20000100800 */
[----:B0-----:R-:W-:Y:S02]  /*819b0*/  F2FP.F16.E5M2.UNPACK_B R5, R56 ;  /* 0x00000038ff05723e */ /* 0x001fe400020004ff */
[----:B-1----:R-:W-:-:S02]  /*819c0*/  F2FP.F16.E5M2.UNPACK_B R6, R54 ;  /* 0x00000036ff06723e */ /* 0x002fc400020004ff */
        /* <DEDUP_REMOVED lines=11> */
[----:B-1----:R-:W-:-:S03]  /*81a80*/  F2FP.F16.E5M2.UNPACK_B R6, R60 ;  /* 0x0000003cff06723e */ /* 0x002fc600020004ff */
[----:B------:R-:W-:Y:S04]  /*81a90*/  STL [R1+0x118], R5 ;  /* 0x0001180501007387 */ /* 0x000fe80000100800 */
[----:B------:R0:W-:Y:S01]  /*81aa0*/  STL [R1+0x12c], R6 ;  /* 0x00012c0601007387 */ /* 0x0001e20000100800 */
[----:B------:R-:W-:Y:S02]  /*81ab0*/  IMAD.MOV.U32 R7, RZ, RZ, R43 ;  /* 0x000000ffff077224 */ /* 0x000fe400078e002b */
[----:B0-----:R-:W-:Y:S02]  /*81ac0*/  IMAD.MOV.U32 R6, RZ, RZ, R44 ;  /* 0x000000ffff067224 */ /* 0x001fe400078e002c */
[----:B------:R-:W-:Y:S01]  /*81ad0*/  IMAD.MOV.U32 R5, RZ, RZ, R45 ;  /* 0x000000ffff057224 */ /* 0x000fe200078e002d */
[----:B---3--:R-:W-:-:S02]  /*81ae0*/  F2FP.F16.E5M2.UNPACK_B R8, R61 ;  /* 0x0000003dff08723e */ /* 0x008fc400020004ff */
[----:B----4-:R-:W-:Y:S02]  /*81af0*/  F2FP.F16.E5M2.UNPACK_B R10, R42 ;  /* 0x0000002aff0a723e */ /* 0x010fe400020004ff */
[----:B------:R-:W-:Y:S01]  /*81b00*/  F2FP.F16.E5M2.UNPACK_B R9, R41 ;  /* 0x00000029ff09723e */ /* 0x000fe200020004ff */
        /* <DEDUP_REMOVED lines=19> */
[----:B------:R-:W-:Y:S04]  /*81c40*/  STL [R1+0xe8], R10 ;  /* 0x0000e80a01007387 */ /* 0x000fe80000100800 */
[----:B------:R-:W-:Y:S01]  /*81c50*/  STL [R1+0xfc], R9 ;  /* 0x0000fc0901007387 */ /* 0x000fe20000100800 */
[----:B0-----:R-:W-:-:S05]  /*81c60*/  F2FP.F16.E5M2.UNPACK_B R8, R31 ;  /* 0x0000001fff08723e */ /* 0x001fca00020004ff */
[----:B------:R0:W-:Y:S04]  /*81c70*/  STL [R1+0xec], R8 ;  /* 0x0000ec0801007387 */ /* 0x0001e80000100800 */
[----:B------:R-:W2:Y:S04]  /*81c80*/  LDL R60, [R1+0x308] ;  /* 0x00030800013c7983 */ /* 0x000ea80000100800 */
[----:B------:R-:W2:Y:S04]  /*81c90*/  LDL R61, [R1+0x30c] ;  /* 0x00030c00013d7983 */ /* 0x000ea80000100800 */
[----:B------:R-:W3:Y:S04]  /*81ca0*/  LDL R14, [R1+0x328] ;  /* 0x00032800010e7983 */ /* 0x000ee80000100800 */
[----:B------:R-:W3:Y:S04]  /*81cb0*/  LDL R15, [R1+0x32c] ;  /* 0x00032c00010f7983 */ /* 0x000ee80000100800 */
[----:B------:R-:W3:Y:S04]  /*81cc0*/  LDL.LU R16, [R1+0xbd0] ;  /* 0x000bd00001107983 */ /* 0x000ee80000300800 */
[----:B------:R-:W3:Y:S04]  /*81cd0*/  LDL.LU R17, [R1+0xbd4] ;  /* 0x000bd40001117983 */ /* 0x000ee80000300800 */
[----:B------:R-:W3:Y:S04]  /*81ce0*/  LDL.LU R18, [R1+0xbd8] ;  /* 0x000bd80001127983 */ /* 0x000ee80000300800 */
[----:B------:R-:W3:Y:S04]  /*81cf0*/  LDL.LU R19, [R1+0xbdc] ;  /* 0x000bdc0001137983 */ /* 0x000ee80000300800 */
[----:B------:R-:W4:Y:S04]  /*81d00*/  LDL R12, [R1+0x348] ;  /* 0x00034800010c7983 */ /* 0x000f280000100800 */
[----:B------:R-:W4:Y:S04]  /*81d10*/  LDL R13, [R1+0x34c] ;  /* 0x00034c00010d7983 */ /* 0x000f280000100800 */
[----:B------:R-:W4:Y:S04]  /*81d20*/  LDL.LU R20, [R1+0xba0] ;  /* 0x000ba00001147983 */ /* 0x000f280000300800 */
[----:B------:R-:W4:Y:S04]  /*81d30*/  LDL.LU R21, [R1+0xba4] ;  /* 0x000ba40001157983 */ /* 0x000f280000300800 */
[----:B------:R-:W4:Y:S04]  /*81d40*/  LDL.LU R22, [R1+0xba8] ;  /* 0x000ba80001167983 */ /* 0x000f280000300800 */
[----:B------:R-:W4:Y:S01]  /*81d50*/  LDL.LU R23, [R1+0xbac] ;  /* 0x000bac0001177983 */ /* 0x000f220000300800 */
[----:B------:R-:W-:-:S03]  /*81d60*/  F2FP.F16.E5M2.UNPACK_B R32, R30 ;  /* 0x0000001eff20723e */ /* 0x000fc600020004ff */
        /* <DEDUP_REMOVED lines=18> */
[----:B------:R-:W2:Y:S04]  /*81e90*/  LDL.LU R10, [R1+0xc78] ;  /* 0x000c7800010a7983 */ /* 0x000ea80000300800 */
[----:B------:R-:W2:Y:S01]  /*81ea0*/  LDL.LU R11, [R1+0xc7c] ;  /* 0x000c7c00010b7983 */ /* 0x000ea20000300800 */
[----:B------:R-:W-:-:S03]  /*81eb0*/  IMAD.MOV.U32 R4, RZ, RZ, R46 ;  /* 0x000000ffff047224 */ /* 0x000fc600078e002e */
        /* <DEDUP_REMOVED lines=12> */
[C---:B----4-:R-:W-:Y:S08]  /*81f80*/  HMMA.16816.F32 R20, R4.reuse, R12, R20 ;  /* 0x0000000c0414723c */ /* 0x050ff00000001814 */
[C---:B---3--:R-:W-:Y:S08]  /*81f90*/  HMMA.16816.F32 R12, R4.reuse, R14, R16 ;  /* 0x0000000e040c723c */ /* 0x048ff00000001810 */
[----:B--2---:R-:W-:Y:S03]  /*81fa0*/  HMMA.16816.F32 R4, R4, R60, R8 ;  /* 0x0000003c0404723c */ /* 0x004fe60000001808 */
[----:B------:R-:W-:Y:S04]  /*81fb0*/  STL.64 [R1+0x480], R20 ;  /* 0x0004801401007387 */ /* 0x000fe80000100a00 */
[----:B------:R0:W-:Y:S04]  /*81fc0*/  STL.64 [R1+0x488], R22 ;  /* 0x0004881601007387 */ /* 0x0001e80000100a00 */
[----:B0-----:R-:W2:Y:S04]  /*81fd0*/  LDL.LU.64 R22, [R1+0x4480] ;  /* 0x0044800001167983 */ /* 0x001ea80000300a00 */
[----:B------:R-:W3:Y:S04]  /*81fe0*/  LDL.LU.64 R20, [R1+0x4478] ;  /* 0x0044780001147983 */ /* 0x000ee80000300a00 */
[----:B------:R-:W4:Y:S04]  /*81ff0*/  LDL.LU.64 R18, [R1+0x4470] ;  /* 0x0044700001127983 */ /* 0x000f280000300a00 */
[----:B------:R-:W2:Y:S04]  /*82000*/  LDL.LU.64 R16, [R1+0x4468] ;  /* 0x0044680001107983 */ /* 0x000ea80000300a00 */
[----:B------:R-:W-:Y:S04]  /*82010*/  STL.64 [R1+0x470], R12 ;  /* 0x0004700c01007387 */ /* 0x000fe80000100a00 */
[----:B------:R0:W-:Y:S04]  /*82020*/  STL.64 [R1+0x478], R14 ;  /* 0x0004780e01007387 */ /* 0x0001e80000100a00 */
[----:B0-----:R-:W3:Y:S04]  /*82030*/  LDL.LU.64 R14, [R1+0x4460] ;  /* 0x00446000010e7983 */ /* 0x001ee80000300a00 */
[----:B------:R-:W3:Y:S04]  /*82040*/  LDL.LU.64 R12, [R1+0x4458] ;  /* 0x00445800010c7983 */ /* 0x000ee80000300a00 */
[----:B------:R-:W3:Y:S04]  /*82050*/  LDL.LU.64 R10, [R1+0x4450] ;  /* 0x00445000010a7983 */ /* 0x000ee80000300a00 */
[----:B------:R-:W3:Y:S04]  /*82060*/  LDL.LU.64 R8, [R1+0x4448] ;  /* 0x0044480001087983 */ /* 0x000ee80000300a00 */
[----:B------:R-:W3:Y:S04]  /*82070*/  LDL.LU.64 R60, [R1+0x4440] ;  /* 0x00444000013c7983 */ /* 0x000ee80000300a00 */
[----:B------:R-:W-:Y:S04]  /*82080*/  STL.64 [R1+0x460], R4 ;  /* 0x0004600401007387 */ /* 0x000fe80000100a00 */
[----:B------:R0:W-:Y:S04]  /*82090*/  STL.64 [R1+0x468], R6 ;  /* 0x0004680601007387 */ /* 0x0001e80000100a00 */
[----:B0-----:R-:W3:Y:S04]  /*820a0*/  LDL.LU.64 R6, [R1+0x4438] ;  /* 0x0044380001067983 */ /* 0x001ee80000300a00 */
[----:B------:R-:W3:Y:S01]  /*820b0*/  LDL.LU.64 R4, [R1+0x4430] ;  /* 0x0044300001047983 */ /* 0x000ee20000300a00 */
[----:B------:R-:W-:-:S02]  /*820c0*/  F2FP.F16.E5M2.UNPACK_B R49, R46 ;  /* 0x0000002eff31723e */ /* 0x000fc400020004ff */
[----:B------:R-:W-:Y:S02]  /*820d0*/  F2FP.F16.E5M2.UNPACK_B R46, R47 ;  /* 0x0000002fff2e723e */ /* 0x000fe400020004ff */
[----:B------:R-:W-:Y:S02]  /*820e0*/  F2FP.F16.E5M2.UNPACK_B R30, R30 ;  /* 0x0000001eff1e723e */ /* 0x000fe400020004ff */
        /* <DEDUP_REMOVED lines=9> */
[----:B------:R-:W3:Y:S04]  /*82180*/  LDL.LU R0, [R1+0x442c] ;  /* 0x00442c0001007983 */ /* 0x000ee80000300800 */
[----:B------:R-:W-:Y:S01]  /*82190*/  STL.64 [R1+0x53c0], R30 ;  /* 0x0053c01e01007387 */ /* 0x000fe20000100a00 */
[----:B------:R-:W-:-:S02]  /*821a0*/  F2FP.F16.E5M2.UNPACK_B R34, R34 ;  /* 0x00000022ff22723e */ /* 0x000fc400020004ff */
[----:B------:R-:W-:Y:S01]  /*821b0*/  F2FP.F16.E5M2.UNPACK_B R35, R35 ;  /* 0x00000023ff23723e */ /* 0x000fe200020004ff */
[----:B------:R-:W-:Y:S01]  /*821c0*/  STL.64 [R1+0x53b8], R28 ;  /* 0x0053b81c01007387 */ /* 0x000fe20000100a00 */
[----:B------:R-:W-:-:S03]  /*821d0*/  F2FP.F16.E5M2.UNPACK_B R33, R33 ;  /* 0x00000021ff21723e */ /* 0x000fc600020004ff */
[----:B------:R-:W-:Y:S01]  /*821e0*/  STL.64 [R1+0x53a8], R46 ;  /* 0x0053a82e01007387 */ /* 0x000fe20000100a00 */
[----:B------:R-:W-:-:S03]  /*821f0*/  F2FP.F16.E5M2.UNPACK_B R48, R48 ;  /* 0x00000030ff30723e */ /* 0x000fc600020004ff */
[----:B------:R-:W-:Y:S01]  /*82200*/  STL.64 [R1+0x53a0], R44 ;  /* 0x0053a02c01007387 */ /* 0x000fe20000100a00 */
        /* <DEDUP_REMOVED lines=16> */
[----:B------:R-:W-:Y:S01]  /*82310*/  F2FP.F16.E5M2.UNPACK_B R41, R41 ;  /* 0x00000029ff29723e */ /* 0x000fe200020004ff */
[----:B----4-:R-:W-:Y:S04]  /*82320*/  STL.64 [R1+0x4fa8], R18 ;  /* 0x004fa81201007387 */ /* 0x010fe80000100a00 */
[----:B--2---:R-:W-:Y:S04]  /*82330*/  STL.64 [R1+0x4fa0], R16 ;  /* 0x004fa01001007387 */ /* 0x004fe80000100a00 */
[----:B------:R-:W-:Y:S04]  /*82340*/  STL.64 [R1+0x4f38], R34 ;  /* 0x004f382201007387 */ /* 0x000fe80000100a00 */
[----:B------:R-:W-:Y:S04]  /*82350*/  STL.64 [R1+0x4f30], R32 ;  /* 0x004f302001007387 */ /* 0x000fe80000100a00 */
[----:B------:R-:W-:Y:S04]  /*82360*/  STL [R1+0x4f1c], R48 ;  /* 0x004f1c3001007387 */ /* 0x000fe80000100800 */
[----:B------:R-:W-:Y:S04]  /*82370*/  STL [R1+0x4f18], R49 ;  /* 0x004f183101007387 */ /* 0x000fe80000100800 */
[----:B------:R-:W-:Y:S04]  /*82380*/  STL [R1+0x4f14], R50 ;  /* 0x004f143201007387 */ /* 0x000fe80000100800 */
[----:B------:R-:W-:Y:S04]  /*82390*/  STL [R1+0x4f10], R51 ;  /* 0x004f103301007387 */ /* 0x000fe80000100800 */
[----:B---3--:R0:W-:Y:S04]  /*823a0*/  STL [R1+0x4ea4], R60 ;  /* 0x004ea43c01007387 */ /* 0x0081e80000100800 */
[----:B------:R1:W-:Y:S04]  /*823b0*/  STL [R1+0x4ea0], R61 ;  /* 0x004ea03d01007387 */ /* 0x0003e80000100800 */
[----:B0-----:R-:W2:Y:S04]  /*823c0*/  LDL.LU R60, [R1+0x268] ;  /* 0x00026800013c7983 */ /* 0x001ea80000300800 */
[----:B-1----:R-:W2:Y:S04]  /*823d0*/  LDL.LU R61, [R1+0x26c] ;  /* 0x00026c00013d7983 */ /* 0x002ea80000300800 */
[----:B------:R-:W-:Y:S04]  /*823e0*/  STL.64 [R1+0x4af0], R6 ;  /* 0x004af00601007387 */ /* 0x000fe80000100a00 */
[----:B------:R0:W-:Y:S04]  /*823f0*/  STL.64 [R1+0x4ae8], R4 ;  /* 0x004ae80401007387 */ /* 0x0001e80000100a00 */
[----:B0-----:R-:W3:Y:S04]  /*82400*/  LDL.LU R4, [R1+0x288] ;  /* 0x0002880001047983 */ /* 0x001ee80000300800 */
        /* <DEDUP_REMOVED lines=18> */
[----:B------:R-:W-:Y:S04]  /*82530*/  STL [R1+0x4a7c], R21 ;  /* 0x004a7c1501007387 */ /* 0x000fe80000100800 */
[----:B------:R-:W-:Y:S04]  /*82540*/  STL [R1+0x4a78], R22 ;  /* 0x004a781601007387 */ /* 0x000fe80000100800 */
[----:B------:R-:W-:Y:S04]  /*82550*/  STL [R1+0x4a74], R23 ;  /* 0x004a741701007387 */ /* 0x000fe80000100800 */
[----:B------:R-:W-:Y:S04]  /*82560*/  STL [R1+0x4a38], R36 ;  /* 0x004a382401007387 */ /* 0x000fe80000100800 */
[----:B------:R0:W-:Y:S04]  /*82570*/  STL [R1+0x4a34], R37 ;  /* 0x004a342501007387 */ /* 0x0001e80000100800 */
[----:B0-----:R-:W2:Y:S04]  /*82580*/  LDL.LU.64 R36, [R1+0x2c8] ;  /* 0x0002c80001247983 */ /* 0x001ea80000300a00 */
[----:B------:R-:W-:Y:S04]  /*82590*/  STL [R1+0x4a30], R38 ;  /* 0x004a302601007387 */ /* 0x000fe80000100800 */
[----:B------:R-:W-:Y:S04]  /*825a0*/  STL [R1+0x4a2c], R39 ;  /* 0x004a2c2701007387 */ /* 0x000fe80000100800 */
[----:B------:R-:W-:Y:S04]  /*825b0*/  STL [R1+0x4a04], R52 ;  /* 0x004a043401007387 */ /* 0x000fe80000100800 */
[----:B------:R-:W-:Y:S04]  /*825c0*/  STL [R1+0x4a00], R53 ;  /* 0x004a003501007387 */ /* 0x000fe80000100800 */
[----:B------:R-:W-:Y:S04]  /*825d0*/  STL [R1+0x49fc], R54 ;  /* 0x0049fc3601007387 */ /* 0x000fe80000100800 */
[----:B------:R-:W-:Y:S04]  /*825e0*/  STL [R1+0x49f8], R55 ;  /* 0x0049f83701007387 */ /* 0x000fe80000100800 */
[----:B------:R0:W-:Y:S04]  /*825f0*/  STL [R1+0x49f4], R2 ;  /* 0x0049f40201007387 */ /* 0x0001e80000100800 */
[----:B------:R1:W-:Y:S04]  /*82600*/  STL [R1+0x49f0], R3 ;  /* 0x0049f00301007387 */ /* 0x0003e80000100800 */
[----:B0-----:R-:W3:Y:S04]  /*82610*/  LDL.LU R2, [R1+0x2a8] ;  /* 0x0002a80001027983 */ /* 0x001ee80000300800 */
[----:B-1----:R-:W3:Y:S04]  /*82620*/  LDL.LU R3, [R1+0x2ac] ;  /* 0x0002ac0001037983 */ /* 0x002ee80000300800 */
[----:B------:R0:W-:Y:S04]  /*82630*/  STL.64 [R1+0x45c8], R10 ;  /* 0x0045c80a01007387 */ /* 0x0001e80000100a00 */
[----:B0-----:R-:W3:Y:S04]  /*82640*/  LDL.LU R10, [R1+0x308] ;  /* 0x00030800010a7983 */ /* 0x001ee80000300800 */
[----:B------:R-:W3:Y:S04]  /*82650*/  LDL.LU R11, [R1+0x30c] ;  /* 0x00030c00010b7983 */ /* 0x000ee80000300800 */
[----:B------:R-:W3:Y:S04]  /*82660*/  LDL.LU R52, [R1+0xd00] ;  /* 0x000d000001347983 */ /* 0x000ee80000300800 */
[----:B------:R-:W3:Y:S04]  /*82670*/  LDL.LU R53, [R1+0xd04] ;  /* 0x000d040001357983 */ /* 0x000ee80000300800 */
[----:B------:R-:W3:Y:S04]  /*82680*/  LDL.LU R54, [R1+0xd08] ;  /* 0x000d080001367983 */ /* 0x000ee80000300800 */
[----:B------:R-:W3:Y:S04]  /*82690*/  LDL.LU R55, [R1+0xd0c] ;  /* 0x000d0c0001377983 */ /* 0x000ee80000300800 */
[----:B------:R0:W-:Y:S04]  /*826a0*/  STL.64 [R1+0x45c0], R8 ;  /* 0x0045c00801007387 */ /* 0x0001e80000100a00 */
[----:B0-----:R-:W3:Y:S04]  /*826b0*/  LDL.LU.64 R8, [R1+0x2e8] ;  /* 0x0002e80001087983 */ /* 0x001ee80000300a00 */
[----:B------:R-:W-:Y:S04]  /*826c0*/  STL.64 [R1+0x4548], R26 ;  /* 0x0045481a01007387 */ /* 0x000fe80000100a00 */
[----:B------:R-:W-:Y:S04]  /*826d0*/  STL.64 [R1+0x4540], R24 ;  /* 0x0045401801007387 */ /* 0x000fe80000100a00 */
[----:B------:R0:W-:Y:S04]  /*826e0*/  STL [R1+0x453c], R56 ;  /* 0x00453c3801007387 */ /* 0x0001e80000100800 */
[----:B------:R1:W-:Y:S04]  /*826f0*/  STL [R1+0x4538], R57 ;  /* 0x0045383901007387 */ /* 0x0003e80000100800 */
[----:B------:R-:W-:Y:S04]  /*82700*/  STL.64 [R1+0x44c0], R42 ;  /* 0x0044c02a01007387 */ /* 0x000fe80000100a00 */
[----:B------:R-:W-:Y:S04]  /*82710*/  STL.64 [R1+0x44b8], R40 ;  /* 0x0044b82801007387 */ /* 0x000fe80000100a00 */
[----:B------:R1:W-:Y:S04]  /*82720*/  STL.64 [R1+0x4460], R58 ;  /* 0x0044603a01007387 */ /* 0x0003e80000100a00 */
[----:B0-----:R-:W4:Y:S04]  /*82730*/  LDL.LU R56, [R1+0xd10] ;  /* 0x000d100001387983 */ /* 0x001f280000300800 */
[----:B-1----:R-:W4:Y:S04]  /*82740*/  LDL.LU R57, [R1+0xd14] ;  /* 0x000d140001397983 */ /* 0x002f280000300800 */
[----:B------:R-:W4:Y:S04]  /*82750*/  LDL.LU R58, [R1+0xd18] ;  /* 0x000d1800013a7983 */ /* 0x000f280000300800 */
[----:B------:R-:W4:Y:S04]  /*82760*/  LDL.LU R59, [R1+0xd1c] ;  /* 0x000d1c00013b7983 */ /* 0x000f280000300800 */
[----:B------:R-:W-:Y:S01]  /*82770*/  STL [R1+0x442c], R0 ;  /* 0x00442c0001007387 */ /* 0x000fe20000100800 */
[C---:B--2---:R-:W-:Y:S03]  /*82780*/  HMMA.16816.F32 R20, R16.reuse, R36, R28 ;  /* 0x000000241014723c */ /* 0x044fe6000000181c */
[----:B------:R-:W2:Y:S05]  /*82790*/  LDL.LU R28, [R1+0xcf0] ;  /* 0x000cf000011c7983 */ /* 0x000eaa0000300800 */
[----:B---3--:R-:W-:-:S15]  /*827a0*/  HMMA.16816.F32 R24, R16, R8, R44 ;  /* 0x000000081018723c */ /* 0x008fde000000182c */
[----:B------:R-:W-:-:S04]  /*827b0*/  NOP ;  /* 0x0000000000007918 */ /* 0x000fc80000000000 */
[----:B------:R-:W-:Y:S04]  /*827c0*/  STL.64 [R1+0x450], R24 ;  /* 0x0004501801007387 */ /* 0x000fe80000100a00 */
[----:B------:R-:W-:Y:S04]  /*827d0*/  STL.64 [R1+0x458], R26 ;  /* 0x0004581a01007387 */ /* 0x000fe80000100a00 */
[----:B------:R0:W-:Y:S04]  /*827e0*/  STL.64 [R1+0x440], R20 ;  /* 0x0004401401007387 */ /* 0x0001e80000100a00 */
[----:B------:R1:W-:Y:S04]  /*827f0*/  STL.64 [R1+0x448], R22 ;  /* 0x0004481601007387 */ /* 0x0003e80000100a00 */
[----:B------:R-:W2:Y:S04]  /*82800*/  LDL.LU R29, [R1+0xcf4] ;  /* 0x000cf400011d7983 */ /* 0x000ea80000300800 */
[----:B------:R-:W2:Y:S04]  /*82810*/  LDL.LU R30, [R1+0xcf8] ;  /* 0x000cf800011e7983 */ /* 0x000ea80000300800 */
[----:B------:R-:W2:Y:S01]  /*82820*/  LDL.LU R31, [R1+0xcfc] ;  /* 0x000cfc00011f7983 */ /* 0x000ea20000300800 */
[C---:B----4-:R-:W-:Y:S03]  /*82830*/  HMMA.16816.F32 R56, R16.reuse, R2, R56 ;  /* 0x000000021038723c */ /* 0x050fe60000001838 */
        /* <DEDUP_REMOVED lines=21> */
[----:B------:R0:W-:Y:S02]  /*82990*/  STL.64 [R1+0x438], R58 ;  /* 0x0004383a01007387 */ /* 0x0001e40000100a00 */
[----:B0-----:R-:W-:Y:S02]  /*829a0*/  HMMA.16816.F32 R56, R16, R4, R52 ;  /* 0x000000041038723c */ /* 0x001fe40000001834 */
[----:B------:R-:W3:-:S15]  /*829b0*/  LDL.LU R54, [R1+0x340] ;  /* 0x0003400001367983 */ /* 0x000ede0000300800 */
[----:B------:R-:W-:Y:S02]  /*829c0*/  NOP ;  /* 0x0000000000007918 */ /* 0x000fe40000000000 */
[----:B------:R-:W-:Y:S04]  /*829d0*/  STL.64 [R1+0x420], R56 ;  /* 0x0004203801007387 */ /* 0x000fe80000100a00 */
[----:B------:R-:W-:Y:S04]  /*829e0*/  STL.64 [R1+0x428], R58 ;  /* 0x0004283a01007387 */ /* 0x000fe80000100a00 */
[----:B------:R-:W3:Y:S01]  /*829f0*/  LDL.LU R55, [R1+0x344] ;  /* 0x0003440001377983 */ /* 0x000ee20000300800 */
[----:B--2---:R-:W-:Y:S03]  /*82a00*/  HMMA.16816.F32 R16, R16, R60, R28 ;  /* 0x0000003c1010723c */ /* 0x004fe6000000181c */
[----:B---3--:R0:W-:Y:S04]  /*82a10*/  STL.64 [R1+0x53b0], R54 ;  /* 0x0053b03601007387 */ /* 0x0081e80000100a00 */
[----:B------:R-:W2:Y:S04]  /*82a20*/  LDL.LU R52, [R1+0xcc0] ;  /* 0x000cc00001347983 */ /* 0x000ea80000300800 */
[----:B------:R-:W2:Y:S04]  /*82a30*/  LDL.LU R53, [R1+0xcc4] ;  /* 0x000cc40001357983 */ /* 0x000ea80000300800 */
[----:B0-----:R-:W2:Y:S04]  /*82a40*/  LDL.LU R54, [R1+0xcc8] ;  /* 0x000cc80001367983 */ /* 0x001ea80000300800 */
[----:B------:R-:W2:Y:S04]  /*82a50*/  LDL.LU R55, [R1+0xccc] ;  /* 0x000ccc0001377983 */ /* 0x000ea80000300800 */
[----:B------:R-:W3:Y:S04]  /*82a60*/  LDL.LU R58, [R1+0x300] ;  /* 0x00030000013a7983 */ /* 0x000ee80000300800 */
[----:B------:R-:W3:Y:S04]  /*82a70*/  LDL.LU R59, [R1+0x304] ;  /* 0x00030400013b7983 */ /* 0x000ee80000300800 */
[----:B------:R-:W3:Y:S04]  /*82a80*/  LDL.LU.64 R30, [R1+0x53c0] ;  /* 0x0053c000011e7983 */ /* 0x000ee80000300a00 */
[----:B------:R-:W3:Y:S04]  /*82a90*/  LDL.LU.64 R28, [R1+0x53b8] ;  /* 0x0053b800011c7983 */ /* 0x000ee80000300a00 */
[----:B------:R-:W-:Y:S04]  /*82aa0*/  STL.64 [R1+0x4fb8], R18 ;  /* 0x004fb81201007387 */ /* 0x000fe80000100a00 */
[----:B------:R0:W-:Y:S04]  /*82ab0*/  STL.64 [R1+0x4fb0], R16 ;  /* 0x004fb01001007387 */ /* 0x0001e80000100a00 */
[----:B0-----:R-:W3:Y:S04]  /*82ac0*/  LDL.LU R16, [R1+0xcd0] ;  /* 0x000cd00001107983 */ /* 0x001ee80000300800 */
[----:B------:R-:W3:Y:S04]  /*82ad0*/  LDL.LU R17, [R1+0xcd4] ;  /* 0x000cd40001117983 */ /* 0x000ee80000300800 */
[----:B------:R-:W3:Y:S04]  /*82ae0*/  LDL.LU R18, [R1+0xcd8] ;  /* 0x000cd80001127983 */ /* 0x000ee80000300800 */
[----:B------:R-:W3:Y:S01]  /*82af0*/  LDL.LU R19, [R1+0xcdc] ;  /* 0x000cdc0001137983 */ /* 0x000ee20000300800 */
[----:B----4-:R-:W-:-:S15]  /*82b00*/  HMMA.16816.F32 R24, R12, R48, R24 ;  /* 0x000000300c18723c */ /* 0x010fde0000001818 */
[----:B------:R-:W-:-:S04]  /*82b10*/  NOP ;  /* 0x0000000000007918 */ /* 0x000fc80000000000 */
[----:B------:R0:W-:Y:S04]  /*82b20*/  STL.64 [R1+0x400], R24 ;  /* 0x0004001801007387 */ /* 0x0001e80000100a00 */
[----:B------:R1:W-:Y:S04]  /*82b30*/  STL.64 [R1+0x408], R26 ;  /* 0x0004081a01007387 */ /* 0x0003e80000100a00 */
[----:B0-----:R-:W4:Y:S04]  /*82b40*/  LDL.LU R24, [R1+0xc60] ;  /* 0x000c600001187983 */ /* 0x001f280000300800 */
[----:B------:R-:W4:Y:S04]  /*82b50*/  LDL.LU R25, [R1+0xc64] ;  /* 0x000c640001197983 */ /* 0x000f280000300800 */
[----:B-1----:R-:W4:Y:S04]  /*82b60*/  LDL.LU R26, [R1+0xc68] ;  /* 0x000c6800011a7983 */ /* 0x002f280000300800 */
[----:B------:R-:W4:Y:S01]  /*82b70*/  LDL.LU R27, [R1+0xc6c] ;  /* 0x000c6c00011b7983 */ /* 0x000f220000300800 */
[----:B------:R-:W-:Y:S01]  /*82b80*/  HMMA.16816.F32 R20, R12, R36, R20 ;  /* 0x000000240c14723c */ /* 0x000fe20000001814 */
[----:B------:R-:W-:-:S02]  /*82b90*/  IMAD.MOV.U32 R6, RZ, RZ, R36 ;  /* 0x000000ffff067224 */ /* 0x000fc400078e0024 */
[----:B------:R-:W-:-:S05]  /*82ba0*/  IMAD.MOV.U32 R0, RZ, RZ, R37 ;  /* 0x000000ffff007224 */ /* 0x000fca00078e0025 */
[C---:B--2---:R-:W-:Y:S08]  /*82bb0*/  HMMA.16816.F32 R52, R12.reuse, R10, R52 ;  /* 0x0000000a0c34723c */ /* 0x044ff00000001834 */
[----:B---3--:R-:W-:-:S15]  /*82bc0*/  HMMA.16816.F32 R16, R12, R50, R16 ;  /* 0x000000320c10723c */ /* 0x008fde0000001810 */
[----:B------:R-:W-:-:S04]  /*82bd0*/  NOP ;  /* 0x0000000000007918 */ /* 0x000fc80000000000 */
[----:B------:R0:W-:Y:S04]  /*82be0*/  STL.64 [R1+0x3f0], R16 ;  /* 0x0003f01001007387 */ /* 0x0001e80000100a00 */
[----:B------:R1:W-:Y:S01]  /*82bf0*/  STL.64 [R1+0x3f8], R18 ;  /* 0x0003f81201007387 */ /* 0x0003e20000100a00 */
[----:B0-----:R-:W-:Y:S02]  /*82c00*/  IMAD.MOV.U32 R17, RZ, RZ, R54 ;  /* 0x000000ffff117224 */ /* 0x001fe400078e0036 */
[----:B-1----:R-:W-:Y:S02]  /*82c10*/  IMAD.MOV.U32 R19, RZ, RZ, R52 ;  /* 0x000000ffff137224 */ /* 0x002fe400078e0034 */
[----:B------:R-:W-:Y:S02]  /*82c20*/  IMAD.MOV.U32 R18, RZ, RZ, R53 ;  /* 0x000000ffff127224 */ /* 0x000fe400078e0035 */
[----:B------:R-:W-:-:S03]  /*82c30*/  IMAD.MOV.U32 R16, RZ, RZ, R55 ;  /* 0x000000ffff107224 */ /* 0x000fc600078e0037 */
[----:B------:R-:W-:Y:S04]  /*82c40*/  STL.64 [R1+0x5008], R18 ;  /* 0x0050081201007387 */ /* 0x000fe80000100a00 */
[----:B------:R0:W-:Y:S02]  /*82c50*/  STL.64 [R1+0x5000], R16 ;  /* 0x0050001001007387 */ /* 0x0001e40000100a00 */
[----:B0-----:R-:W-:-:S15]  /*82c60*/  HMMA.16816.F32 R16, R12, R8, R40 ;  /* 0x000000080c10723c */ /* 0x001fde0000001828 */
[----:B------:R-:W-:-:S04]  /*82c70*/  NOP ;  /* 0x0000000000007918 */ /* 0x000fc80000000000 */
[----:B------:R-:W-:Y:S04]  /*82c80*/  STL.64 [R1+0x3d0], R16 ;  /* 0x0003d01001007387 */ /* 0x000fe80000100a00 */
[----:B------:R0:W-:Y:S02]  /*82c90*/  STL.64 [R1+0x3d8], R18 ;  /* 0x0003d81201007387 */ /* 0x0001e40000100a00 */
[C---:B0-----:R-:W-:Y:S08]  /*82ca0*/  HMMA.16816.F32 R16, R12.reuse, R2, R32 ;  /* 0x000000020c10723c */ /* 0x041ff00000001820 */
[C---:B------:R-:W-:Y:S01]  /*82cb0*/  HMMA.16816.F32 R32, R12.reuse, R4, R44 ;  /* 0x000000040c20723c */ /* 0x040fe2000000182c */
[----:B------:R-:W-:Y:S04]  /*82cc0*/  STL.64 [R1+0x4f78], R22 ;  /* 0x004f781601007387 */ /* 0x000fe80000100a00 */
[----:B------:R0:W-:Y:S04]  /*82cd0*/  STL.64 [R1+0x4f70], R20 ;  /* 0x004f701401007387 */ /* 0x0001e80000100a00 */
[----:B------:R-:W2:Y:S01]  /*82ce0*/  LDL.LU R36, [R1+0xc30] ;  /* 0x000c300001247983 */ /* 0x000ea20000300800 */
[----:B----4-:R-:W-:Y:S03]  /*82cf0*/  HMMA.16816.F32 R40, R12, R60, R24 ;  /* 0x0000003c0c28723c */ /* 0x010fe60000001818 */
[----:B------:R1:W-:Y:S04]  /*82d00*/  STL.64 [R1+0x3b0], R16 ;  /* 0x0003b01001007387 */ /* 0x0003e80000100a00 */
[----:B------:R3:W-:Y:S04]  /*82d10*/  STL.64 [R1+0x3b8], R18 ;  /* 0x0003b81201007387 */ /* 0x0007e80000100a00 */
[----:B------:R-:W2:Y:S04]  /*82d20*/  LDL.LU R37, [R1+0xc34] ;  /* 0x000c340001257983 */ /* 0x000ea80000300800 */
[----:B------:R-:W2:Y:S04]  /*82d30*/  LDL.LU R38, [R1+0xc38] ;  /* 0x000c380001267983 */ /* 0x000ea80000300800 */
[----:B------:R-:W2:Y:S04]  /*82d40*/  LDL.LU R39, [R1+0xc3c] ;  /* 0x000c3c0001277983 */ /* 0x000ea80000300800 */
        /* <DEDUP_REMOVED lines=22> */
[----:B-1----:R-:W2:Y:S04]  /*82eb0*/  LDL.LU R16, [R1+0xbf0] ;  /* 0x000bf00001107983 */ /* 0x002ea80000300800 */
[----:B------:R-:W2:Y:S04]  /*82ec0*/  LDL.LU R17, [R1+0xbf4] ;  /* 0x000bf40001117983 */ /* 0x000ea80000300800 */
[----:B---3--:R-:W3:Y:S04]  /*82ed0*/  LDL.LU R18, [R1+0xbf8] ;  /* 0x000bf80001127983 */ /* 0x008ee80000300800 */
[----:B------:R-:W3:Y:S04]  /*82ee0*/  LDL.LU R19, [R1+0xbfc] ;  /* 0x000bfc0001137983 */ /* 0x000ee80000300800 */
[----:B------:R0:W-:Y:S04]  /*82ef0*/  STL [R1+0x4f5c], R40 ;  /* 0x004f5c2801007387 */ /* 0x0001e80000100800 */
[----:B------:R1:W-:Y:S04]  /*82f00*/  STL [R1+0x4f58], R41 ;  /* 0x004f582901007387 */ /* 0x0003e80000100800 */
[----:B------:R1:W-:Y:S04]  /*82f10*/  STL [R1+0x4f54], R42 ;  /* 0x004f542a01007387 */ /* 0x0003e80000100800 */
[----:B------:R1:W-:Y:S04]  /*82f20*/  STL [R1+0x4f50], R43 ;  /* 0x004f502b01007387 */ /* 0x0003e80000100800 */
[----:B0-----:R-:W3:Y:S04]  /*82f30*/  LDL.LU R40, [R1+0xc20] ;  /* 0x000c200001287983 */ /* 0x001ee80000300800 */
[----:B-1----:R-:W3:Y:S04]  /*82f40*/  LDL.LU R41, [R1+0xc24] ;  /* 0x000c240001297983 */ /* 0x002ee80000300800 */
[----:B------:R-:W3:Y:S04]  /*82f50*/  LDL.LU R42, [R1+0xc28] ;  /* 0x000c2800012a7983 */ /* 0x000ee80000300800 */
[----:B------:R-:W3:Y:S01]  /*82f60*/  LDL.LU R43, [R1+0xc2c] ;  /* 0x000c2c00012b7983 */ /* 0x000ee20000300800 */
[----:B------:R-:W-:-:S02]  /*82f70*/  IMAD.MOV.U32 R32, RZ, RZ, R6 ;  /* 0x000000ffff207224 */ /* 0x000fc400078e0006 */
[----:B------:R-:W-:Y:S01]  /*82f80*/  IMAD.MOV.U32 R33, RZ, RZ, R0 ;  /* 0x000000ffff217224 */ /* 0x000fe200078e0000 */
[C---:B----4-:R-:W-:Y:S08]  /*82f90*/  HMMA.16816.F32 R52, R28.reuse, R48, R52 ;  /* 0x000000301c34723c */ /* 0x050ff00000001834 */
[C---:B--2---:R-:W-:Y:S08]  /*82fa0*/  HMMA.16816.F32 R44, R28.reuse, R50, R44 ;  /* 0x000000321c2c723c */ /* 0x044ff0000000182c */
[C---:B------:R-:W-:Y:S08]  /*82fb0*/  HMMA.16816.F32 R36, R28.reuse, R10, R36 ;  /* 0x0000000a1c24723c */ /* 0x040ff00000001824 */
[C---:B------:R-:W-:Y:S01]  /*82fc0*/  HMMA.16816.F32 R12, R28.reuse, R32, R12 ;  /* 0x000000201c0c723c */ /* 0x040fe2000000180c */
[----:B------:R0:W-:Y:S04]  /*82fd0*/  STL.64 [R1+0x380], R52 ;  /* 0x0003803401007387 */ /* 0x0001e80000100a00 */
[----:B------:R1:W-:Y:S03]  /*82fe0*/  STL [R1+0x388], R54 ;  /* 0x0003883601007387 */ /* 0x0003e60000100800 */
[----:B---3--:R-:W-:Y:S01]  /*82ff0*/  HMMA.16816.F32 R40, R28, R8, R40 ;  /* 0x000000081c28723c */ /* 0x008fe20000001828 */
[----:B0-----:R-:W-:-:S02]  /*83000*/  IMAD.MOV.U32 R52, RZ, RZ, R55 ;  /* 0x000000ffff347224 */ /* 0x001fc400078e0037 */
[----:B-1----:R-:W2:Y:S04]  /*83010*/  LDL.LU.64 R54, [R1+0x53b0] ;  /* 0x0053b00001367983 */ /* 0x002ea80000300a00 */
[----:B------:R-:W-:Y:S04]  /*83020*/  STL.64 [R1+0x370], R44 ;  /* 0x0003702c01007387 */ /* 0x000fe80000100a00 */
[----:B------:R0:W-:Y:S04]  /*83030*/  STL.64 [R1+0x378], R46 ;  /* 0x0003782e01007387 */ /* 0x0001e80000100a00 */
[----:B0-----:R-:W3:Y:S04]  /*83040*/  LDL.LU.64 R46, [R1+0x53a8] ;  /* 0x0053a800012e7983 */ /* 0x001ee80000300a00 */
[----:B------:R-:W3:Y:S04]  /*83050*/  LDL.LU.64 R44, [R1+0x53a0] ;  /* 0x0053a000012c7983 */ /* 0x000ee80000300a00 */
[----:B------:R0:W-:Y:S04]  /*83060*/  STL.64 [R1+0x4f68], R38 ;  /* 0x004f682601007387 */ /* 0x0001e80000100a00 */
[----:B------:R1:W-:Y:S01]  /*83070*/  STL.64 [R1+0x4f60], R36 ;  /* 0x004f602401007387 */ /* 0x0003e20000100a00 */
[----:B0-----:R-:W-:-:S02]  /*83080*/  IMAD.MOV.U32 R39, RZ, RZ, R40 ;  /* 0x000000ffff277224 */ /* 0x001fc400078e0028 */
[----:B------:R-:W-:Y:S02]  /*83090*/  IMAD.MOV.U32 R38, RZ, RZ, R41 ;  /* 0x000000ffff267224 */ /* 0x000fe400078e0029 */
[----:B-1----:R-:W-:Y:S02]  /*830a0*/  IMAD.MOV.U32 R37, RZ, RZ, R42 ;  /* 0x000000ffff257224 */ /* 0x002fe400078e002a */
[----:B------:R-:W-:Y:S02]  /*830b0*/  IMAD.MOV.U32 R36, RZ, RZ, R43 ;  /* 0x000000ffff247224 */ /* 0x000fe400078e002b */
[----:B------:R-:W-:Y:S02]  /*830c0*/  IMAD.MOV.U32 R42, RZ, RZ, R14 ;  /* 0x000000ffff2a7224 */ /* 0x000fe400078e000e */
[----:B------:R-:W-:Y:S02]  /*830d0*/  IMAD.MOV.U32 R43, RZ, RZ, R15 ;  /* 0x000000ffff2b7224 */ /* 0x000fe400078e000f */
[----:B------:R-:W-:-:S02]  /*830e0*/  IMAD.MOV.U32 R40, RZ, RZ, R12 ;  /* 0x000000ffff287224 */ /* 0x000fc400078e000c */
[----:B------:R-:W-:Y:S01]  /*830f0*/  IMAD.MOV.U32 R41, RZ, RZ, R13 ;  /* 0x000000ffff297224 */ /* 0x000fe200078e000d */
[----:B------:R-:W-:Y:S04]  /*83100*/  STL.64 [R1+0x4f88], R38 ;  /* 0x004f882601007387 */ /* 0x000fe80000100a00 */
[----:B------:R-:W-:Y:S04]  /*83110*/  STL.64 [R1+0x4f80], R36 ;  /* 0x004f802401007387 */ /* 0x000fe80000100a00 */
[----:B------:R-:W-:Y:S04]  /*83120*/  STL.64 [R1+0x4f98], R42 ;  /* 0x004f982a01007387 */ /* 0x000fe80000100a00 */
[----:B------:R-:W-:Y:S04]  /*83130*/  STL.64 [R1+0x4f90], R40 ;  /* 0x004f902801007387 */ /* 0x000fe80000100a00 */
[----:B------:R-:W4:Y:S01]  /*83140*/  LDL.LU.64 R34, [R1+0x320] ;  /* 0x0003200001227983 */ /* 0x000f220000300a00 */
[C---:B------:R-:W-:Y:S08]  /*83150*/  HMMA.16816.F32 R12, R28.reuse, R2, R20 ;  /* 0x000000021c0c723c */ /* 0x040ff00000001814 */
[----:B------:R-:W-:Y:S01]  /*83160*/  HMMA.16816.F32 R16, R28, R4, R16 ;  /* 0x000000041c10723c */ /* 0x000fe20000001810 */
[----:B----4-:R-:W-:Y:S10]  /*83170*/  STL.64 [R1+0x5398], R34 ;  /* 0x0053982201007387 */ /* 0x010ff40000100a00 */
[----:B------:R0:W-:Y:S04]  /*83180*/  STL.64 [R1+0x4f28], R12 ;  /* 0x004f280c01007387 */ /* 0x0001e80000100a00 */
[----:B0-----:R-:W4:Y:S04]  /*83190*/  LDL.LU.64 R12, [R1+0x2e0] ;  /* 0x0002e000010c7983 */ /* 0x001f280000300a00 */
[----:B------:R-:W-:Y:S04]  /*831a0*/  STL [R1+0x4f20], R15 ;  /* 0x004f200f01007387 */ /* 0x000fe80000100800 */
[----:B------:R-:W2:Y:S01]  /*831b0*/  LDL.LU.64 R42, [R1+0x280] ;  /* 0x00028000012a7983 */ /* 0x000ea20000300a00 */
[----:B------:R-:W-:-:S04]  /*831c0*/  IMAD.MOV.U32 R6, RZ, RZ, R8 ;  /* 0x000000ffff067224 */ /* 0x000fc800078e0008 */
[----:B------:R-:W-:Y:S01]  /*831d0*/  IMAD.MOV.U32 R34, RZ, RZ, R6 ;  /* 0x000000ffff227224 */ /* 0x000fe200078e0006 */
[----:B--2---:R-:W-:Y:S04]  /*831e0*/  STL.64 [R1+0x5358], R42 ;  /* 0x0053582a01007387 */ /* 0x004fe80000100a00 */
[----:B------:R-:W-:Y:S04]  /*831f0*/  STL.64 [R1+0xf50], R16 ;  /* 0x000f501001007387 */ /* 0x000fe80000100a00 */
[----:B------:R0:W-:Y:S02]  /*83200*/  STL.64 [R1+0xf58], R18 ;  /* 0x000f581201007387 */ /* 0x0001e40000100a00 */
[----:B0-----:R-:W-:-:S15]  /*83210*/  HMMA.16816.F32 R16, R28, R60, R24 ;  /* 0x0000003c1c10723c */ /* 0x001fde0000001818 */
[----:B------:R-:W-:-:S04]  /*83220*/  NOP ;  /* 0x0000000000007918 */ /* 0x000fc80000000000 */
[----:B------:R0:W-:Y:S04]  /*83230*/  STL [R1+0xf44], R17 ;  /* 0x000f441101007387 */ /* 0x0001e80000100800 */
[----:B------:R1:W-:Y:S04]  /*83240*/  STL.64 [R1+0xf48], R18 ;  /* 0x000f481201007387 */ /* 0x0003e80000100a00 */
[----:B------:R-:W3:Y:S04]  /*83250*/  LDL.LU R36, [R1+0xbc0] ;  /* 0x000bc00001247983 */ /* 0x000ee80000300800 */
[----:B------:R-:W3:Y:S04]  /*83260*/  LDL.LU R37, [R1+0xbc4] ;  /* 0x000bc40001257983 */ /* 0x000ee80000300800 */
[----:B------:R-:W3:Y:S04]  /*83270*/  LDL.LU R38, [R1+0xbc8] ;  /* 0x000bc80001267983 */ /* 0x000ee80000300800 */
[----:B------:R-:W3:Y:S04]  /*83280*/  LDL.LU R39, [R1+0xbcc] ;  /* 0x000bcc0001277983 */ /* 0x000ee80000300800 */
[----:B------:R-:W2:Y:S04]  /*83290*/  LDL.LU R24, [R1+0xb40] ;  /* 0x000b400001187983 */ /* 0x000ea80000300800 */
[----:B------:R-:W2:Y:S04]  /*832a0*/  LDL.LU R25, [R1+0xb44] ;  /* 0x000b440001197983 */ /* 0x000ea80000300800 */
[----:B------:R-:W2:Y:S01]  /*832b0*/  LDL.LU R26, [R1+0xb48] ;  /* 0x000b4800011a7983 */ /* 0x000ea20000300800 */
[----:B------:R-:W-:-:S03]  /*832c0*/  IMAD.MOV.U32 R15, RZ, RZ, R16 ;  /* 0x000000ffff0f7224 */ /* 0x000fc600078e0010 */
        /* <DEDUP_REMOVED lines=17> */
[----:B------:R-:W-:Y:S04]  /*833e0*/  STL.64 [R1+0x5380], R14 ;  /* 0x0053800e01007387 */ /* 0x000fe80000100a00 */
[----:B----4-:R0:W-:Y:S04]  /*833f0*/  STL.64 [R1+0x5378], R12 ;  /* 0x0053780c01007387 */ /* 0x0101e80000100a00 */
[----:B0-----:R-:W4:Y:S04]  /*83400*/  LDL.LU R12, [R1+0xb90] ;  /* 0x000b9000010c7983 */ /* 0x001f280000300800 */
[----:B------:R-:W4:Y:S04]  /*83410*/  LDL.LU R13, [R1+0xb94] ;  /* 0x000b9400010d7983 */ /* 0x000f280000300800 */
[----:B------:R-:W4:Y:S04]  /*83420*/  LDL.LU R14, [R1+0xb98] ;  /* 0x000b9800010e7983 */ /* 0x000f280000300800 */
[----:B------:R-:W4:Y:S04]  /*83430*/  LDL.LU R15, [R1+0xb9c] ;  /* 0x000b9c00010f7983 */ /* 0x000f280000300800 */
[----:B------:R-:W2:Y:S01]  /*83440*/  LDL.LU.64 R6, [R1+0x2c0] ;  /* 0x0002c00001067983 */ /* 0x000ea20000300a00 */
[----:B---3--:R-:W-:-:S15]  /*83450*/  HMMA.16816.F32 R36, R44, R48, R36 ;  /* 0x000000302c24723c */ /* 0x008fde0000001824 */
[----:B------:R-:W-:-:S04]  /*83460*/  NOP ;  /* 0x0000000000007918 */ /* 0x000fc80000000000 */
[----:B------:R-:W-:Y:S02]  /*83470*/  IMAD.MOV.U32 R48, RZ, RZ, R38 ;  /* 0x000000ffff307224 */ /* 0x000fe400078e0026 */
[----:B------:R-:W-:Y:S01]  /*83480*/  IMAD.MOV.U32 R49, RZ, RZ, R39 ;  /* 0x000000ffff317224 */ /* 0x000fe200078e0027 */
[----:B--2---:R-:W-:Y:S04]  /*83490*/  STL.64 [R1+0x5370], R6 ;  /* 0x0053700601007387 */ /* 0x004fe80000100a00 */
[----:B------:R0:W-:Y:S04]  /*834a0*/  STL.64 [R1+0xf30], R36 ;  /* 0x000f302401007387 */ /* 0x0001e80000100a00 */
        /* <DEDUP_REMOVED lines=9> */
[----:B------:R-:W2:Y:S01]  /*83540*/  LDL.LU R39, [R1+0xbbc] ;  /* 0x000bbc0001277983 */ /* 0x000ea20000300800 */
[----:B----4-:R-:W-:Y:S01]  /*83550*/  HMMA.16816.F32 R12, R44, R10, R12 ;  /* 0x0000000a2c0c723c */ /* 0x010fe2000000180c */
[----:B------:R-:W-:-:S04]  /*83560*/  IMAD.MOV.U32 R0, RZ, RZ, R9 ;  /* 0x000000ffff007224 */ /* 0x000fc800078e0009 */
[----:B------:R-:W-:-:S03]  /*83570*/  IMAD.MOV.U32 R35, RZ, RZ, R0 ;  /* 0x000000ffff237224 */ /* 0x000fc600078e0000 */
[----:B------:R-:W-:Y:S01]  /*83580*/  HMMA.16816.F32 R4, R44, R4, R16 ;  /* 0x000000042c04723c */ /* 0x000fe20000001810 */
[----:B------:R-:W-:Y:S10]  /*83590*/  STL.64 [R1+0x5390], R58 ;  /* 0x0053903a01007387 */ /* 0x000ff40000100a00 */
[----:B------:R-:W-:-:S02]  /*835a0*/  IMAD.MOV.U32 R53, RZ, RZ, R12 ;  /* 0x000000ffff357224 */ /* 0x000fc400078e000c */
[----:B------:R-:W-:Y:S02]  /*835b0*/  IMAD.MOV.U32 R11, RZ, RZ, R13 ;  /* 0x000000ffff0b7224 */ /* 0x000fe400078e000d */
[----:B------:R-:W-:Y:S02]  /*835c0*/  IMAD.MOV.U32 R10, RZ, RZ, R14 ;  /* 0x000000ffff0a7224 */ /* 0x000fe400078e000e */
[----:B------:R-:W-:Y:S02]  /*835d0*/  IMAD.MOV.U32 R0, RZ, RZ, R15 ;  /* 0x000000ffff007224 */ /* 0x000fe400078e000f */
[C---:B------:R-:W-:Y:S08]  /*835e0*/  HMMA.16816.F32 R12, R44.reuse, R2, R20 ;  /* 0x000000022c0c723c */ /* 0x040ff00000001814 */
[----:B--2---:R-:W-:-:S15]  /*835f0*/  HMMA.16816.F32 R36, R44, R50, R36 ;  /* 0x000000322c24723c */ /* 0x004fde0000001824 */
[----:B------:R-:W-:-:S04]  /*83600*/  NOP ;  /* 0x0000000000007918 */ /* 0x000fc80000000000 */
[----:B------:R-:W-:Y:S02]  /*83610*/  IMAD.MOV.U32 R50, RZ, RZ, R36 ;  /* 0x000000ffff327224 */ /* 0x000fe400078e0024 */
[----:B------:R-:W-:Y:S02]  /*83620*/  IMAD.MOV.U32 R51, RZ, RZ, R37 ;  /* 0x000000ffff337224 */ /* 0x000fe400078e0025 */
[----:B------:R-:W-:Y:S02]  /*83630*/  IMAD.MOV.U32 R57, RZ, RZ, R38 ;  /* 0x000000ffff397224 */ /* 0x000fe400078e0026 */
[----:B------:R-:W-:Y:S02]  /*83640*/  IMAD.MOV.U32 R56, RZ, RZ, R39 ;  /* 0x000000ffff387224 */ /* 0x000fe400078e0027 */
[C---:B------:R-:W-:Y:S08]  /*83650*/  HMMA.16816.F32 R36, R44.reuse, R34, R28 ;  /* 0x000000222c24723c */ /* 0x040ff0000000181c */
[C---:B------:R-:W-:Y:S01]  /*83660*/  HMMA.16816.F32 R28, R44.reuse, R32, R40 ;  /* 0x000000202c1c723c */ /* 0x040fe20000001828 */
[----:B------:R-:W-:Y:S04]  /*83670*/  STL.64 [R1+0x5388], R56 ;  /* 0x0053883801007387 */ /* 0x000fe80000100a00 */
[----:B------:R-:W-:Y:S04]  /*83680*/  STL.64 [R1+0x4fc8], R50 ;  /* 0x004fc83201007387 */ /* 0x000fe80000100a00 */
[----:B------:R-:W-:Y:S04]  /*83690*/  STL.64 [R1+0x4fc0], R48 ;  /* 0x004fc03001007387 */ /* 0x000fe80000100a00 */
[----:B------:R0:W-:Y:S04]  /*836a0*/  STL.64 [R1+0x5070], R10 ;  /* 0x0050700a01007387 */ /* 0x0001e80000100a00 */
[----:B------:R-:W2:Y:S04]  /*836b0*/  LDL.LU R8, [R1+0x250] ;  /* 0x0002500001087983 */ /* 0x000ea80000300800 */
[----:B------:R-:W2:Y:S04]  /*836c0*/  LDL.LU R9, [R1+0x254] ;  /* 0x0002540001097983 */ /* 0x000ea80000300800 */
[----:B0-----:R-:W2:Y:S04]  /*836d0*/  LDL.LU R10, [R1+0x258] ;  /* 0x00025800010a7983 */ /* 0x001ea80000300800 */
[----:B------:R-:W2:Y:S04]  /*836e0*/  LDL.LU R11, [R1+0x25c] ;  /* 0x00025c00010b7983 */ /* 0x000ea80000300800 */
[----:B------:R-:W-:Y:S04]  /*836f0*/  STL.64 [R1+0xf00], R36 ;  /* 0x000f002401007387 */ /* 0x000fe80000100a00 */
[----:B------:R-:W-:Y:S04]  /*83700*/  STL.64 [R1+0xf08], R38 ;  /* 0x000f082601007387 */ /* 0x000fe80000100a00 */
[----:B------:R-:W-:Y:S04]  /*83710*/  STL.64 [R1+0xef0], R28 ;  /* 0x000ef01c01007387 */ /* 0x000fe80000100a00 */
[----:B------:R-:W-:Y:S04]  /*83720*/  STL.64 [R1+0xef8], R30 ;  /* 0x000ef81e01007387 */ /* 0x000fe80000100a00 */
[----:B------:R-:W-:Y:S04]  /*83730*/  STL.64 [R1+0xee0], R12 ;  /* 0x000ee00c01007387 */ /* 0x000fe80000100a00 */
[----:B------:R-:W-:Y:S04]  /*83740*/  STL.64 [R1+0xee8], R14 ;  /* 0x000ee80e01007387 */ /* 0x000fe80000100a00 */
[----:B------:R-:W3:Y:S04]  /*83750*/  LDL.LU R40, [R1+0xae0] ;  /* 0x000ae00001287983 */ /* 0x000ee80000300800 */
[----:B------:R-:W-:Y:S04]  /*83760*/  STL.64 [R1+0x820], R4 ;  /* 0x0008200401007387 */ /* 0x000fe80000100a00 */
[----:B------:R-:W-:Y:S04]  /*83770*/  STL.64 [R1+0x828], R6 ;  /* 0x0008280601007387 */ /* 0x000fe80000100a00 */
[----:B------:R-:W3:Y:S04]  /*83780*/  LDL.LU R41, [R1+0xae4] ;  /* 0x000ae40001297983 */ /* 0x000ee80000300800 */
[----:B------:R-:W4:Y:S04]  /*83790*/  LDL.LU R42, [R1+0xae8] ;  /* 0x000ae800012a7983 */ /* 0x000f280000300800 */
[----:B------:R-:W4:Y:S04]  /*837a0*/  LDL.LU R43, [R1+0xaec] ;  /* 0x000aec00012b7983 */ /* 0x000f280000300800 */
        /* <DEDUP_REMOVED lines=22> */
[----:B------:R-:W3:Y:S04]  /*83910*/  LDL.LU.64 R2, [R1+0x2a0] ;  /* 0x0002a00001027983 */ /* 0x000ee80000300a00 */
[----:B------:R-:W3:Y:S04]  /*83920*/  LDL.LU R36, [R1+0xad0] ;  /* 0x000ad00001247983 */ /* 0x000ee80000300800 */
[----:B------:R-:W3:Y:S04]  /*83930*/  LDL.LU R37, [R1+0xad4] ;  /* 0x000ad40001257983 */ /* 0x000ee80000300800 */
[----:B------:R-:W3:Y:S01]  /*83940*/  LDL.LU R38, [R1+0xad8] ;  /* 0x000ad80001267983 */ /* 0x000ee20000300800 */
[----:B------:R-:W-:Y:S03]  /*83950*/  HMMA.16816.F32 R44, R44, R60, R24 ;  /* 0x0000003c2c2c723c */ /* 0x000fe60000001818 */
[----:B------:R-:W3:Y:S04]  /*83960*/  LDL.LU R39, [R1+0xadc] ;  /* 0x000adc0001277983 */ /* 0x000ee80000300800 */
[----:B------:R-:W3:Y:S04]  /*83970*/  LDL.LU.64 R60, [R1+0x260] ;  /* 0x00026000013c7983 */ /* 0x000ee80000300a00 */
        /* <DEDUP_REMOVED lines=22> */
[----:B------:R-:W-:Y:S01]  /*83ae0*/  STL [R1+0x4eb0], R47 ;  /* 0x004eb02f01007387 */ /* 0x000fe20000100800 */
[----:B--2---:R-:W-:-:S15]  /*83af0*/  HMMA.16816.F32 R32, R8, R54, R32 ;  /* 0x000000360820723c */ /* 0x004fde0000001820 */
[----:B------:R-:W-:-:S04]  /*83b00*/  NOP ;  /* 0x0000000000007918 */ /* 0x000fc80000000000 */
[----:B------:R-:W-:Y:S04]  /*83b10*/  STL.64 [R1+0xed0], R32 ;  /* 0x000ed02001007387 */ /* 0x000fe80000100a00 */
[----:B------:R0:W-:Y:S04]  /*83b20*/  STL.64 [R1+0xed8], R34 ;  /* 0x000ed82201007387 */ /* 0x0001e80000100a00 */
[----:B0-----:R-:W3:Y:S02]  /*83b30*/  LDL.LU.64 R34, [R1+0x5398] ;  /* 0x0053980001227983 */ /* 0x001ee40000300a00 */
[----:B---3--:R-:W-:-:S15]  /*83b40*/  HMMA.16816.F32 R56, R8, R34, R56 ;  /* 0x000000220838723c */ /* 0x008fde0000001838 */
        /* <DEDUP_REMOVED lines=10> */
[----:B------:R-:W4:Y:S02]  /*83bf0*/  LDL.LU.64 R12, [R1+0x5378] ;  /* 0x00537800010c7983 */ /* 0x000f240000300a00 */
[----:B----4-:R-:W-:-:S15]  /*83c00*/  HMMA.16816.F32 R4, R8, R12, R4 ;  /* 0x0000000c0804723c */ /* 0x010fde0000001804 */
[----:B------:R-:W-:-:S04]  /*83c10*/  NOP ;  /* 0x0000000000007918 */ /* 0x000fc80000000000 */
[----:B------:R-:W-:Y:S04]  /*83c20*/  STL.64 [R1+0xea0], R4 ;  /* 0x000ea00401007387 */ /* 0x000fe80000100a00 */
[----:B------:R0:W-:Y:S04]  /*83c30*/  STL.64 [R1+0xea8], R6 ;  /* 0x000ea80601007387 */ /* 0x0001e80000100a00 */
[----:B0-----:R-:W4:Y:S02]  /*83c40*/  LDL.LU.64 R6, [R1+0x5370] ;  /* 0x0053700001067983 */ /* 0x001f240000300a00 */
[----:B----4-:R-:W-:-:S15]  /*83c50*/  HMMA.16816.F32 R40, R8, R6, R40 ;  /* 0x000000060828723c */ /* 0x010fde0000001828 */
        /* <DEDUP_REMOVED lines=15> */
[----:B------:R-:W4:Y:S04]  /*83d50*/  LDL.LU.64 R36, [R1+0x5348] ;  /* 0x0053480001247983 */ /* 0x000f280000300a00 */
[----:B------:R0:W-:Y:S04]  /*83d60*/  STL.64 [R1+0x5340], R42 ;  /* 0x0053402a01007387 */ /* 0x0001e80000100a00 */
[----:B------:R-:W2:Y:S04]  /*83d70*/  LDL.LU R40, [R1+0xac0] ;  /* 0x000ac00001287983 */ /* 0x000ea80000300800 */
[----:B------:R-:W2:Y:S04]  /*83d80*/  LDL.LU R41, [R1+0xac4] ;  /* 0x000ac40001297983 */ /* 0x000ea80000300800 */
[----:B0-----:R-:W2:Y:S04]  /*83d90*/  LDL.LU R42, [R1+0xac8] ;  /* 0x000ac800012a7983 */ /* 0x001ea80000300800 */
[----:B------:R-:W2:Y:S01]  /*83da0*/  LDL.LU R43, [R1+0xacc] ;  /* 0x000acc00012b7983 */ /* 0x000ea20000300800 */
[----:B------:R-:W-:-:S02]  /*83db0*/  IMAD.MOV.U32 R5, RZ, RZ, R2 ;  /* 0x000000ffff057224 */ /* 0x000fc400078e0002 */
[----:B------:R-:W-:Y:S02]  /*83dc0*/  IMAD.MOV.U32 R4, RZ, RZ, R3 ;  /* 0x000000ffff047224 */ /* 0x000fe400078e0003 */
[----:B------:R-:W-:Y:S02]  /*83dd0*/  IMAD.MOV.U32 R3, RZ, RZ, R60 ;  /* 0x000000ffff037224 */ /* 0x000fe400078e003c */
[----:B------:R-:W-:Y:S01]  /*83de0*/  IMAD.MOV.U32 R2, RZ, RZ, R61 ;  /* 0x000000ffff027224 */ /* 0x000fe200078e003d */
[----:B--2---:R-:W-:Y:S08]  /*83df0*/  HMMA.16816.F32 R8, R8, R60, R40 ;  /* 0x0000003c0808723c */ /* 0x004ff00000001828 */
[----:B----4-:R-:W-:Y:S11]  /*83e00*/  HMMA.16816.F32 R28, R36, R34, R28 ;  /* 0x00000022241c723c */ /* 0x010ff6000000181c */
[----:B------:R-:W-:Y:S01]  /*83e10*/  IMAD.MOV.U32 R60, RZ, RZ, R10 ;  /* 0x000000ffff3c7224 */ /* 0x000fe200078e000a */
[----:B------:R0:W-:Y:S01]  /*83e20*/  STL.64 [R1+0x810], R8 ;  /* 0x0008100801007387 */ /* 0x0001e20000100a00 */
[----:B------:R-:W-:-:S02]  /*83e30*/  IMAD.MOV.U32 R61, RZ, RZ, R11 ;  /* 0x000000ffff3d7224 */ /* 0x000fc400078e000b */
[C---:B0-----:R-:W-:Y:S03]  /*83e40*/  HMMA.16816.F32 R8, R36.reuse, R54, R48 ;  /* 0x000000362408723c */ /* 0x041fe60000001830 */
[----:B------:R-:W-:Y:S04]  /*83e50*/  STL.64 [R1+0x4ea8], R60 ;  /* 0x004ea83c01007387 */ /* 0x000fe80000100a00 */
[----:B------:R-:W-:Y:S04]  /*83e60*/  STL.64 [R1+0x5328], R54 ;  /* 0x0053283601007387 */ /* 0x000fe80000100a00 */
[----:B------:R-:W-:Y:S08]  /*83e70*/  STL.64 [R1+0x5320], R52 ;  /* 0x0053203401007387 */ /* 0x000ff00000100a00 */
[----:B------:R-:W-:Y:S04]  /*83e80*/  STL.64 [R1+0x800], R8 ;  /* 0x0008000801007387 */ /* 0x000fe80000100a00 */
[----:B------:R0:W-:Y:S02]  /*83e90*/  STL.64 [R1+0x808], R10 ;  /* 0x0008080a01007387 */ /* 0x0001e40000100a00 */
[C---:B0-----:R-:W-:Y:S02]  /*83ea0*/  HMMA.16816.F32 R8, R36.reuse, R58, R20 ;  /* 0x0000003a2408723c */ /* 0x041fe40000001814 */
[----:B------:R-:W-:Y:S04]  /*83eb0*/  STL.64 [R1+0x5318], R34 ;  /* 0x0053182201007387 */ /* 0x000fe80000100a00 */
[----:B------:R-:W-:Y:S04]  /*83ec0*/  STL.64 [R1+0x7f0], R28 ;  /* 0x0007f01c01007387 */ /* 0x000fe80000100a00 */
[----:B------:R-:W-:Y:S04]  /*83ed0*/  STL.64 [R1+0x7f8], R30 ;  /* 0x0007f81e01007387 */ /* 0x000fe80000100a00 */
[----:B------:R-:W-:Y:S04]  /*83ee0*/  STL.64 [R1+0x5310], R58 ;  /* 0x0053103a01007387 */ /* 0x000fe80000100a00 */
[----:B---3--:R-:W-:Y:S04]  /*83ef0*/  STL.64 [R1+0x5308], R56 ;  /* 0x0053083801007387 */ /* 0x008fe80000100a00 */
[----:B------:R-:W-:Y:S04]  /*83f00*/  STL.64 [R1+0x7e0], R8 ;  /* 0x0007e00801007387 */ /* 0x000fe80000100a00 */
[----:B------:R0:W-:Y:S02]  /*83f10*/  STL.64 [R1+0x7e8], R10 ;  /* 0x0007e80a01007387 */ /* 0x0001e40000100a00 */
[----:B0-----:R-:W-:Y:S02]  /*83f20*/  HMMA.16816.F32 R8, R36, R12, R16 ;  /* 0x0000000c2408723c */ /* 0x001fe40000001810 */
[----:B------:R-:W-:Y:S04]  /*83f30*/  STL.64 [R1+0x5300], R14 ;  /* 0x0053000e01007387 */ /* 0x000fe80000100a00 */
[----:B------:R-:W-:-:S13]  /*83f40*/  STL.64 [R1+0x52f8], R12 ;  /* 0x0052f80c01007387 */ /* 0x000fda0000100a00 */
[----:B------:R-:W-:Y:S04]  /*83f50*/  STL.64 [R1+0xe70], R8 ;  /* 0x000e700801007387 */ /* 0x000fe80000100a00 */
[----:B------:R0:W-:Y:S02]  /*83f60*/  STL.64 [R1+0xe78], R10 ;  /* 0x000e780a01007387 */ /* 0x0001e40000100a00 */
[----:B0-----:R-:W-:-:S15]  /*83f70*/  HMMA.16816.F32 R8, R36, R6, R24 ;  /* 0x000000062408723c */ /* 0x001fde0000001818 */
[----:B------:R-:W-:-:S04]  /*83f80*/  NOP ;  /* 0x0000000000007918 */ /* 0x000fc80000000000 */
[----:B------:R-:W-:Y:S04]  /*83f90*/  STL [R1+0x7cc], R11 ;  /* 0x0007cc0b01007387 */ /* 0x000fe80000100800 */
[----:B------:R-:W2:Y:S04]  /*83fa0*/  LDL.LU R20, [R1+0x1f0] ;  /* 0x0001f00001147983 */ /* 0x000ea80000300800 */
[----:B------:R-:W2:Y:S04]  /*83fb0*/  LDL.LU R21, [R1+0x1f4] ;  /* 0x0001f40001157983 */ /* 0x000ea80000300800 */
[----:B------:R-:W3:Y:S04]  /*83fc0*/  LDL.LU R22, [R1+0x1f8] ;  /* 0x0001f80001167983 */ /* 0x000ee80000300800 */
[----:B------:R-:W3:Y:S01]  /*83fd0*/  LDL.LU R23, [R1+0x1fc] ;  /* 0x0001fc0001177983 */ /* 0x000ee20000300800 */
[----:B------:R-:W-:-:S02]  /*83fe0*/  IMAD.MOV.U32 R46, RZ, RZ, R9 ;  /* 0x000000ffff2e7224 */ /* 0x000fc400078e0009 */
[----:B------:R-:W-:Y:S02]  /*83ff0*/  IMAD.MOV.U32 R47, RZ, RZ, R10 ;  /* 0x000000ffff2f7224 */ /* 0x000fe400078e000a */
[----:B------:R-:W-:Y:S02]  /*84000*/  IMAD.MOV.U32 R60, RZ, RZ, R3 ;  /* 0x000000ffff3c7224 */ /* 0x000fe400078e0003 */
[----:B------:R-:W-:Y:S02]  /*84010*/  IMAD.MOV.U32 R61, RZ, RZ, R2 ;  /* 0x000000ffff3d7224 */ /* 0x000fe400078e0002 */
[----:B------:R-:W-:Y:S02]  /*84020*/  IMAD.MOV.U32 R3, RZ, RZ, R6 ;  /* 0x000000ffff037224 */ /* 0x000fe400078e0006 */
[----:B------:R-:W-:Y:S01]  /*84030*/  IMAD.MOV.U32 R2, RZ, RZ, R7 ;  /* 0x000000ffff027224 */ /* 0x000fe200078e0007 */
[----:B---3--:R-:W-:Y:S04]  /*84040*/  STL.64 [R1+0x5338], R22 ;  /* 0x0053381601007387 */ /* 0x008fe80000100a00 */
[----:B--2---:R-:W-:Y:S04]  /*84050*/  STL.64 [R1+0x5330], R20 ;  /* 0x0053301401007387 */ /* 0x004fe80000100a00 */
[----:B------:R0:W-:Y:S02]  /*84060*/  STL.64 [R1+0x4ec8], R46 ;  /* 0x004ec82e01007387 */ /* 0x0001e40000100a00 */
[----:B0-----:R-:W-:-:S02]  /*84070*/  IMAD.MOV.U32 R47, RZ, RZ, R4 ;  /* 0x000000ffff2f7224 */ /* 0x001fc400078e0004 */
[----:B------:R-:W-:Y:S01]  /*84080*/  IMAD.MOV.U32 R46, RZ, RZ, R5 ;  /* 0x000000ffff2e7224 */ /* 0x000fe200078e0005 */
        /* <DEDUP_REMOVED lines=10> */
[----:B------:R-:W-:-:S03]  /*84130*/  IMAD.MOV.U32 R45, RZ, RZ, R8 ;  /* 0x000000ffff2d7224 */ /* 0x000fc600078e0008 */
        /* <DEDUP_REMOVED lines=50> */
[----:B------:R-:W-:Y:S01]  /*84460*/  STL.64 [R1+0x4ec0], R44 ;  /* 0x004ec02c01007387 */ /* 0x000fe20000100a00 */
[----:B--2---:R-:W-:-:S15]  /*84470*/  HMMA.16816.F32 R40, R36, R46, R40 ;  /* 0x0000002e2428723c */ /* 0x004fde0000001828 */
[----:B------:R-:W-:-:S04]  /*84480*/  NOP ;  /* 0x0000000000007918 */ /* 0x000fc80000000000 */
[----:B------:R-:W-:Y:S04]  /*84490*/  STL.64 [R1+0x7b0], R40 ;  /* 0x0007b02801007387 */ /* 0x000fe80000100a00 */
[----:B------:R0:W-:Y:S04]  /*844a0*/  STL.64 [R1+0x7b8], R42 ;  /* 0x0007b82a01007387 */ /* 0x0001e80000100a00 */
[----:B0-----:R-:W2:Y:S02]  /*844b0*/  LDL.LU.64 R42, [R1+0x5340] ;  /* 0x00534000012a7983 */ /* 0x001ea40000300a00 */
[C---:B--2---:R-:W-:Y:S08]  /*844c0*/  HMMA.16816.F32 R20, R36.reuse, R42, R20 ;  /* 0x0000002a2414723c */ /* 0x044ff00000001814 */
[----:B----4-:R-:W-:Y:S11]  /*844d0*/  HMMA.16816.F32 R36, R36, R60, R52 ;  /* 0x0000003c2424723c */ /* 0x010ff60000001834 */
[----:B------:R-:W-:Y:S04]  /*844e0*/  STL.64 [R1+0xe60], R20 ;  /* 0x000e601401007387 */ /* 0x000fe80000100a00 */
[----:B------:R0:W-:Y:S04]  /*844f0*/  STL.64 [R1+0xe68], R22 ;  /* 0x000e681601007387 */ /* 0x0001e80000100a00 */
[----:B0-----:R-:W3:Y:S04]  /*84500*/  LDL.LU.64 R22, [R1+0x5338] ;  /* 0x0053380001167983 */ /* 0x001ee80000300a00 */
[----:B------:R-:W3:Y:S04]  /*84510*/  LDL.LU.64 R20, [R1+0x5330] ;  /* 0x0053300001147983 */ /* 0x000ee80000300a00 */
[----:B------:R-:W3:Y:S04]  /*84520*/  LDL.LU.64 R54, [R1+0x5328] ;  /* 0x0053280001367983 */ /* 0x000ee80000300a00 */
[----:B------:R-:W2:Y:S04]  /*84530*/  LDL.LU.64 R52, [R1+0x5320] ;  /* 0x0053200001347983 */ /* 0x000ea80000300a00 */
[----:B------:R0:W-:Y:S04]  /*84540*/  STL.64 [R1+0xe50], R36 ;  /* 0x000e502401007387 */ /* 0x0001e80000100a00 */
[----:B------:R1:W-:Y:S04]  /*84550*/  STL.64 [R1+0xe58], R38 ;  /* 0x000e582601007387 */ /* 0x0003e80000100a00 */
[----:B0-----:R-:W4:Y:S04]  /*84560*/  LDL.LU R36, [R1+0x190] ;  /* 0x0001900001247983 */ /* 0x001f280000300800 */
[----:B------:R-:W4:Y:S04]  /*84570*/  LDL.LU R37, [R1+0x194] ;  /* 0x0001940001257983 */ /* 0x000f280000300800 */
[----:B-1----:R-:W2:Y:S04]  /*84580*/  LDL.LU R38, [R1+0x198] ;  /* 0x0001980001267983 */ /* 0x002ea80000300800 */
[----:B------:R-:W2:Y:S01]  /*84590*/  LDL.LU R39, [R1+0x19c] ;  /* 0x00019c0001277983 */ /* 0x000ea20000300800 */
[C---:B---3--:R-:W-:Y:S03]  /*845a0*/  HMMA.16816.F32 R32, R20.reuse, R54, R32 ;  /* 0x000000361420723c */ /* 0x048fe60000001820 */
[----:B--2---:R-:W-:Y:S04]  /*845b0*/  STL.64 [R1+0x5298], R38 ;  /* 0x0052982601007387 */ /* 0x004fe80000100a00 */
[----:B----4-:R0:W-:Y:S04]  /*845c0*/  STL.64 [R1+0x5290], R36 ;  /* 0x0052902401007387 */ /* 0x0101e80000100a00 */
[----:B0-----:R-:W2:Y:S04]  /*845d0*/  LDL.LU R36, [R1+0x1c0] ;  /* 0x0001c00001247983 */ /* 0x001ea80000300800 */
[----:B------:R-:W2:Y:S04]  /*845e0*/  LDL.LU R37, [R1+0x1c4] ;  /* 0x0001c40001257983 */ /* 0x000ea80000300800 */
[----:B------:R-:W2:Y:S04]  /*845f0*/  LDL.LU R38, [R1+0x1c8] ;  /* 0x0001c80001267983 */ /* 0x000ea80000300800 */
[----:B------:R-:W2:Y:S04]  /*84600*/  LDL.LU R39, [R1+0x1cc] ;  /* 0x0001cc0001277983 */ /* 0x000ea80000300800 */
[----:B------:R-:W-:Y:S04]  /*84610*/  STL.64 [R1+0xe40], R32 ;  /* 0x000e402001007387 */ /* 0x000fe80000100a00 */
[----:B------:R0:W-:Y:S04]  /*84620*/  STL.64 [R1+0xe48], R34 ;  /* 0x000e482201007387 */ /* 0x0001e80000100a00 */
[----:B0-----:R-:W3:Y:S02]  /*84630*/  LDL.LU.64 R34, [R1+0x5318] ;  /* 0x0053180001227983 */ /* 0x001ee40000300a00 */
[----:B---3--:R-:W-:-:S15]  /*84640*/  HMMA.16816.F32 R56, R20, R34, R56 ;  /* 0x000000221438723c */ /* 0x008fde0000001838 */
[----:B------:R-:W-:-:S04]  /*84650*/  NOP ;  /* 0x0000000000007918 */ /* 0x000fc80000000000 */
        /* <DEDUP_REMOVED lines=10> */
[----:B------:R-:W-:-:S02]  /*84700*/  IMAD.MOV.U32 R44, RZ, RZ, R3 ;  /* 0x000000ffff2c7224 */ /* 0x000fc400078e0003 */
[----:B------:R-:W-:-:S07]  /*84710*/  IMAD.MOV.U32 R45, RZ, RZ, R2 ;  /* 0x000000ffff2d7224 */ /* 0x000fce00078e0002 */
[C---:B------:R-:W-:Y:S08]  /*84720*/  HMMA.16816.F32 R4, R20.reuse, R44, R4 ;  /* 0x0000002c1404723c */ /* 0x040ff00000001804 */
[C---:B------:R-:W-:Y:S08]  /*84730*/  HMMA.16816.F32 R8, R20.reuse, R46, R8 ;  /* 0x0000002e1408723c */ /* 0x040ff00000001808 */
        /* <DEDUP_REMOVED lines=11> */
[----:B------:R-:W-:Y:S04]  /*847f0*/  STL.64 [R1+0x52c8], R44 ;  /* 0x0052c82c01007387 */ /* 0x000fe80000100a00 */
[----:B------:R-:W-:Y:S04]  /*84800*/  STL.64 [R1+0xdf0], R8 ;  /* 0x000df00801007387 */ /* 0x000fe80000100a00 */
[----:B------:R0:W-:Y:S02]  /*84810*/  STL.64 [R1+0xdf8], R10 ;  /* 0x000df80a01007387 */ /* 0x0001e40000100a00 */
[C---:B0-----:R-:W-:Y:S02]  /*84820*/  HMMA.16816.F32 R8, R20.reuse, R42, R48 ;  /* 0x0000002a1408723c */ /* 0x041fe40000001830 */
[----:B------:R-:W-:Y:S06]  /*84830*/  STL.64 [R1+0x52c0], R42 ;  /* 0x0052c02a01007387 */ /* 0x000fec0000100a00 */
[----:B------:R-:W-:Y:S11]  /*84840*/  HMMA.16816.F32 R20, R20, R60, R28 ;  /* 0x0000003c1414723c */ /* 0x000ff6000000181c */
[----:B------:R-:W-:Y:S04]  /*84850*/  STL.64 [R1+0xde0], R8 ;  /* 0x000de00801007387 */ /* 0x000fe80000100a00 */
[----:B------:R2:W-:Y:S04]  /*84860*/  STL.64 [R1+0xde8], R10 ;  /* 0x000de80a01007387 */ /* 0x0005e80000100a00 */
[----:B------:R-:W-:Y:S04]  /*84870*/  STL.64 [R1+0x52a8], R54 ;  /* 0x0052a83601007387 */ /* 0x000fe80000100a00 */
[----:B------:R-:W-:Y:S04]  /*84880*/  STL.64 [R1+0xdd0], R20 ;  /* 0x000dd01401007387 */ /* 0x000fe80000100a00 */
[----:B------:R-:W-:Y:S04]  /*84890*/  STL.64 [R1+0xdd8], R22 ;  /* 0x000dd81601007387 */ /* 0x000fe80000100a00 */
[----:B------:R-:W-:Y:S01]  /*848a0*/  STL.64 [R1+0x52a0], R52 ;  /* 0x0052a03401007387 */ /* 0x000fe20000100a00 */
[----:B--2---:R-:W-:-:S15]  /*848b0*/  HMMA.16816.F32 R8, R36, R54, R16 ;  /* 0x000000362408723c */ /* 0x004fde0000001810 */
[----:B------:R-:W-:-:S04]  /*848c0*/  NOP ;  /* 0x0000000000007918 */ /* 0x000fc80000000000 */
[----:B------:R-:W-:Y:S04]  /*848d0*/  STL.64 [R1+0xdc0], R8 ;  /* 0x000dc00801007387 */ /* 0x000fe80000100a00 */
[----:B------:R0:W-:Y:S01]  /*848e0*/  STL.64 [R1+0xdc8], R10 ;  /* 0x000dc80a01007387 */ /* 0x0001e20000100a00 */
[C---:B---3--:R-:W-:Y:S08]  /*848f0*/  HMMA.16816.F32 R4, R36.reuse, R58, R4 ;  /* 0x0000003a2404723c */ /* 0x048ff00000001804 */
[----:B0-----:R-:W-:Y:S01]  /*84900*/  HMMA.16816.F32 R8, R36, R34, R24 ;  /* 0x000000222408723c */ /* 0x001fe20000001818 */
[----:B------:R-:W-:-:S15]  /*84910*/  STL.64 [R1+0x5288], R34 ;  /* 0x0052882201007387 */ /* 0x000fde0000100a00 */
[----:B------:R-:W-:-:S03]  /*84920*/  NOP ;  /* 0x0000000000007918 */ /* 0x000fc60000000000 */
[----:B------:R-:W-:Y:S04]  /*84930*/  STL.64 [R1+0xdb0], R8 ;  /* 0x000db00801007387 */ /* 0x000fe80000100a00 */
[----:B------:R-:W-:Y:S04]  /*84940*/  STL.64 [R1+0xdb8], R10 ;  /* 0x000db80a01007387 */ /* 0x000fe80000100a00 */
[----:B------:R-:W-:Y:S04]  /*84950*/  STL.64 [R1+0x52b8], R58 ;  /* 0x0052b83a01007387 */ /* 0x000fe80000100a00 */
[----:B----4-:R-:W-:Y:S04]  /*84960*/  STL.64 [R1+0x52b0], R56 ;  /* 0x0052b03801007387 */ /* 0x010fe80000100a00 */
[----:B------:R0:W-:Y:S04]  /*84970*/  STL.64 [R1+0xda0], R4 ;  /* 0x000da00401007387 */ /* 0x0001e80000100a00 */
[----:B------:R1:W-:Y:S04]  /*84980*/  STL.64 [R1+0xda8], R6 ;  /* 0x000da80601007387 */ /* 0x0003e80000100a00 */
        /* <DEDUP_REMOVED lines=10> */
[----:B0-----:R-:W4:Y:S04]  /*84a30*/  LDL.LU R4, [R1+0x920] ;  /* 0x0009200001047983 */ /* 0x001f280000300800 */
[----:B------:R-:W4:Y:S04]  /*84a40*/  LDL.LU R5, [R1+0x924] ;  /* 0x0009240001057983 */ /* 0x000f280000300800 */
[----:B-1----:R-:W4:Y:S04]  /*84a50*/  LDL.LU R6, [R1+0x928] ;  /* 0x0009280001067983 */ /* 0x002f280000300800 */
        /* <DEDUP_REMOVED lines=33> */
[----:B------:R-:W3:Y:S01]  /*84c70*/  LDL.LU R50, [R1+0x918] ;  /* 0x0009180001327983 */ /* 0x000ee20000300800 */
[C---:B----4-:R-:W-:Y:S03]  /*84c80*/  HMMA.16816.F32 R44, R36.reuse, R12, R44 ;  /* 0x0000000c242c723c */ /* 0x050fe6000000182c */
        /* <DEDUP_REMOVED lines=9> */
[----:B------:R-:W2:Y:S04]  /*84d20*/  LDL.LU.64 R16, [R1+0x160] ;  /* 0x0001600001107983 */ /* 0x000ea80000300a00 */
[----:B------:R-:W2:Y:S04]  /*84d30*/  LDL.LU.64 R18, [R1+0x168] ;  /* 0x0001680001127983 */ /* 0x000ea80000300a00 */
        /* <DEDUP_REMOVED lines=8> */
[----:B0-----:R-:W2:Y:S01]  /*84dc0*/  LDL.LU.64 R42, [R1+0x52c0] ;  /* 0x0052c000012a7983 */ /* 0x001ea20000300a00 */
[----:B------:R-:W-:-:S15]  /*84dd0*/  HMMA.16816.F32 R24, R36, R46, R24 ;  /* 0x0000002e2418723c */ /* 0x000fde0000001818 */
[----:B------:R-:W-:-:S04]  /*84de0*/  NOP ;  /* 0x0000000000007918 */ /* 0x000fc80000000000 */
[----:B------:R0:W-:Y:S04]  /*84df0*/  STL.64 [R1+0xd70], R24 ;  /* 0x000d701801007387 */ /* 0x0001e80000100a00 */
[----:B------:R1:W-:Y:S04]  /*84e00*/  STL.64 [R1+0xd78], R26 ;  /* 0x000d781a01007387 */ /* 0x0003e80000100a00 */
[----:B0-----:R-:W3:Y:S04]  /*84e10*/  LDL.LU R24, [R1+0x8a0] ;  /* 0x0008a00001187983 */ /* 0x001ee80000300800 */
[----:B------:R-:W3:Y:S04]  /*84e20*/  LDL.LU R25, [R1+0x8a4] ;  /* 0x0008a40001197983 */ /* 0x000ee80000300800 */
[----:B-1----:R-:W3:Y:S04]  /*84e30*/  LDL.LU R26, [R1+0x8a8] ;  /* 0x0008a800011a7983 */ /* 0x002ee80000300800 */
[----:B------:R-:W3:Y:S01]  /*84e40*/  LDL.LU R27, [R1+0x8ac] ;  /* 0x0008ac00011b7983 */ /* 0x000ee20000300800 */
[C---:B--2---:R-:W-:Y:S08]  /*84e50*/  HMMA.16816.F32 R56, R36.reuse, R42, R56 ;  /* 0x0000002a2438723c */ /* 0x044ff00000001838 */
[----:B------:R-:W-:Y:S11]  /*84e60*/  HMMA.16816.F32 R36, R36, R60, R52 ;  /* 0x0000003c2424723c */ /* 0x000ff60000001834 */
[----:B------:R-:W-:Y:S04]  /*84e70*/  STL.64 [R1+0xd60], R56 ;  /* 0x000d603801007387 */ /* 0x000fe80000100a00 */
[----:B------:R0:W-:Y:S04]  /*84e80*/  STL.64 [R1+0xd68], R58 ;  /* 0x000d683a01007387 */ /* 0x0001e80000100a00 */
[----:B------:R-:W-:-:S02]  /*84e90*/  IMAD.MOV.U32 R3, RZ, RZ, R38 ;  /* 0x000000ffff037224 */ /* 0x000fc400078e0026 */
[----:B------:R-:W-:Y:S01]  /*84ea0*/  IMAD.MOV.U32 R2, RZ, RZ, R39 ;  /* 0x000000ffff027224 */ /* 0x000fe200078e0027 */
[----:B0-----:R-:W3:Y:S04]  /*84eb0*/  LDL.LU.64 R58, [R1+0x52b8] ;  /* 0x0052b800013a7983 */ /* 0x001ee80000300a00 */
[----:B------:R-:W2:Y:S04]  /*84ec0*/  LDL.LU.64 R56, [R1+0x52b0] ;  /* 0x0052b00001387983 */ /* 0x000ea80000300a00 */
[----:B------:R-:W2:Y:S04]  /*84ed0*/  LDL.LU.64 R54, [R1+0x52a8] ;  /* 0x0052a80001367983 */ /* 0x000ea80000300a00 */
[----:B------:R-:W2:Y:S04]  /*84ee0*/  LDL.LU.64 R52, [R1+0x52a0] ;  /* 0x0052a00001347983 */ /* 0x000ea80000300a00 */
[----:B------:R0:W-:Y:S04]  /*84ef0*/  STL.64 [R1+0xd50], R36 ;  /* 0x000d502401007387 */ /* 0x0001e80000100a00 */
[----:B------:R-:W2:Y:S04]  /*84f00*/  LDL.LU.64 R38, [R1+0x5298] ;  /* 0x0052980001267983 */ /* 0x000ea80000300a00 */
[----:B0-----:R-:W2:Y:S04]  /*84f10*/  LDL.LU.64 R36, [R1+0x5290] ;  /* 0x0052900001247983 */ /* 0x001ea80000300a00 */
[----:B------:R-:W-:Y:S04]  /*84f20*/  STL [R1+0x4f0c], R2 ;  /* 0x004f0c0201007387 */ /* 0x000fe80000100800 */
[----:B------:R-:W-:Y:S01]  /*84f30*/  STL [R1+0x4f08], R3 ;  /* 0x004f080301007387 */ /* 0x000fe20000100800 */
[----:B--2---:R-:W-:-:S15]  /*84f40*/  HMMA.16816.F32 R32, R36, R54, R32 ;  /* 0x000000362420723c */ /* 0x004fde0000001820 */
[----:B------:R-:W-:-:S04]  /*84f50*/  NOP ;  /* 0x0000000000007918 */ /* 0x000fc80000000000 */
[----:B------:R-:W-:Y:S04]  /*84f60*/  STL.64 [R1+0xd40], R32 ;  /* 0x000d402001007387 */ /* 0x000fe80000100a00 */
[----:B------:R0:W-:Y:S04]  /*84f70*/  STL.64 [R1+0xd48], R34 ;  /* 0x000d482201007387 */ /* 0x0001e80000100a00 */
[----:B0-----:R-:W2:Y:S02]  /*84f80*/  LDL.LU.64 R34, [R1+0x5288] ;  /* 0x0052880001227983 */ /* 0x001ea40000300a00 */
[----:B--2---:R-:W-:-:S15]  /*84f90*/  HMMA.16816.F32 R4, R36, R34, R4 ;  /* 0x000000222404723c */ /* 0x004fde0000001804 */
[----:B------:R-:W-:-:S04]  /*84fa0*/  NOP ;  /* 0x0000000000007918 */ /* 0x000fc80000000000 */
[----:B------:R0:W-:Y:S04]  /*84fb0*/  STL.64 [R1+0xd30], R4 ;  /* 0x000d300401007387 */ /* 0x0001e80000100a00 */
[----:B------:R1:W-:Y:S04]  /*84fc0*/  STL.64 [R1+0xd38], R6 ;  /* 0x000d380601007387 */ /* 0x0003e80000100a00 */
[----:B0-----:R-:W2:Y:S04]  /*84fd0*/  LDL.LU.64 R4, [R1+0xd0] ;  /* 0x0000d00001047983 */ /* 0x001ea80000300a00 */
[----:B-1----:R-:W2:Y:S01]  /*84fe0*/  LDL.LU.64 R6, [R1+0xd8] ;  /* 0x0000d80001067983 */ /* 0x002ea20000300a00 */
[C---:B---3--:R-:W-:Y:S08]  /*84ff0*/  HMMA.16816.F32 R48, R36.reuse, R58, R48 ;  /* 0x0000003a2430723c */ /* 0x048ff00000001830 */
[----:B----4-:R-:W-:Y:S01]  /*85000*/  HMMA.16816.F32 R20, R36, R12, R20 ;  /* 0x0000000c2414723c */ /* 0x010fe20000001814 */
[----:B--2---:R-:W-:Y:S04]  /*85010*/  STL.64 [R1+0x5100], R6 ;  /* 0x0051000601007387 */ /* 0x004fe80000100a00 */
[----:B------:R0:W-:Y:S04]  /*85020*/  STL.64 [R1+0x50f8], R4 ;  /* 0x0050f80401007387 */ /* 0x0001e80000100a00 */
[----:B0-----:R-:W2:Y:S04]  /*85030*/  LDL.LU R4, [R1+0x8f0] ;  /* 0x0008f00001047983 */ /* 0x001ea80000300800 */
[----:B------:R-:W2:Y:S04]  /*85040*/  LDL.LU R5, [R1+0x8f4] ;  /* 0x0008f40001057983 */ /* 0x000ea80000300800 */
[----:B------:R-:W2:Y:S04]  /*85050*/  LDL.LU R6, [R1+0x8f8] ;  /* 0x0008f80001067983 */ /* 0x000ea80000300800 */
[----:B------:R-:W2:Y:S04]  /*85060*/  LDL.LU R7, [R1+0x8fc] ;  /* 0x0008fc0001077983 */ /* 0x000ea80000300800 */
[----:B------:R-:W-:Y:S04]  /*85070*/  STL.64 [R1+0xd20], R48 ;  /* 0x000d203001007387 */ /* 0x000fe80000100a00 */
[----:B------:R0:W-:Y:S04]  /*85080*/  STL.64 [R1+0xd28], R50 ;  /* 0x000d283201007387 */ /* 0x0001e80000100a00 */
[----:B0-----:R-:W3:Y:S04]  /*85090*/  LDL.LU.64 R50, [R1+0x5280] ;  /* 0x0052800001327983 */ /* 0x001ee80000300a00 */
[----:B------:R-:W3:Y:S04]  /*850a0*/  LDL.LU.64 R48, [R1+0x5278] ;  /* 0x0052780001307983 */ /* 0x000ee80000300a00 */
[----:B------:R-:W-:Y:S04]  /*850b0*/  STL.64 [R1+0xd10], R20 ;  /* 0x000d101401007387 */ /* 0x000fe80000100a00 */
[----:B------:R0:W-:Y:S04]  /*850c0*/  STL.64 [R1+0xd18], R22 ;  /* 0x000d181601007387 */ /* 0x0001e80000100a00 */
[----:B0-----:R-:W4:Y:S04]  /*850d0*/  LDL.LU.64 R22, [R1+0x5270] ;  /* 0x0052700001167983 */ /* 0x001f280000300a00 */
[----:B------:R-:W4:Y:S04]  /*850e0*/  LDL.LU.64 R20, [R1+0x5268] ;  /* 0x0052680001147983 */ /* 0x000f280000300a00 */
[----:B------:R-:W-:Y:S04]  /*850f0*/  STL.64 [R1+0x5260], R14 ;  /* 0x0052600e01007387 */ /* 0x000fe80000100a00 */
[----:B------:R2:W-:Y:S04]  /*85100*/  STL.64 [R1+0x5258], R12 ;  /* 0x0052580c01007387 */ /* 0x0005e80000100a00 */
[----:B------:R-:W-:Y:S01]  /*85110*/  STL.64 [R1+0x5250], R46 ;  /* 0x0052502e01007387 */ /* 0x000fe20000100a00 */
[----:B------:R-:W-:-:S02]  /*85120*/  IMAD.MOV.U32 R3, RZ, RZ, R18 ;  /* 0x000000ffff037224 */ /* 0x000fc400078e0012 */
[----:B------:R-:W-:Y:S01]  /*85130*/  IMAD.MOV.U32 R2, RZ, RZ, R19 ;  /* 0x000000ffff027224 */ /* 0x000fe200078e0013 */
[C---:B--2---:R-:W-:Y:S08]  /*85140*/  HMMA.16816.F32 R12, R36.reuse, R44, R4 ;  /* 0x0000002c240c723c */ /* 0x044ff00000001804 */
[----:B------:R-:W-:Y:S11]  /*85150*/  HMMA.16816.F32 R4, R36, R46, R8 ;  /* 0x0000002e2404723c */ /* 0x000ff60000001808 */
[----:B------:R-:W-:Y:S04]  /*85160*/  STL.64 [R1+0xd00], R12 ;  /* 0x000d000c01007387 */ /* 0x000fe80000100a00 */
[----:B------:R-:W-:Y:S04]  /*85170*/  STL.64 [R1+0xd08], R14 ;  /* 0x000d080e01007387 */ /* 0x000fe80000100a00 */
[----:B------:R-:W-:Y:S04]  /*85180*/  STL.64 [R1+0x5248], R44 ;  /* 0x0052482c01007387 */ /* 0x000fe80000100a00 */
[----:B------:R-:W-:Y:S04]  /*85190*/  STL.64 [R1+0xcf0], R4 ;  /* 0x000cf00401007387 */ /* 0x000fe80000100a00 */
[----:B------:R3:W-:Y:S01]  /*851a0*/  STL.64 [R1+0xcf8], R6 ;  /* 0x000cf80601007387 */ /* 0x0007e20000100a00 */
[----:B----4-:R-:W-:Y:S08]  /*851b0*/  HMMA.16816.F32 R8, R16, R54, R20 ;  /* 0x000000361008723c */ /* 0x010ff00000001814 */
[C---:B---3--:R-:W-:Y:S08]  /*851c0*/  HMMA.16816.F32 R4, R36.reuse, R42, R48 ;  /* 0x0000002a2404723c */ /* 0x048ff00000001830 */
[----:B------:R-:W-:Y:S01]  /*851d0*/  HMMA.16816.F32 R12, R36, R60, R28 ;  /* 0x0000003c240c723c */ /* 0x000fe2000000181c */
[----:B------:R-:W-:Y:S10]  /*851e0*/  STL.64 [R1+0x5230], R42 ;  /* 0x0052302a01007387 */ /* 0x000ff40000100a00 */
[----:B------:R0:W-:Y:S04]  /*851f0*/  STL.64 [R1+0xce0], R4 ;  /* 0x000ce00401007387 */ /* 0x0001e80000100a00 */
[----:B------:R-:W-:Y:S04]  /*85200*/  STL.64 [R1+0xce8], R6 ;  /* 0x000ce80601007387 */ /* 0x000fe80000100a00 */
[----:B------:R-:W-:Y:S04]  /*85210*/  STL.64 [R1+0x610], R12 ;  /* 0x0006100c01007387 */ /* 0x000fe80000100a00 */
[----:B------:R-:W-:Y:S04]  /*85220*/  STL.64 [R1+0x618], R14 ;  /* 0x0006180e01007387 */ /* 0x000fe80000100a00 */
[----:B------:R-:W-:Y:S04]  /*85230*/  STL.64 [R1+0x600], R8 ;  /* 0x0006000801007387 */ /* 0x000fe80000100a00 */
[----:B------:R-:W-:Y:S04]  /*85240*/  STL.64 [R1+0x608], R10 ;  /* 0x0006080a01007387 */ /* 0x000fe80000100a00 */
[----:B------:R1:W-:Y:S04]  /*85250*/  STL.64 [R1+0x5208], R54 ;  /* 0x0052083601007387 */ /* 0x0003e80000100a00 */
[----:B------:R2:W-:Y:S01]  /*85260*/  STL.64 [R1+0x5200], R52 ;  /* 0x0052003401007387 */ /* 0x0005e20000100a00 */
[----:B0-----:R-:W-:-:S02]  /*85270*/  IMAD.MOV.U32 R5, RZ, RZ, R16 ;  /* 0x000000ffff057224 */ /* 0x001fc400078e0010 */
[----:B------:R-:W-:Y:S02]  /*85280*/  IMAD.MOV.U32 R4, RZ, RZ, R17 ;  /* 0x000000ffff047224 */ /* 0x000fe400078e0011 */
[----:B-1----:R-:W-:Y:S02]  /*85290*/  IMAD.MOV.U32 R54, RZ, RZ, R3 ;  /* 0x000000ffff367224 */ /* 0x002fe400078e0003 */
[----:B--2---:R-:W-:Y:S02]  /*852a0*/  IMAD.MOV.U32 R52, RZ, RZ, R5 ;  /* 0x000000ffff347224 */ /* 0x004fe400078e0005 */
[----:B------:R-:W-:Y:S02]  /*852b0*/  IMAD.MOV.U32 R53, RZ, RZ, R4 ;  /* 0x000000ffff357224 */ /* 0x000fe400078e0004 */
[----:B------:R-:W-:-:S07]  /*852c0*/  IMAD.MOV.U32 R55, RZ, RZ, R2 ;  /* 0x000000ffff377224 */ /* 0x000fce00078e0002 */
[----:B------:R-:W-:Y:S01]  /*852d0*/  HMMA.16816.F32 R4, R52, R34, R24 ;  /* 0x000000223404723c */ /* 0x000fe20000001818 */
[----:B------:R-:W-:Y:S04]  /*852e0*/  STL.64 [R1+0x51f8], R34 ;  /* 0x0051f82201007387 */ /* 0x000fe80000100a00 */
[----:B------:R-:W2:-:S14]  /*852f0*/  LDL.LU R16, [R1+0x670] ;  /* 0x0006700001107983 */ /* 0x000e9c0000300800 */
        /* <DEDUP_REMOVED lines=13> */
[----:B------:R-:W4:Y:S04]  /*853d0*/  LDL.LU R8, [R1+0x100] ;  /* 0x0001000001087983 */ /* 0x000f280000300800 */
[----:B------:R-:W4:Y:S04]  /*853e0*/  LDL.LU R9, [R1+0x104] ;  /* 0x0001040001097983 */ /* 0x000f280000300800 */
[----:B------:R-:W2:Y:S04]  /*853f0*/  LDL.LU R10, [R1+0x108] ;  /* 0x00010800010a7983 */ /* 0x000ea80000300800 */
[----:B------:R-:W2:Y:S04]  /*85400*/  LDL.LU R11, [R1+0x10c] ;  /* 0x00010c00010b7983 */ /* 0x000ea80000300800 */
[----:B--2---:R-:W-:Y:S04]  /*85410*/  STL.64 [R1+0x5180], R10 ;  /* 0x0051800a01007387 */ /* 0x004fe80000100a00 */
[----:B----4-:R-:W-:Y:S04]  /*85420*/  STL.64 [R1+0x5178], R8 ;  /* 0x0051780801007387 */ /* 0x010fe80000100a00 */
[----:B------:R-:W2:Y:S04]  /*85430*/  LDL.LU R28, [R1+0x6a0] ;  /* 0x0006a000011c7983 */ /* 0x000ea80000300800 */
[----:B------:R-:W2:Y:S04]  /*85440*/  LDL.LU R29, [R1+0x6a4] ;  /* 0x0006a400011d7983 */ /* 0x000ea80000300800 */
[----:B------:R-:W4:Y:S04]  /*85450*/  LDL.LU R30, [R1+0x6a8] ;  /* 0x0006a800011e7983 */ /* 0x000f280000300800 */
[----:B------:R-:W4:Y:S04]  /*85460*/  LDL.LU R31, [R1+0x6ac] ;  /* 0x0006ac00011f7983 */ /* 0x000f280000300800 */
[----:B----4-:R-:W-:Y:S04]  /*85470*/  STL.64 [R1+0x5130], R30 ;  /* 0x0051301e01007387 */ /* 0x010fe80000100a00 */
[----:B--2---:R-:W-:Y:S04]  /*85480*/  STL.64 [R1+0x5128], R28 ;  /* 0x0051281c01007387 */ /* 0x004fe80000100a00 */
[----:B0-----:R-:W2:Y:S04]  /*85490*/  LDL.LU R4, [R1+0x6c0] ;  /* 0x0006c00001047983 */ /* 0x001ea80000300800 */
[----:B------:R-:W2:Y:S04]  /*854a0*/  LDL.LU R5, [R1+0x6c4] ;  /* 0x0006c40001057983 */ /* 0x000ea80000300800 */
[----:B-1----:R-:W4:Y:S04]  /*854b0*/  LDL.LU R6, [R1+0x6c8] ;  /* 0x0006c80001067983 */ /* 0x002f280000300800 */
[----:B------:R-:W4:Y:S04]  /*854c0*/  LDL.LU R7, [R1+0x6cc] ;  /* 0x0006cc0001077983 */ /* 0x000f280000300800 */
[----:B----4-:R-:W-:Y:S04]  /*854d0*/  STL.64 [R1+0x5140], R6 ;  /* 0x0051400601007387 */ /* 0x010fe80000100a00 */
[----:B--2---:R0:W-:Y:S04]  /*854e0*/  STL.64 [R1+0x5138], R4 ;  /* 0x0051380401007387 */ /* 0x0041e80000100a00 */
[----:B------:R-:W2:Y:S04]  /*854f0*/  LDL.LU R16, [R1+0x6d0] ;  /* 0x0006d00001107983 */ /* 0x000ea80000300800 */
[----:B------:R-:W2:Y:S04]  /*85500*/  LDL.LU R17, [R1+0x6d4] ;  /* 0x0006d40001117983 */ /* 0x000ea80000300800 */
[----:B------:R-:W4:Y:S04]  /*85510*/  LDL.LU R18, [R1+0x6d8] ;  /* 0x0006d80001127983 */ /* 0x000f280000300800 */
[----:B------:R-:W4:Y:S04]  /*85520*/  LDL.LU R19, [R1+0x6dc] ;  /* 0x0006dc0001137983 */ /* 0x000f280000300800 */
[----:B----4-:R-:W-:Y:S04]  /*85530*/  STL.64 [R1+0x5150], R18 ;  /* 0x0051501201007387 */ /* 0x010fe80000100a00 */
[----:B--2---:R1:W-:Y:S04]  /*85540*/  STL.64 [R1+0x5148], R16 ;  /* 0x0051481001007387 */ /* 0x0043e80000100a00 */
[----:B---3--:R-:W2:Y:S04]  /*85550*/  LDL.LU R20, [R1+0x6e0] ;  /* 0x0006e00001147983 */ /* 0x008ea80000300800 */
        /* <DEDUP_REMOVED lines=10> */
[----:B---3--:R-:W-:Y:S04]  /*85600*/  STL.64 [R1+0x5168], R4 ;  /* 0x0051680401007387 */ /* 0x008fe80000100a00 */
[----:B-1----:R-:W3:Y:S04]  /*85610*/  LDL.LU R16, [R1+0x710] ;  /* 0x0007100001107983 */ /* 0x002ee80000300800 */
[----:B------:R-:W3:Y:S04]  /*85620*/  LDL.LU R17, [R1+0x714] ;  /* 0x0007140001117983 */ /* 0x000ee80000300800 */
[----:B------:R-:W4:Y:S04]  /*85630*/  LDL.LU R18, [R1+0x718] ;  /* 0x0007180001127983 */ /* 0x000f280000300800 */
        /* <DEDUP_REMOVED lines=115> */
[----:B0-----:R-:W4:Y:S04]  /*85d70*/  LDL.LU.64 R46, [R1+0x5250] ;  /* 0x00525000012e7983 */ /* 0x001f280000300a00 */
[----:B------:R-:W3:Y:S02]  /*85d80*/  LDL.LU.64 R44, [R1+0x5248] ;  /* 0x00524800012c7983 */ /* 0x000ee40000300a00 */
        /* <DEDUP_REMOVED lines=8> */
[----:B0-----:R-:W4:Y:S02]  /*85e10*/  LDL.LU.64 R42, [R1+0x5230] ;  /* 0x00523000012a7983 */ /* 0x001f240000300a00 */
[C---:B----4-:R-:W-:Y:S08]  /*85e20*/  HMMA.16816.F32 R16, R52.reuse, R42, R16 ;  /* 0x0000002a3410723c */ /* 0x050ff00000001810 */
[----:B---3--:R-:W-:Y:S11]  /*85e30*/  HMMA.16816.F32 R52, R52, R60, R8 ;  /* 0x0000003c3434723c */ /* 0x008ff60000001808 */
[----:B------:R-:W-:Y:S04]  /*85e40*/  STL.64 [R1+0x5a0], R16 ;  /* 0x0005a01001007387 */ /* 0x000fe80000100a00 */
[----:B------:R0:W-:Y:S04]  /*85e50*/  STL.64 [R1+0x5a8], R18 ;  /* 0x0005a81201007387 */ /* 0x0001e80000100a00 */
[----:B0-----:R-:W3:Y:S04]  /*85e60*/  LDL.LU.64 R18, [R1+0x5228] ;  /* 0x0052280001127983 */ /* 0x001ee80000300a00 */
[----:B------:R-:W3:Y:S04]  /*85e70*/  LDL.LU.64 R16, [R1+0x5220] ;  /* 0x0052200001107983 */ /* 0x000ee80000300a00 */
[----:B------:R-:W4:Y:S04]  /*85e80*/  LDL.LU.64 R10, [R1+0x5218] ;  /* 0x00521800010a7983 */ /* 0x000f280000300a00 */
[----:B------:R-:W4:Y:S04]  /*85e90*/  LDL.LU.64 R8, [R1+0x5210] ;  /* 0x0052100001087983 */ /* 0x000f280000300a00 */
        /* <DEDUP_REMOVED lines=14> */
[----:B------:R-:W3:Y:S02]  /*85f80*/  LDL.LU.64 R16, [R1+0x51e8] ;  /* 0x0051e80001107983 */ /* 0x000ee40000300a00 */
        /* <DEDUP_REMOVED lines=16> */
[----:B0-----:R-:W4:Y:S04]  /*86090*/  LDL.LU.64 R22, [R1+0x51c0] ;  /* 0x0051c00001167983 */ /* 0x001f280000300a00 */
[----:B------:R-:W4:Y:S01]  /*860a0*/  LDL.LU.64 R20, [R1+0x51b8] ;  /* 0x0051b80001147983 */ /* 0x000f220000300a00 */
[----:B---3--:R-:W-:-:S15]  /*860b0*/  HMMA.16816.F32 R16, R8, R46, R16 ;  /* 0x0000002e0810723c */ /* 0x008fde0000001810 */
[----:B------:R-:W-:-:S04]  /*860c0*/  NOP ;  /* 0x0000000000007918 */ /* 0x000fc80000000000 */
[----:B------:R-:W-:Y:S04]  /*860d0*/  STL.64 [R1+0xc20], R16 ;  /* 0x000c201001007387 */ /* 0x000fe80000100a00 */
[----:B------:R0:W-:Y:S04]  /*860e0*/  STL.64 [R1+0xc28], R18 ;  /* 0x000c281201007387 */ /* 0x0001e80000100a00 */
[----:B0-----:R-:W3:Y:S04]  /*860f0*/  LDL.LU.64 R18, [R1+0x51b0] ;  /* 0x0051b00001127983 */ /* 0x001ee80000300a00 */
[----:B------:R-:W3:Y:S01]  /*86100*/  LDL.LU.64 R16, [R1+0x51a8] ;  /* 0x0051a80001107983 */ /* 0x000ee20000300a00 */
[----:B----4-:R-:W-:-:S15]  /*86110*/  HMMA.16816.F32 R20, R8, R42, R20 ;  /* 0x0000002a0814723c */ /* 0x010fde0000001814 */
[----:B------:R-:W-:-:S04]  /*86120*/  NOP ;  /* 0x0000000000007918 */ /* 0x000fc80000000000 */
[----:B------:R-:W-:Y:S04]  /*86130*/  STL.64 [R1+0xc10], R20 ;  /* 0x000c101401007387 */ /* 0x000fe80000100a00 */
[----:B------:R0:W-:Y:S04]  /*86140*/  STL.64 [R1+0xc18], R22 ;  /* 0x000c181601007387 */ /* 0x0001e80000100a00 */
[----:B0-----:R-:W4:Y:S04]  /*86150*/  LDL.LU.64 R22, [R1+0x51a0] ;  /* 0x0051a00001167983 */ /* 0x001f280000300a00 */
[----:B------:R-:W4:Y:S01]  /*86160*/  LDL.LU.64 R20, [R1+0x5198] ;  /* 0x0051980001147983 */ /* 0x000f220000300a00 */
[----:B---3--:R-:W-:Y:S03]  /*86170*/  HMMA.16816.F32 R8, R8, R60, R16 ;  /* 0x0000003c0808723c */ /* 0x008fe60000001810 */
[----:B------:R-:W3:Y:S04]  /*86180*/  LDL.LU.64 R18, [R1+0x5190] ;  /* 0x0051900001127983 */ /* 0x000ee80000300a00 */
[----:B------:R-:W3:-:S12]  /*86190*/  LDL.LU.64 R16, [R1+0x5188] ;  /* 0x0051880001107983 */ /* 0x000ed80000300a00 */
        /* <DEDUP_REMOVED lines=26> */
[C---:B------:R-:W-:Y:S08]  /*86340*/  HMMA.16816.F32 R28, R8.reuse, R44, R28 ;  /* 0x0000002c081c723c */ /* 0x040ff0000000181c */
[C---:B---3--:R-:W-:Y:S08]  /*86350*/  HMMA.16816.F32 R20, R8.reuse, R46, R20 ;  /* 0x0000002e0814723c */ /* 0x048ff00000001814 */
[C---:B----4-:R-:W-:Y:S03]  /*86360*/  HMMA.16816.F32 R16, R8.reuse, R42, R16 ;  /* 0x0000002a0810723c */ /* 0x050fe60000001810 */
        /* <DEDUP_REMOVED lines=10> */
[----:B0-----:R-:W3:Y:S04]  /*86410*/  LDL.LU.64 R18, [R1+0x5110] ;  /* 0x0051100001127983 */ /* 0x001ee80000300a00 */
[----:B------:R-:W3:Y:S01]  /*86420*/  LDL.LU.64 R16, [R1+0x5108] ;  /* 0x0051080001107983 */ /* 0x000ee20000300a00 */
[----:B--2---:R-:W-:Y:S03]  /*86430*/  HMMA.16816.F32 R8, R8, R60, R4 ;  /* 0x0000003c0808723c */ /* 0x004fe60000001804 */
[----:B------:R-:W2:Y:S04]  /*86440*/  LDL.LU.64 R6, [R1+0x5100] ;  /* 0x0051000001067983 */ /* 0x000ea80000300a00 */
[----:B------:R-:W2:-:S12]  /*86450*/  LDL.LU.64 R4, [R1+0x50f8] ;  /* 0x0050f80001047983 */ /* 0x000e980000300a00 */
[----:B------:R-:W-:Y:S04]  /*86460*/  STL.64 [R1+0xb80], R8 ;  /* 0x000b800801007387 */ /* 0x000fe80000100a00 */
[----:B------:R2:W-:Y:S04]  /*86470*/  STL.64 [R1+0xb88], R10 ;  /* 0x000b880a01007387 */ /* 0x0005e80000100a00 */
[----:B------:R-:W-:Y:S04]  /*86480*/  STL.64 [R1+0x50e8], R54 ;  /* 0x0050e83601007387 */ /* 0x000fe80000100a00 */
[----:B------:R-:W-:Y:S01]  /*86490*/  STL.64 [R1+0x50e0], R52 ;  /* 0x0050e03401007387 */ /* 0x000fe20000100a00 */
[C---:B--2---:R-:W-:Y:S08]  /*864a0*/  HMMA.16816.F32 R8, R4.reuse, R54, R48 ;  /* 0x000000360408723c */ /* 0x044ff00000001830 */
[C---:B---3--:R-:W-:Y:S11]  /*864b0*/  HMMA.16816.F32 R28, R4.reuse, R34, R28 ;  /* 0x00000022041c723c */ /* 0x048ff6000000181c */
[----:B------:R-:W-:Y:S04]  /*864c0*/  STL.64 [R1+0xb70], R8 ;  /* 0x000b700801007387 */ /* 0x000fe80000100a00 */
[----:B------:R0:W-:Y:S02]  /*864d0*/  STL.64 [R1+0xb78], R10 ;  /* 0x000b780a01007387 */ /* 0x0001e40000100a00 */
[C---:B0-----:R-:W-:Y:S02]  /*864e0*/  HMMA.16816.F32 R8, R4.reuse, R58, R36 ;  /* 0x0000003a0408723c */ /* 0x041fe40000001824 */
[----:B------:R-:W-:Y:S04]  /*864f0*/  STL.64 [R1+0x50f0], R34 ;  /* 0x0050f02201007387 */ /* 0x000fe80000100a00 */
[----:B------:R-:W-:Y:S02]  /*86500*/  STL.64 [R1+0xb60], R28 ;  /* 0x000b601c01007387 */ /* 0x000fe40000100a00 */
[C---:B----4-:R-:W-:Y:S02]  /*86510*/  HMMA.16816.F32 R20, R4.reuse, R12, R20 ;  /* 0x0000000c0414723c */ /* 0x050fe40000001814 */
[----:B------:R-:W-:Y:S06]  /*86520*/  STL.64 [R1+0xb68], R30 ;  /* 0x000b681e01007387 */ /* 0x000fec0000100a00 */
[C---:B------:R-:W-:Y:S03]  /*86530*/  HMMA.16816.F32 R16, R4.reuse, R44, R16 ;  /* 0x0000002c0410723c */ /* 0x040fe60000001810 */
[----:B------:R-:W-:Y:S04]  /*86540*/  STL.64 [R1+0xb50], R8 ;  /* 0x000b500801007387 */ /* 0x000fe80000100a00 */
[----:B------:R0:W-:Y:S02]  /*86550*/  STL.64 [R1+0xb58], R10 ;  /* 0x000b580a01007387 */ /* 0x0001e40000100a00 */
[----:B0-----:R-:W-:Y:S02]  /*86560*/  HMMA.16816.F32 R8, R4, R46, R24 ;  /* 0x0000002e0408723c */ /* 0x001fe40000001818 */
[----:B------:R0:W-:Y:S04]  /*86570*/  STL.64 [R1+0xb40], R20 ;  /* 0x000b401401007387 */ /* 0x0001e80000100a00 */
[----:B------:R1:W-:Y:S04]  /*86580*/  STL.64 [R1+0xb48], R22 ;  /* 0x000b481601007387 */ /* 0x0003e80000100a00 */
[----:B------:R-:W-:Y:S04]  /*86590*/  STL.64 [R1+0xb30], R16 ;  /* 0x000b301001007387 */ /* 0x000fe80000100a00 */
[----:B------:R-:W-:Y:S05]  /*865a0*/  STL.64 [R1+0xb38], R18 ;  /* 0x000b381201007387 */ /* 0x000fea0000100a00 */
[----:B------:R2:W-:Y:S04]  /*865b0*/  STL.64 [R1+0xb20], R8 ;  /* 0x000b200801007387 */ /* 0x0005e80000100a00 */
[----:B------:R3:W-:Y:S04]  /*865c0*/  STL.64 [R1+0xb28], R10 ;  /* 0x000b280a01007387 */ /* 0x0007e80000100a00 */
[----:B0-----:R-:W4:Y:S04]  /*865d0*/  LDL.LU R20, [R1+0x5d0] ;  /* 0x0005d00001147983 */ /* 0x001f280000300800 */
[----:B------:R-:W4:Y:S04]  /*865e0*/  LDL.LU R21, [R1+0x5d4] ;  /* 0x0005d40001157983 */ /* 0x000f280000300800 */
[----:B-1----:R-:W4:Y:S04]  /*865f0*/  LDL.LU R22, [R1+0x5d8] ;  /* 0x0005d80001167983 */ /* 0x002f280000300800 */
[----:B------:R-:W4:Y:S04]  /*86600*/  LDL.LU R23, [R1+0x5dc] ;  /* 0x0005dc0001177983 */ /* 0x000f280000300800 */
[----:B--2---:R-:W2:Y:S04]  /*86610*/  LDL.LU.64 R8, [R1+0xa0] ;  /* 0x0000a00001087983 */ /* 0x004ea80000300a00 */
[----:B---3--:R-:W3:Y:S04]  /*86620*/  LDL.LU.64 R10, [R1+0xa8] ;  /* 0x0000a800010a7983 */ /* 0x008ee80000300a00 */
        /* <DEDUP_REMOVED lines=23> */
[----:B------:R-:W-:-:S03]  /*867a0*/  IMAD.MOV.U32 R41, RZ, RZ, R4 ;  /* 0x000000ffff297224 */ /* 0x000fc600078e0004 */
[----:B------:R-:W2:Y:S01]  /*867b0*/  LDL.LU R19, [R1+0x5cc] ;  /* 0x0005cc0001137983 */ /* 0x000ea20000300800 */
[----:B------:R-:W-:-:S03]  /*867c0*/  IMAD.MOV.U32 R40, RZ, RZ, R5 ;  /* 0x000000ffff287224 */ /* 0x000fc600078e0005 */
[----:B------:R-:W2:Y:S01]  /*867d0*/  LDL.LU R4, [R1+0x40] ;  /* 0x0000400001047983 */ /* 0x000ea20000300800 */
[----:B------:R-:W-:-:S03]  /*867e0*/  IMAD.MOV.U32 R3, RZ, RZ, R6 ;  /* 0x000000ffff037224 */ /* 0x000fc600078e0006 */
[----:B------:R-:W2:Y:S01]  /*867f0*/  LDL.LU R5, [R1+0x44] ;  /* 0x0000440001057983 */ /* 0x000ea20000300800 */
[----:B------:R-:W-:-:S03]  /*86800*/  IMAD.MOV.U32 R2, RZ, RZ, R7 ;  /* 0x000000ffff027224 */ /* 0x000fc600078e0007 */
[----:B------:R-:W2:Y:S04]  /*86810*/  LDL.LU R6, [R1+0x48] ;  /* 0x0000480001067983 */ /* 0x000ea80000300800 */
[----:B------:R-:W2:Y:S04]  /*86820*/  LDL.LU R7, [R1+0x4c] ;  /* 0x00004c0001077983 */ /* 0x000ea80000300800 */
[----:B--2---:R-:W-:Y:S04]  /*86830*/  STL.64 [R1+0x5038], R6 ;  /* 0x0050380601007387 */ /* 0x004fe80000100a00 */
[----:B------:R0:W-:Y:S04]  /*86840*/  STL.64 [R1+0x5030], R4 ;  /* 0x0050300401007387 */ /* 0x0001e80000100a00 */
[----:B0-----:R-:W2:Y:S04]  /*86850*/  LDL.LU R4, [R1+0x630] ;  /* 0x0006300001047983 */ /* 0x001ea80000300800 */
[----:B------:R-:W2:Y:S04]  /*86860*/  LDL.LU R5, [R1+0x634] ;  /* 0x0006340001057983 */ /* 0x000ea80000300800 */
[----:B------:R-:W2:Y:S04]  /*86870*/  LDL.LU R6, [R1+0x638] ;  /* 0x0006380001067983 */ /* 0x000ea80000300800 */
[----:B------:R-:W2:Y:S04]  /*86880*/  LDL.LU R7, [R1+0x63c] ;  /* 0x00063c0001077983 */ /* 0x000ea80000300800 */
[----:B------:R-:W2:Y:S04]  /*86890*/  LDL.LU R24, [R1] ;  /* 0x0000000001187983 */ /* 0x000ea80000300800 */
[----:B------:R-:W2:Y:S04]  /*868a0*/  LDL.LU R25, [R1+0x4] ;  /* 0x0000040001197983 */ /* 0x000ea80000300800 */
[----:B------:R-:W2:Y:S04]  /*868b0*/  LDL.LU R26, [R1+0x8] ;  /* 0x00000800011a7983 */ /* 0x000ea80000300800 */
[----:B------:R-:W2:Y:S04]  /*868c0*/  LDL.LU R27, [R1+0xc] ;  /* 0x00000c00011b7983 */ /* 0x000ea80000300800 */
[----:B--2---:R0:W-:Y:S04]  /*868d0*/  STL.64 [R1+0x5018], R26 ;  /* 0x0050181a01007387 */ /* 0x0041e80000100a00 */
[----:B------:R1:W-:Y:S01]  /*868e0*/  STL.64 [R1+0x5010], R24 ;  /* 0x0050101801007387 */ /* 0x0003e20000100a00 */
[----:B0-----:R-:W-:-:S02]  /*868f0*/  IMAD.MOV.U32 R26, RZ, RZ, R3 ;  /* 0x000000ffff1a7224 */ /* 0x001fc400078e0003 */
[----:B-1----:R-:W-:Y:S02]  /*86900*/  IMAD.MOV.U32 R24, RZ, RZ, R41 ;  /* 0x000000ffff187224 */ /* 0x002fe400078e0029 */
[----:B------:R-:W-:Y:S02]  /*86910*/  IMAD.MOV.U32 R25, RZ, RZ, R40 ;  /* 0x000000ffff197224 */ /* 0x000fe400078e0028 */
[----:B------:R-:W-:-:S07]  /*86920*/  IMAD.MOV.U32 R27, RZ, RZ, R2 ;  /* 0x000000ffff1b7224 */ /* 0x000fce00078e0002 */
[C---:B------:R-:W-:Y:S08]  /*86930*/  HMMA.16816.F32 R32, R24.reuse, R42, R32 ;  /* 0x0000002a1820723c */ /* 0x040ff00000001820 */
[----:B------:R-:W-:Y:S11]  /*86940*/  HMMA.16816.F32 R24, R24, R60, R52 ;  /* 0x0000003c1818723c */ /* 0x000ff60000001834 */
[----:B------:R-:W-:Y:S04]  /*86950*/  STL.64 [R1+0xb10], R32 ;  /* 0x000b102001007387 */ /* 0x000fe80000100a00 */
[----:B------:R0:W-:Y:S04]  /*86960*/  STL.64 [R1+0xb18], R34 ;  /* 0x000b182201007387 */ /* 0x0001e80000100a00 */
[----:B0-----:R-:W2:Y:S04]  /*86970*/  LDL.LU.64 R34, [R1+0x50f0] ;  /* 0x0050f00001227983 */ /* 0x001ea80000300a00 */
[----:B------:R-:W2:Y:S04]  /*86980*/  LDL.LU.64 R54, [R1+0x50e8] ;  /* 0x0050e80001367983 */ /* 0x000ea80000300a00 */
[----:B------:R-:W4:Y:S04]  /*86990*/  LDL.LU.64 R52, [R1+0x50e0] ;  /* 0x0050e00001347983 */ /* 0x000f280000300a00 */
[----:B------:R-:W-:Y:S04]  /*869a0*/  STL.64 [R1+0xb00], R24 ;  /* 0x000b001801007387 */ /* 0x000fe80000100a00 */
[----:B------:R2:W-:Y:S01]  /*869b0*/  STL.64 [R1+0xb08], R26 ;  /* 0x000b081a01007387 */ /* 0x0005e20000100a00 */
[----:B---3--:R-:W-:-:S02]  /*869c0*/  IMAD.MOV.U32 R3, RZ, RZ, R10 ;  /* 0x000000ffff037224 */ /* 0x008fc400078e000a */
[----:B------:R-:W-:Y:S01]  /*869d0*/  IMAD.MOV.U32 R2, RZ, RZ, R11 ;  /* 0x000000ffff027224 */ /* 0x000fe200078e000b */
[----:B--2---:R-:W-:Y:S01]  /*869e0*/  HMMA.16816.F32 R24, R8, R54, R4 ;  /* 0x000000360818723c */ /* 0x004fe20000001804 */
[----:B------:R-:W-:Y:S02]  /*869f0*/  IMAD.MOV.U32 R5, RZ, RZ, R8 ;  /* 0x000000ffff057224 */ /* 0x000fe400078e0008 */
[----:B------:R-:W-:-:S15]  /*86a00*/  IMAD.MOV.U32 R4, RZ, RZ, R9 ;  /* 0x000000ffff047224 */ /* 0x000fde00078e0009 */
[----:B------:R-:W-:Y:S01]  /*86a10*/  NOP ;  /* 0x0000000000007918 */ /* 0x000fe20000000000 */
[----:B------:R-:W-:Y:S04]  /*86a20*/  STL.64 [R1+0xaf0], R24 ;  /* 0x000af01801007387 */ /* 0x000fe80000100a00 */
[----:B------:R-:W-:Y:S04]  /*86a30*/  STL.64 [R1+0xaf8], R26 ;  /* 0x000af81a01007387 */ /* 0x000fe80000100a00 */
[----:B------:R0:W-:Y:S04]  /*86a40*/  STL.64 [R1+0x50b8], R54 ;  /* 0x0050b83601007387 */ /* 0x0001e80000100a00 */
[----:B----4-:R1:W-:Y:S01]  /*86a50*/  STL.64 [R1+0x50b0], R52 ;  /* 0x0050b03401007387 */ /* 0x0103e20000100a00 */
[----:B0-----:R-:W-:-:S02]  /*86a60*/  IMAD.MOV.U32 R54, RZ, RZ, R3 ;  /* 0x000000ffff367224 */ /* 0x001fc400078e0003 */
[----:B-1----:R-:W-:Y:S02]  /*86a70*/  IMAD.MOV.U32 R52, RZ, RZ, R5 ;  /* 0x000000ffff347224 */ /* 0x002fe400078e0005 */
[----:B------:R-:W-:Y:S02]  /*86a80*/  IMAD.MOV.U32 R53, RZ, RZ, R4 ;  /* 0x000000ffff357224 */ /* 0x000fe400078e0004 */
[----:B------:R-:W-:-:S07]  /*86a90*/  IMAD.MOV.U32 R55, RZ, RZ, R2 ;  /* 0x000000ffff377224 */ /* 0x000fce00078e0002 */
[C---:B------:R-:W-:Y:S08]  /*86aa0*/  HMMA.16816.F32 R8, R52.reuse, R34, R48 ;  /* 0x000000223408723c */ /* 0x040ff00000001830 */
[C---:B------:R-:W-:Y:S01]  /*86ab0*/  HMMA.16816.F32 R4, R52.reuse, R58, R28 ;  /* 0x0000003a3404723c */ /* 0x040fe2000000181c */
[----:B------:R-:W-:Y:S10]  /*86ac0*/  STL.64 [R1+0x50a8], R34 ;  /* 0x0050a82201007387 */ /* 0x000ff40000100a00 */
[----:B------:R-:W-:Y:S04]  /*86ad0*/  STL.64 [R1+0xae0], R8 ;  /* 0x000ae00801007387 */ /* 0x000fe80000100a00 */
[----:B------:R-:W-:Y:S04]  /*86ae0*/  STL.64 [R1+0xae8], R10 ;  /* 0x000ae80a01007387 */ /* 0x000fe80000100a00 */
[----:B------:R-:W-:Y:S04]  /*86af0*/  STL.64 [R1+0x50a0], R58 ;  /* 0x0050a03a01007387 */ /* 0x000fe80000100a00 */
[----:B------:R-:W-:Y:S04]  /*86b00*/  STL.64 [R1+0x5098], R56 ;  /* 0x0050983801007387 */ /* 0x000fe80000100a00 */
[----:B------:R-:W-:Y:S04]  /*86b10*/  STL.64 [R1+0xad0], R4 ;  /* 0x000ad00401007387 */ /* 0x000fe80000100a00 */
[----:B------:R0:W-:Y:S02]  /*86b20*/  STL.64 [R1+0xad8], R6 ;  /* 0x000ad80601007387 */ /* 0x0001e40000100a00 */
[C---:B0-----:R-:W-:Y:S02]  /*86b30*/  HMMA.16816.F32 R4, R52.reuse, R12, R36 ;  /* 0x0000000c3404723c */ /* 0x041fe40000001824 */
[----:B------:R-:W-:Y:S04]  /*86b40*/  STL.64 [R1+0x5090], R14 ;  /* 0x0050900e01007387 */ /* 0x000fe80000100a00 */
[----:B------:R-:W-:Y:S02]  /*86b50*/  STL.64 [R1+0x5088], R12 ;  /* 0x0050880c01007387 */ /* 0x000fe40000100a00 */
        /* <DEDUP_REMOVED lines=8> */
[----:B------:R0:W-:Y:S04]  /*86be0*/  STL.64 [R1+0xaa0], R4 ;  /* 0x000aa00401007387 */ /* 0x0001e80000100a00 */
[----:B------:R1:W-:Y:S04]  /*86bf0*/  STL.64 [R1+0xaa8], R6 ;  /* 0x000aa80601007387 */ /* 0x0003e80000100a00 */
[----:B0-----:R-:W2:Y:S04]  /*86c00*/  LDL.LU R4, [R1+0x70] ;  /* 0x0000700001047983 */ /* 0x001ea80000300800 */
[----:B------:R-:W2:Y:S04]  /*86c10*/  LDL.LU R5, [R1+0x74] ;  /* 0x0000740001057983 */ /* 0x000ea80000300800 */
[----:B-1----:R-:W3:Y:S04]  /*86c20*/  LDL.LU R6, [R1+0x78] ;  /* 0x0000780001067983 */ /* 0x002ee80000300800 */
        /* <DEDUP_REMOVED lines=25> */
[----:B------:R-:W4:Y:S04]  /*86dc0*/  LDL.LU R8, [R1+0x540] ;  /* 0x0005400001087983 */ /* 0x000f280000300800 */
[----:B------:R-:W4:Y:S04]  /*86dd0*/  LDL.LU R9, [R1+0x544] ;  /* 0x0005440001097983 */ /* 0x000f280000300800 */
[----:B------:R-:W2:Y:S04]  /*86de0*/  LDL.LU R10, [R1+0x548] ;  /* 0x00054800010a7983 */ /* 0x000ea80000300800 */
[----:B------:R-:W2:Y:S04]  /*86df0*/  LDL.LU R11, [R1+0x54c] ;  /* 0x00054c00010b7983 */ /* 0x000ea80000300800 */
[----:B--2---:R-:W-:Y:S04]  /*86e00*/  STL.64 [R1+0x50d8], R10 ;  /* 0x0050d80a01007387 */ /* 0x004fe80000100a00 */
[----:B----4-:R0:W-:Y:S04]  /*86e10*/  STL.64 [R1+0x50d0], R8 ;  /* 0x0050d00801007387 */ /* 0x0101e80000100a00 */
        /* <DEDUP_REMOVED lines=20> */
[----:B------:R-:W4:Y:S04]  /*86f60*/  LDL.LU R12, [R1+0x560] ;  /* 0x00056000010c7983 */ /* 0x000f280000300800 */
[----:B------:R-:W4:Y:S04]  /*86f70*/  LDL.LU R13, [R1+0x564] ;  /* 0x00056400010d7983 */ /* 0x000f280000300800 */
[----:B------:R-:W4:Y:S04]  /*86f80*/  LDL.LU R14, [R1+0x568] ;  /* 0x00056800010e7983 */ /* 0x000f280000300800 */
[----:B------:R-:W4:Y:S04]  /*86f90*/  LDL.LU R15, [R1+0x56c] ;  /* 0x00056c00010f7983 */ /* 0x000f280000300800 */
[----:B---3--:R-:W-:Y:S04]  /*86fa0*/  STL.64 [R1+0x5068], R18 ;  /* 0x0050681201007387 */ /* 0x008fe80000100a00 */
[----:B------:R0:W-:Y:S04]  /*86fb0*/  STL.64 [R1+0x5060], R16 ;  /* 0x0050601001007387 */ /* 0x0001e80000100a00 */
        /* <DEDUP_REMOVED lines=25> */
[----:B------:R-:W-:Y:S11]  /*87150*/  HMMA.16816.F32 R52, R52, R60, R4 ;  /* 0x0000003c3434723c */ /* 0x000ff60000001804 */
[----:B------:R-:W-:Y:S04]  /*87160*/  STL.64 [R1+0xa90], R8 ;  /* 0x000a900801007387 */ /* 0x000fe80000100a00 */
[----:B------:R0:W-:Y:S04]  /*87170*/  STL.64 [R1+0xa98], R10 ;  /* 0x000a980a01007387 */ /* 0x0001e80000100a00 */
[----:B0-----:R-:W2:Y:S04]  /*87180*/  LDL.LU.64 R10, [R1+0x50d8] ;  /* 0x0050d800010a7983 */ /* 0x001ea80000300a00 */
[----:B------:R-:W2:Y:S04]  /*87190*/  LDL.LU.64 R8, [R1+0x50d0] ;  /* 0x0050d00001087983 */ /* 0x000ea80000300a00 */
[----:B------:R-:W2:Y:S04]  /*871a0*/  LDL.LU.64 R6, [R1+0x50c8] ;  /* 0x0050c80001067983 */ /* 0x000ea80000300a00 */
[----:B------:R-:W2:Y:S04]  /*871b0*/  LDL.LU.64 R4, [R1+0x50c0] ;  /* 0x0050c00001047983 */ /* 0x000ea80000300a00 */
        /* <DEDUP_REMOVED lines=13> */
[----:B0-----:R-:W2:Y:S04]  /*87290*/  LDL.LU.64 R58, [R1+0x50a0] ;  /* 0x0050a000013a7983 */ /* 0x001ea80000300a00 */
[----:B------:R-:W4:Y:S01]  /*872a0*/  LDL.LU.64 R56, [R1+0x5098] ;  /* 0x0050980001387983 */ /* 0x000f220000300a00 */
[----:B--2---:R-:W-:-:S15]  /*872b0*/  HMMA.16816.F32 R12, R4, R58, R12 ;  /* 0x0000003a040c723c */ /* 0x004fde000000180c */
        /* <DEDUP_REMOVED lines=9> */
[----:B0-----:R-:W3:Y:S04]  /*87350*/  LDL.LU.64 R46, [R1+0x5080] ;  /* 0x00508000012e7983 */ /* 0x001ee80000300a00 */
[----:B------:R-:W2:Y:S02]  /*87360*/  LDL.LU.64 R44, [R1+0x5078] ;  /* 0x00507800012c7983 */ /* 0x000ea40000300a00 */
[C---:B--2---:R-:W-:Y:S08]  /*87370*/  HMMA.16816.F32 R8, R4.reuse, R44, R8 ;  /* 0x0000002c0408723c */ /* 0x044ff00000001808 */
[----:B---3--:R-:W-:Y:S11]  /*87380*/  HMMA.16816.F32 R16, R4, R46, R16 ;  /* 0x0000002e0410723c */ /* 0x008ff60000001810 */
[----:B------:R0:W-:Y:S04]  /*87390*/  STL.64 [R1+0xa30], R8 ;  /* 0x000a300801007387 */ /* 0x0001e80000100a00 */
[----:B------:R1:W-:Y:S04]  /*873a0*/  STL.64 [R1+0xa38], R10 ;  /* 0x000a380a01007387 */ /* 0x0003e80000100a00 */
[----:B0-----:R-:W-:Y:S01]  /*873b0*/  IMAD.MOV.U32 R9, RZ, RZ, R18 ;  /* 0x000000ffff097224 */ /* 0x001fe200078e0012 */
[----:B-1----:R-:W2:Y:S04]  /*873c0*/  LDL.LU.64 R10, [R1+0x5070] ;  /* 0x00507000010a7983 */ /* 0x002ea80000300a00 */
[----:B------:R0:W-:Y:S01]  /*873d0*/  STL.64 [R1+0xa20], R16 ;  /* 0x000a201001007387 */ /* 0x0001e20000100a00 */
[----:B------:R-:W-:-:S03]  /*873e0*/  IMAD.MOV.U32 R8, RZ, RZ, R19 ;  /* 0x000000ffff087224 */ /* 0x000fc600078e0013 */
[----:B------:R-:W3:Y:S04]  /*873f0*/  LDL.LU.64 R18, [R1+0x5068] ;  /* 0x0050680001127983 */ /* 0x000ee80000300a00 */
[----:B0-----:R-:W3:Y:S01]  /*87400*/  LDL.LU.64 R16, [R1+0x5060] ;  /* 0x0050600001107983 */ /* 0x001ee20000300a00 */
[C---:B------:R-:W-:Y:S03]  /*87410*/  HMMA.16816.F32 R24, R4.reuse, R42, R24 ;  /* 0x0000002a0418723c */ /* 0x040fe60000001818 */
[----:B--2---:R-:W-:Y:S04]  /*87420*/  STL.64 [R1+0x4fd8], R10 ;  /* 0x004fd80a01007387 */ /* 0x004fe80000100a00 */
[----:B------:R0:W-:Y:S01]  /*87430*/  STL.64 [R1+0x4fd0], R8 ;  /* 0x004fd00801007387 */ /* 0x0001e20000100a00 */
[----:B---3--:R-:W-:Y:S03]  /*87440*/  HMMA.16816.F32 R4, R4, R60, R16 ;  /* 0x0000003c0404723c */ /* 0x008fe60000001810 */
        /* <DEDUP_REMOVED lines=8> */
[----:B------:R-:W2:Y:S04]  /*874d0*/  LDL.LU.64 R18, [R1+0x5048] ;  /* 0x0050480001127983 */ /* 0x000ea80000300a00 */
[----:B------:R-:W2:Y:S04]  /*874e0*/  LDL.LU.64 R16, [R1+0x5040] ;  /* 0x0050400001107983 */ /* 0x000ea80000300a00 */
[----:B------:R-:W-:Y:S04]  /*874f0*/  STL.64 [R1+0xa00], R4 ;  /* 0x000a000401007387 */ /* 0x000fe80000100a00 */
[----:B------:R0:W-:Y:S04]  /*87500*/  STL.64 [R1+0xa08], R6 ;  /* 0x000a080601007387 */ /* 0x0001e80000100a00 */
[----:B0-----:R-:W2:Y:S04]  /*87510*/  LDL.LU.64 R6, [R1+0x5038] ;  /* 0x0050380001067983 */ /* 0x001ea80000300a00 */
[----:B------:R-:W2:Y:S02]  /*87520*/  LDL.LU.64 R4, [R1+0x5030] ;  /* 0x0050300001047983 */ /* 0x000ea40000300a00 */
[C---:B--2---:R-:W-:Y:S08]  /*87530*/  HMMA.16816.F32 R48, R4.reuse, R54, R48 ;  /* 0x000000360430723c */ /* 0x044ff00000001830 */
[C---:B---3--:R-:W-:Y:S08]  /*87540*/  HMMA.16816.F32 R24, R4.reuse, R34, R24 ;  /* 0x000000220418723c */ /* 0x048ff00000001818 */
[C---:B------:R-:W-:Y:S03]  /*87550*/  HMMA.16816.F32 R16, R4.reuse, R58, R16 ;  /* 0x0000003a0410723c */ /* 0x040fe60000001810 */
        /* <DEDUP_REMOVED lines=10> */
[----:B0-----:R-:W2:Y:S04]  /*87600*/  LDL.LU.64 R18, [R1+0x5008] ;  /* 0x0050080001127983 */ /* 0x001ea80000300a00 */
[----:B------:R-:W2:Y:S04]  /*87610*/  LDL.LU.64 R16, [R1+0x5000] ;  /* 0x0050000001107983 */ /* 0x000ea80000300a00 */
[----:B------:R-:W-:Y:S04]  /*87620*/  STL.64 [R1+0x4ff8], R58 ;  /* 0x004ff83a01007387 */ /* 0x000fe80000100a00 */
[----:B----4-:R0:W-:Y:S04]  /*87630*/  STL.64 [R1+0x4ff0], R56 ;  /* 0x004ff03801007387 */ /* 0x0101e80000100a00 */
[----:B0-----:R-:W4:Y:S04]  /*87640*/  LDL.LU R56, [R1+0x4d0] ;  /* 0x0004d00001387983 */ /* 0x001f280000300800 */
[----:B------:R-:W4:Y:S04]  /*87650*/  LDL.LU R57, [R1+0x4d4] ;  /* 0x0004d40001397983 */ /* 0x000f280000300800 */
[----:B------:R-:W4:Y:S04]  /*87660*/  LDL.LU R58, [R1+0x4d8] ;  /* 0x0004d800013a7983 */ /* 0x000f280000300800 */
[----:B------:R-:W4:Y:S02]  /*87670*/  LDL.LU R59, [R1+0x4dc] ;  /* 0x0004dc00013b7983 */ /* 0x000f240000300800 */
[----:B----4-:R-:W-:-:S15]  /*87680*/  HMMA.16816.F32 R56, R4, R12, R56 ;  /* 0x0000000c0438723c */ /* 0x010fde0000001838 */
[----:B------:R-:W-:-:S04]  /*87690*/  NOP ;  /* 0x0000000000007918 */ /* 0x000fc80000000000 */
        /* <DEDUP_REMOVED lines=9> */
[----:B------:R0:W-:Y:S02]  /*87730*/  STL.64 [R1+0x9b8], R10 ;  /* 0x0009b80a01007387 */ /* 0x0001e40000100a00 */
[C---:B0-----:R-:W-:Y:S08]  /*87740*/  HMMA.16816.F32 R8, R4.reuse, R42, R28 ;  /* 0x0000002a0408723c */ /* 0x041ff0000000181c */
[----:B------:R-:W-:Y:S11]  /*87750*/  HMMA.16816.F32 R4, R4, R60, R36 ;  /* 0x0000003c0404723c */ /* 0x000ff60000001824 */
[----:B------:R-:W-:Y:S04]  /*87760*/  STL.64 [R1+0x220], R8 ;  /* 0x0002200801007387 */ /* 0x000fe80000100a00 */
[----:B------:R-:W-:Y:S04]  /*87770*/  STL.64 [R1+0x228], R10 ;  /* 0x0002280a01007387 */ /* 0x000fe80000100a00 */
[----:B------:R-:W-:Y:S04]  /*87780*/  STL.64 [R1+0x4b00], R6 ;  /* 0x004b000601007387 */ /* 0x000fe80000100a00 */
[----:B------:R3:W-:Y:S04]  /*87790*/  STL.64 [R1+0x4af8], R4 ;  /* 0x004af80401007387 */ /* 0x0007e80000100a00 */
[----:B------:R-:W2:Y:S01]  /*877a0*/  LDL.LU R44, [R1+0x450] ;  /* 0x00045000012c7983 */ /* 0x000ea20000300800 */
[----:B---3--:R-:W-:-:S15]  /*877b0*/  HMMA.16816.F32 R4, R24, R54, R20 ;  /* 0x000000361804723c */ /* 0x008fde0000001814 */
[----:B------:R-:W-:-:S04]  /*877c0*/  NOP ;  /* 0x0000000000007918 */ /* 0x000fc80000000000 */
[----:B------:R0:W-:Y:S04]  /*877d0*/  STL.64 [R1+0x1f0], R4 ;  /* 0x0001f00401007387 */ /* 0x0001e80000100a00 */
[----:B------:R1:W-:Y:S04]  /*877e0*/  STL.64 [R1+0x1f8], R6 ;  /* 0x0001f80601007387 */ /* 0x0003e80000100a00 */
[----:B------:R-:W2:Y:S04]  /*877f0*/  LDL.LU R45, [R1+0x454] ;  /* 0x00045400012d7983 */ /* 0x000ea80000300800 */
[----:B------:R-:W2:Y:S04]  /*87800*/  LDL.LU R46, [R1+0x458] ;  /* 0x00045800012e7983 */ /* 0x000ea80000300800 */
[----:B------:R-:W2:Y:S04]  /*87810*/  LDL.LU R47, [R1+0x45c] ;  /* 0x00045c00012f7983 */ /* 0x000ea80000300800 */
[----:B------:R-:W3:Y:S04]  /*87820*/  LDL.LU R56, [R1+0x470] ;  /* 0x0004700001387983 */ /* 0x000ee80000300800 */
[----:B------:R-:W3:Y:S04]  /*87830*/  LDL.LU R57, [R1+0x474] ;  /* 0x0004740001397983 */ /* 0x000ee80000300800 */
[----:B------:R-:W3:Y:S04]  /*87840*/  LDL.LU R58, [R1+0x478] ;  /* 0x00047800013a7983 */ /* 0x000ee80000300800 */
[----:B------:R-:W3:Y:S01]  /*87850*/  LDL.LU R59, [R1+0x47c] ;  /* 0x00047c00013b7983 */ /* 0x000ee20000300800 */
[----:B------:R-:W-:-:S03]  /*87860*/  IMAD.MOV.U32 R23, RZ, RZ, R16 ;  /* 0x000000ffff177224 */ /* 0x000fc600078e0010 */
[----:B0-----:R-:W4:Y:S04]  /*87870*/  LDL.LU R4, [R1+0x460] ;  /* 0x0004600001047983 */ /* 0x001f280000300800 */
[----:B------:R-:W4:Y:S04]  /*87880*/  LDL.LU R5, [R1+0x464] ;  /* 0x0004640001057983 */ /* 0x000f280000300800 */
[----:B-1----:R-:W4:Y:S04]  /*87890*/  LDL.LU R6, [R1+0x468] ;  /* 0x0004680001067983 */ /* 0x002f280000300800 */
[----:B------:R-:W4:Y:S01]  /*878a0*/  LDL.LU R7, [R1+0x46c] ;  /* 0x00046c0001077983 */ /* 0x000f220000300800 */
[----:B------:R-:W-:-:S03]  /*878b0*/  IMAD.MOV.U32 R22, RZ, RZ, R17 ;  /* 0x000000ffff167224 */ /* 0x000fc600078e0011 */
[----:B------:R-:W2:Y:S01]  /*878c0*/  LDL.LU R16, [R1+0x420] ;  /* 0x0004200001107983 */ /* 0x000ea20000300800 */
[----:B------:R-:W-:-:S03]  /*878d0*/  IMAD.MOV.U32 R21, RZ, RZ, R18 ;  /* 0x000000ffff157224 */ /* 0x000fc600078e0012 */
[----:B------:R-:W2:Y:S01]  /*878e0*/  LDL.LU R17, [R1+0x424] ;  /* 0x0004240001117983 */ /* 0x000ea20000300800 */
[----:B------:R-:W-:-:S03]  /*878f0*/  IMAD.MOV.U32 R20, RZ, RZ, R19 ;  /* 0x000000ffff147224 */ /* 0x000fc600078e0013 */
        /* <DEDUP_REMOVED lines=15> */
[----:B------:R-:W-:-:S03]  /*879f0*/  IMAD.MOV.U32 R33, RZ, RZ, R42 ;  /* 0x000000ffff217224 */ /* 0x000fc600078e002a */
[----:B------:R-:W4:Y:S01]  /*87a00*/  LDL.LU R41, [R1+0x404] ;  /* 0x0004040001297983 */ /* 0x000f220000300800 */
[----:B------:R-:W-:-:S03]  /*87a10*/  IMAD.MOV.U32 R32, RZ, RZ, R43 ;  /* 0x000000ffff207224 */ /* 0x000fc600078e002b */
        /* <DEDUP_REMOVED lines=9> */
[----:B------:R0:W-:Y:S04]  /*87ab0*/  STL.64 [R1+0x998], R58 ;  /* 0x0009983a01007387 */ /* 0x0001e80000100a00 */
[----:B0-----:R-:W4:Y:S01]  /*87ac0*/  LDL.LU.64 R58, [R1+0x4ff8] ;  /* 0x004ff800013a7983 */ /* 0x001f220000300a00 */
[C---:B--2---:R-:W-:Y:S03]  /*87ad0*/  HMMA.16816.F32 R44, R24.reuse, R12, R44 ;  /* 0x0000000c182c723c */ /* 0x044fe6000000182c */
[----:B------:R-:W2:Y:S05]  /*87ae0*/  LDL.LU.64 R56, [R1+0x4ff0] ;  /* 0x004ff00001387983 */ /* 0x000eaa0000300a00 */
[----:B----4-:R-:W-:-:S15]  /*87af0*/  HMMA.16816.F32 R4, R24, R58, R4 ;  /* 0x0000003a1804723c */ /* 0x010fde0000001804 */
[----:B------:R-:W-:-:S04]  /*87b00*/  NOP ;  /* 0x0000000000007918 */ /* 0x000fc80000000000 */
[----:B------:R0:W-:Y:S04]  /*87b10*/  STL.64 [R1+0x1c0], R4 ;  /* 0x0001c00401007387 */ /* 0x0001e80000100a00 */
[----:B------:R1:W-:Y:S01]  /*87b20*/  STL.64 [R1+0x1c8], R6 ;  /* 0x0001c80601007387 */ /* 0x0003e20000100a00 */
[----:B0-----:R-:W-:Y:S02]  /*87b30*/  IMAD.MOV.U32 R5, RZ, RZ, R46 ;  /* 0x000000ffff057224 */ /* 0x001fe400078e002e */
[----:B------:R-:W-:Y:S02]  /*87b40*/  IMAD.MOV.U32 R4, RZ, RZ, R47 ;  /* 0x000000ffff047224 */ /* 0x000fe400078e002f */
[----:B-1----:R-:W-:Y:S02]  /*87b50*/  IMAD.MOV.U32 R7, RZ, RZ, R44 ;  /* 0x000000ffff077224 */ /* 0x002fe400078e002c */
[----:B------:R-:W-:Y:S01]  /*87b60*/  IMAD.MOV.U32 R6, RZ, RZ, R45 ;  /* 0x000000ffff067224 */ /* 0x000fe200078e002d */
[----:B------:R-:W3:Y:S04]  /*87b70*/  LDL.LU.64 R46, [R1+0x4fe8] ;  /* 0x004fe800012e7983 */ /* 0x000ee80000300a00 */
[----:B------:R-:W4:Y:S04]  /*87b80*/  LDL.LU.64 R44, [R1+0x4fe0] ;  /* 0x004fe000012c7983 */ /* 0x000f280000300a00 */
[----:B------:R0:W-:Y:S02]  /*87b90*/  STL.64 [R1+0x4b90], R6 ;  /* 0x004b900601007387 */ /* 0x0001e40000100a00 */
[----:B0-----:R-:W-:-:S02]  /*87ba0*/  IMAD.MOV.U32 R6, RZ, RZ, R33 ;  /* 0x000000ffff067224 */ /* 0x001fc400078e0021 */
[----:B------:R-:W-:Y:S02]  /*87bb0*/  IMAD.MOV.U32 R7, RZ, RZ, R32 ;  /* 0x000000ffff077224 */ /* 0x000fe400078e0020 */
[----:B------:R-:W-:Y:S01]  /*87bc0*/  IMAD.MOV.U32 R3, RZ, RZ, R34 ;  /* 0x000000ffff037224 */ /* 0x000fe200078e0022 */
[----:B------:R-:W2:Y:S04]  /*87bd0*/  LDL.LU R32, [R1+0x3b0] ;  /* 0x0003b00001207983 */ /* 0x000ea80000300800 */
[----:B------:R-:W2:Y:S01]  /*87be0*/  LDL.LU R33, [R1+0x3b4] ;  /* 0x0003b40001217983 */ /* 0x000ea20000300800 */
[----:B------:R-:W-:-:S03]  /*87bf0*/  IMAD.MOV.U32 R2, RZ, RZ, R35 ;  /* 0x000000ffff027224 */ /* 0x000fc600078e0023 */
[----:B------:R-:W2:Y:S04]  /*87c00*/  LDL.LU R34, [R1+0x3b8] ;  /* 0x0003b80001227983 */ /* 0x000ea80000300800 */
[----:B------:R-:W2:Y:S01]  /*87c10*/  LDL.LU R35, [R1+0x3bc] ;  /* 0x0003bc0001237983 */ /* 0x000ea20000300800 */
[C---:B------:R-:W-:Y:S03]  /*87c20*/  HMMA.16816.F32 R16, R24.reuse, R6, R16 ;  /* 0x000000061810723c */ /* 0x040fe60000001810 */
[----:B------:R-:W-:Y:S05]  /*87c30*/  STL.64 [R1+0x4b88], R4 ;  /* 0x004b880401007387 */ /* 0x000fea0000100a00 */
[C---:B----4-:R-:W-:Y:S08]  /*87c40*/  HMMA.16816.F32 R8, R24.reuse, R44, R8 ;  /* 0x0000002c1808723c */ /* 0x050ff00000001808 */
[C---:B---3--:R-:W-:Y:S11]  /*87c50*/  HMMA.16816.F32 R48, R24.reuse, R46, R48 ;  /* 0x0000002e1830723c */ /* 0x048ff60000001830 */
        /* <DEDUP_REMOVED lines=11> */
[----:B------:R-:W2:Y:S01]  /*87d10*/  LDL.LU.64 R16, [R1+0x4fb0] ;  /* 0x004fb00001107983 */ /* 0x000ea20000300a00 */
[----:B------:R-:W-:Y:S01]  /*87d20*/  IMAD.MOV.U32 R4, RZ, RZ, R3 ;  /* 0x000000ffff047224 */ /* 0x000fe200078e0003 */
[----:B--2---:R-:W-:Y:S02]  /*87d30*/  HMMA.16816.F32 R24, R24, R60, R16 ;  /* 0x0000003c1818723c */ /* 0x004fe40000001810 */
[----:B------:R-:W2:Y:S04]  /*87d40*/  LDL.LU.64 R18, [R1+0x4fa8] ;  /* 0x004fa80001127983 */ /* 0x000ea80000300a00 */
[----:B------:R-:W2:Y:S01]  /*87d50*/  LDL.LU.64 R16, [R1+0x4fa0] ;  /* 0x004fa00001107983 */ /* 0x000ea20000300a00 */
[----:B------:R-:W-:-:S12]  /*87d60*/  IMAD.MOV.U32 R5, RZ, RZ, R2 ;  /* 0x000000ffff057224 */ /* 0x000fd800078e0002 */
[----:B------:R-:W-:Y:S04]  /*87d70*/  STL.64 [R1+0x4a90], R26 ;  /* 0x004a901a01007387 */ /* 0x000fe80000100a00 */
[----:B------:R0:W-:Y:S04]  /*87d80*/  STL.64 [R1+0x4a88], R24 ;  /* 0x004a881801007387 */ /* 0x0001e80000100a00 */
[----:B0-----:R-:W3:Y:S04]  /*87d90*/  LDL.LU R24, [R1+0x370] ;  /* 0x0003700001187983 */ /* 0x001ee80000300800 */
[----:B------:R-:W3:Y:S04]  /*87da0*/  LDL.LU R25, [R1+0x374] ;  /* 0x0003740001197983 */ /* 0x000ee80000300800 */
[----:B------:R-:W3:Y:S04]  /*87db0*/  LDL.LU R26, [R1+0x378] ;  /* 0x00037800011a7983 */ /* 0x000ee80000300800 */
[----:B------:R-:W3:Y:S01]  /*87dc0*/  LDL.LU R27, [R1+0x37c] ;  /* 0x00037c00011b7983 */ /* 0x000ee20000300800 */
[C---:B--2---:R-:W-:Y:S08]  /*87dd0*/  HMMA.16816.F32 R40, R16.reuse, R54, R40 ;  /* 0x000000361028723c */ /* 0x044ff00000001828 */
        /* <DEDUP_REMOVED lines=9> */
[----:B------:R-:W3:Y:S04]  /*87e70*/  LDL.LU.64 R36, [R1+0x4f80] ;  /* 0x004f800001247983 */ /* 0x000ee80000300a00 */
[----:B------:R-:W-:Y:S04]  /*87e80*/  STL.64 [R1+0x100], R20 ;  /* 0x0001001401007387 */ /* 0x000fe80000100a00 */
[----:B------:R0:W-:Y:S04]  /*87e90*/  STL.64 [R1+0x108], R22 ;  /* 0x0001081601007387 */ /* 0x0001e80000100a00 */
[----:B0-----:R-:W4:Y:S04]  /*87ea0*/  LDL.LU.64 R22, [R1+0x4f78] ;  /* 0x004f780001167983 */ /* 0x001f280000300a00 */
[----:B------:R-:W4:Y:S01]  /*87eb0*/  LDL.LU.64 R20, [R1+0x4f70] ;  /* 0x004f700001147983 */ /* 0x000f220000300a00 */
[C---:B------:R-:W-:Y:S08]  /*87ec0*/  HMMA.16816.F32 R28, R16.reuse, R12, R28 ;  /* 0x0000000c101c723c */ /* 0x040ff0000000181c */
[----:B------:R-:W-:Y:S11]  /*87ed0*/  HMMA.16816.F32 R32, R16, R46, R32 ;  /* 0x0000002e1020723c */ /* 0x000ff60000001820 */
[----:B------:R2:W-:Y:S04]  /*87ee0*/  STL.64 [R1+0x940], R28 ;  /* 0x0009401c01007387 */ /* 0x0005e80000100a00 */
[----:B------:R3:W-:Y:S01]  /*87ef0*/  STL.64 [R1+0x948], R30 ;  /* 0x0009481e01007387 */ /* 0x0007e20000100a00 */
[----:B--2---:R-:W-:-:S02]  /*87f00*/  IMAD.MOV.U32 R28, RZ, RZ, R39 ;  /* 0x000000ffff1c7224 */ /* 0x004fc400078e0027 */
[----:B------:R-:W-:Y:S02]  /*87f10*/  IMAD.MOV.U32 R29, RZ, RZ, R38 ;  /* 0x000000ffff1d7224 */ /* 0x000fe400078e0026 */
[----:B---3--:R-:W-:Y:S02]  /*87f20*/  IMAD.MOV.U32 R30, RZ, RZ, R37 ;  /* 0x000000ffff1e7224 */ /* 0x008fe400078e0025 */
[----:B------:R-:W-:Y:S02]  /*87f30*/  IMAD.MOV.U32 R31, RZ, RZ, R36 ;  /* 0x000000ffff1f7224 */ /* 0x000fe400078e0024 */
[----:B----4-:R-:W-:-:S15]  /*87f40*/  HMMA.16816.F32 R36, R16, R44, R20 ;  /* 0x0000002c1024723c */ /* 0x010fde0000001814 */
[----:B------:R-:W-:-:S04]  /*87f50*/  NOP ;  /* 0x0000000000007918 */ /* 0x000fc80000000000 */
[----:B------:R-:W-:Y:S02]  /*87f60*/  IMAD.MOV.U32 R22, RZ, RZ, R38 ;  /* 0x000000ffff167224 */ /* 0x000fe400078e0026 */
[----:B------:R-:W-:Y:S02]  /*87f70*/  IMAD.MOV.U32 R23, RZ, RZ, R39 ;  /* 0x000000ffff177224 */ /* 0x000fe400078e0027 */
[----:B------:R-:W-:Y:S02]  /*87f80*/  IMAD.MOV.U32 R20, RZ, RZ, R36 ;  /* 0x000000ffff147224 */ /* 0x000fe400078e0024 */
[----:B------:R-:W-:Y:S01]  /*87f90*/  IMAD.MOV.U32 R21, RZ, RZ, R37 ;  /* 0x000000ffff157224 */ /* 0x000fe200078e0025 */
[----:B------:R-:W2:Y:S04]  /*87fa0*/  LDL.LU.64 R38, [R1+0x4f68] ;  /* 0x004f680001267983 */ /* 0x000ea80000300a00 */
[----:B------:R-:W2:Y:S04]  /*87fb0*/  LDL.LU.64 R36, [R1+0x4f60] ;  /* 0x004f600001247983 */ /* 0x000ea80000300a00 */
[----:B------:R0:W-:Y:S04]  /*87fc0*/  STL.64 [R1+0x4aa0], R22 ;  /* 0x004aa01601007387 */ /* 0x0001e80000100a00 */
[----:B------:R1:W-:Y:S01]  /*87fd0*/  STL.64 [R1+0x4a98], R20 ;  /* 0x004a981401007387 */ /* 0x0003e20000100a00 */
[----:B0-----:R-:W-:-:S02]  /*87fe0*/  IMAD.MOV.U32 R22, RZ, RZ, R42 ;  /* 0x000000ffff167224 */ /* 0x001fc400078e002a */
[----:B-1----:R-:W-:Y:S02]  /*87ff0*/  IMAD.MOV.U32 R20, RZ, RZ, R40 ;  /* 0x000000ffff147224 */ /* 0x002fe400078e0028 */
[----:B------:R-:W-:Y:S01]  /*88000*/  IMAD.MOV.U32 R21, RZ, RZ, R41 ;  /* 0x000000ffff157224 */ /* 0x000fe200078e0029 */
[----:B------:R-:W3:Y:S04]  /*88010*/  LDL.LU R40, [R1+0x4f5c] ;  /* 0x004f5c0001287983 */ /* 0x000ee80000300800 */
[----:B------:R-:W3:Y:S04]  /*88020*/  LDL.LU R41, [R1+0x4f58] ;  /* 0x004f580001297983 */ /* 0x000ee80000300800 */
[----:B------:R-:W3:Y:S01]  /*88030*/  LDL.LU R42, [R1+0x4f54] ;  /* 0x004f5400012a7983 */ /* 0x000ee20000300800 */
[----:B------:R-:W-:-:S03]  /*88040*/  IMAD.MOV.U32 R23, RZ, RZ, R43 ;  /* 0x000000ffff177224 */ /* 0x000fc600078e002b */
[----:B------:R-:W3:Y:S04]  /*88050*/  LDL.LU R43, [R1+0x4f50] ;  /* 0x004f5000012b7983 */ /* 0x000ee80000300800 */
[----:B------:R-:W-:Y:S04]  /*88060*/  STL.64 [R1+0x930], R32 ;  /* 0x0009302001007387 */ /* 0x000fe80000100a00 */
[----:B------:R0:W-:Y:S04]  /*88070*/  STL.64 [R1+0x938], R34 ;  /* 0x0009382201007387 */ /* 0x0001e80000100a00 */
[----:B0-----:R-:W4:Y:S04]  /*88080*/  LDL.LU.64 R34, [R1+0x4f48] ;  /* 0x004f480001227983 */ /* 0x001f280000300a00 */
[----:B------:R-:W4:Y:S02]  /*88090*/  LDL.LU.64 R32, [R1+0x4f40] ;  /* 0x004f400001207983 */ /* 0x000f240000300a00 */
[C---:B----4-:R-:W-:Y:S08]  /*880a0*/  HMMA.16816.F32 R32, R16.reuse, R6, R32 ;  /* 0x000000061020723c */ /* 0x050ff00000001820 */
[----:B---3--:R-:W-:Y:S11]  /*880b0*/  HMMA.16816.F32 R40, R16, R60, R40 ;  /* 0x0000003c1028723c */ /* 0x008ff60000001828 */
[----:B------:R-:W-:Y:S04]  /*880c0*/  STL.64 [R1+0xa0], R32 ;  /* 0x0000a02001007387 */ /* 0x000fe80000100a00 */
[----:B------:R0:W-:Y:S04]  /*880d0*/  STL.64 [R1+0xa8], R34 ;  /* 0x0000a82201007387 */ /* 0x0001e80000100a00 */
[----:B0-----:R-:W3:Y:S04]  /*880e0*/  LDL.LU.64 R34, [R1+0x4f38] ;  /* 0x004f380001227983 */ /* 0x001ee80000300a00 */
[----:B------:R-:W3:Y:S04]  /*880f0*/  LDL.LU.64 R32, [R1+0x4f30] ;  /* 0x004f300001207983 */ /* 0x000ee80000300a00 */
[----:B------:R-:W3:Y:S04]  /*88100*/  LDL.LU R16, [R1+0x380] ;  /* 0x0003800001107983 */ /* 0x000ee80000300800 */
[----:B------:R-:W3:Y:S04]  /*88110*/  LDL.LU R17, [R1+0x384] ;  /* 0x0003840001117983 */ /* 0x000ee80000300800 */
[----:B------:R-:W3:Y:S01]  /*88120*/  LDL.LU R18, [R1+0x388] ;  /* 0x0003880001127983 */ /* 0x000ee20000300800 */
[----:B------:R-:W-:-:S03]  /*88130*/  IMAD.MOV.U32 R19, RZ, RZ, R52 ;  /* 0x000000ffff137224 */ /* 0x000fc600078e0034 */
[----:B------:R-:W-:Y:S04]  /*88140*/  STL.64 [R1+0x4a48], R42 ;  /* 0x004a482a01007387 */ /* 0x000fe80000100a00 */
[----:B------:R0:W-:Y:S01]  /*88150*/  STL.64 [R1+0x4a40], R40 ;  /* 0x004a402801007387 */ /* 0x0001e20000100a00 */
[----:B------:R-:W-:Y:S02]  /*88160*/  IMAD.MOV.U32 R2, RZ, RZ, R12 ;  /* 0x000000ffff027224 */ /* 0x000fe400078e000c */
[----:B------:R-:W-:Y:S02]  /*88170*/  IMAD.MOV.U32 R3, RZ, RZ, R13 ;  /* 0x000000ffff037224 */ /* 0x000fe400078e000d */
[----:B0-----:R-:W-:Y:S01]  /*88180*/  IMAD.MOV.U32 R40, RZ, RZ, R15 ;  /* 0x000000ffff287224 */ /* 0x001fe200078e000f */
[----:B---3--:R-:W-:-:S15]  /*88190*/  HMMA.16816.F32 R16, R32, R54, R16 ;  /* 0x000000362010723c */ /* 0x008fde0000001810 */
[----:B------:R-:W-:-:S04]  /*881a0*/  NOP ;  /* 0x0000000000007918 */ /* 0x000fc80000000000 */
[----:B------:R-:W-:Y:S04]  /*881b0*/  STL.64 [R1+0x70], R16 ;  /* 0x0000701001007387 */ /* 0x000fe80000100a00 */
[----:B------:R0:W-:Y:S01]  /*881c0*/  STL [R1+0x78], R18 ;  /* 0x0000781201007387 */ /* 0x0001e20000100800 */
[----:B------:R-:W-:Y:S02]  /*881d0*/  IMAD.MOV.U32 R52, RZ, RZ, R19 ;  /* 0x000000ffff347224 */ /* 0x000fe400078e0013 */
[C---:B0-----:R-:W-:Y:S01]  /*881e0*/  HMMA.16816.F32 R16, R32.reuse, R4, R24 ;  /* 0x000000042010723c */ /* 0x041fe20000001818 */
[----:B------:R-:W3:Y:S07]  /*881f0*/  LDL.LU R24, [R1+0xf50] ;  /* 0x000f500001187983 */ /* 0x000eee0000300800 */
[C---:B------:R-:W-:Y:S11]  /*88200*/  HMMA.16816.F32 R28, R32.reuse, R12, R28 ;  /* 0x0000000c201c723c */ /* 0x040ff6000000181c */
[----:B------:R-:W-:Y:S04]  /*88210*/  STL.64 [R1+0x40], R16 ;  /* 0x0000401001007387 */ /* 0x000fe80000100a00 */
[----:B------:R2:W-:Y:S04]  /*88220*/  STL.64 [R1+0x48], R18 ;  /* 0x0000481201007387 */ /* 0x0005e80000100a00 */
[----:B------:R-:W3:Y:S04]  /*88230*/  LDL.LU R25, [R1+0xf54] ;  /* 0x000f540001197983 */ /* 0x000ee80000300800 */
[----:B------:R-:W3:Y:S04]  /*88240*/  LDL.LU R26, [R1+0xf58] ;  /* 0x000f5800011a7983 */ /* 0x000ee80000300800 */
[----:B------:R-:W3:Y:S01]  /*88250*/  LDL.LU R27, [R1+0xf5c] ;  /* 0x000f5c00011b7983 */ /* 0x000ee20000300800 */
[----:B--2---:R-:W-:-:S15]  /*88260*/  HMMA.16816.F32 R16, R32, R58, R36 ;  /* 0x0000003a2010723c */ /* 0x004fde0000001824 */
[----:B------:R-:W-:-:S04]  /*88270*/  NOP ;  /* 0x0000000000007918 */ /* 0x000fc80000000000 */
[----:B------:R-:W-:Y:S02]  /*88280*/  IMAD.MOV.U32 R38, RZ, RZ, R18 ;  /* 0x000000ffff267224 */ /* 0x000fe400078e0012 */
[----:B------:R-:W-:Y:S02]  /*88290*/  IMAD.MOV.U32 R39, RZ, RZ, R19 ;  /* 0x000000ffff277224 */ /* 0x000fe400078e0013 */
[----:B------:R-:W-:Y:S02]  /*882a0*/  IMAD.MOV.U32 R36, RZ, RZ, R16 ;  /* 0x000000ffff247224 */ /* 0x000fe400078e0010 */
[----:B------:R-:W-:Y:S01]  /*882b0*/  IMAD.MOV.U32 R37, RZ, RZ, R17 ;  /* 0x000000ffff257224 */ /* 0x000fe200078e0011 */
[----:B------:R-:W-:Y:S04]  /*882c0*/  STL.64 [R1+0x4a58], R38 ;  /* 0x004a582601007387 */ /* 0x000fe80000100a00 */
[----:B------:R-:W-:Y:S04]  /*882d0*/  STL.64 [R1+0x4a50], R36 ;  /* 0x004a502401007387 */ /* 0x000fe80000100a00 */
[----:B------:R-:W2:Y:S04]  /*882e0*/  LDL.LU.64 R12, [R1+0x4f28] ;  /* 0x004f2800010c7983 */ /* 0x000ea80000300a00 */
[----:B------:R-:W-:Y:S04]  /*882f0*/  STL [R1+0x4a14], R28 ;  /* 0x004a141c01007387 */ /* 0x000fe80000100800 */
[----:B------:R-:W-:Y:S04]  /*88300*/  STL [R1+0x4a10], R29 ;  /* 0x004a101d01007387 */ /* 0x000fe80000100800 */
[----:B------:R-:W-:Y:S04]  /*88310*/  STL [R1+0x4a0c], R30 ;  /* 0x004a0c1e01007387 */ /* 0x000fe80000100800 */
[----:B------:R-:W-:Y:S04]  /*88320*/  STL [R1+0x4a08], R31 ;  /* 0x004a081f01007387 */ /* 0x000fe80000100800 */
[----:B------:R-:W2:Y:S01]  /*88330*/  LDL.LU R15, [R1+0x4f20] ;  /* 0x004f2000010f7983 */ /* 0x000ea20000300800 */
[C---:B------:R-:W-:Y:S03]  /*88340*/  HMMA.16816.F32 R16, R32.reuse, R44, R20 ;  /* 0x0000002c2010723c */ /* 0x040fe60000001814 */
[----:B------:R-:W4:Y:S04]  /*88350*/  LDL.LU R41, [R1+0xf44] ;  /* 0x000f440001297983 */ /* 0x000f280000300800 */
[----:B------:R-:W4:Y:S04]  /*88360*/  LDL.LU R42, [R1+0xf48] ;  /* 0x000f4800012a7983 */ /* 0x000f280000300800 */
[----:B------:R-:W4:Y:S08]  /*88370*/  LDL.LU R43, [R1+0xf4c] ;  /* 0x000f4c00012b7983 */ /* 0x000f300000300800 */
[----:B------:R-:W-:Y:S04]  /*88380*/  STL [R1+0x4a24], R16 ;  /* 0x004a241001007387 */ /* 0x000fe80000100800 */
[----:B------:R0:W-:Y:S04]  /*88390*/  STL [R1+0x4a20], R17 ;  /* 0x004a201101007387 */ /* 0x0001e80000100800 */
[----:B0-----:R-:W3:Y:S04]  /*883a0*/  LDL.LU.64 R16, [R1+0x338] ;  /* 0x0003380001107983 */ /* 0x001ee80000300a00 */
[----:B------:R-:W-:Y:S04]  /*883b0*/  STL [R1+0x4a1c], R18 ;  /* 0x004a1c1201007387 */ /* 0x000fe80000100800 */
[----:B------:R-:W-:Y:S04]  /*883c0*/  STL [R1+0x4a18], R19 ;  /* 0x004a181301007387 */ /* 0x000fe80000100800 */
[----:B------:R-:W-:Y:S04]  /*883d0*/  STL.64 [R1+0x4ed8], R46 ;  /* 0x004ed82e01007387 */ /* 0x000fe80000100a00 */
[----:B------:R-:W-:Y:S01]  /*883e0*/  STL.64 [R1+0x4ef0], R44 ;  /* 0x004ef02c01007387 */ /* 0x000fe20000100a00 */
[----:B--2---:R-:W-:-:S15]  /*883f0*/  HMMA.16816.F32 R12, R32, R46, R12 ;  /* 0x0000002e200c723c */ /* 0x004fde000000180c */
[----:B------:R-:W-:-:S04]  /*88400*/  NOP ;  /* 0x0000000000007918 */ /* 0x000fc80000000000 */
[----:B------:R0:W-:Y:S04]  /*88410*/  STL.64 [R1+0x4a60], R12 ;  /* 0x004a600c01007387 */ /* 0x0001e80000100a00 */
[----:B0-----:R-:W2:Y:S04]  /*88420*/  LDL.LU.64 R12, [R1+0x2b8] ;  /* 0x0002b800010c7983 */ /* 0x001ea80000300a00 */
[----:B------:R-:W-:Y:S04]  /*88430*/  STL [R1+0x4a28], R15 ;  /* 0x004a280f01007387 */ /* 0x000fe80000100800 */
[----:B------:R-:W-:Y:S01]  /*88440*/  STL [R1+0x4e68], R14 ;  /* 0x004e680e01007387 */ /* 0x000fe20000100800 */
[----:B------:R-:W-:-:S02]  /*88450*/  IMAD.MOV.U32 R46, RZ, RZ, R48 ;  /* 0x000000ffff2e7224 */ /* 0x000fc400078e0030 */
[----:B------:R-:W-:Y:S02]  /*88460*/  IMAD.MOV.U32 R47, RZ, RZ, R49 ;  /* 0x000000ffff2f7224 */ /* 0x000fe400078e0031 */
[----:B------:R-:W-:Y:S02]  /*88470*/  IMAD.MOV.U32 R20, RZ, RZ, R50 ;  /* 0x000000ffff147224 */ /* 0x000fe400078e0032 */
[----:B------:R-:W-:Y:S01]  /*88480*/  IMAD.MOV.U32 R21, RZ, RZ, R51 ;  /* 0x000000ffff157224 */ /* 0x000fe200078e0033 */
[----:B--2---:R3:W-:Y:S04]  /*88490*/  STL.64 [R1+0x4e60], R12 ;  /* 0x004e600c01007387 */ /* 0x0047e80000100a00 */
[----:B------:R-:W2:Y:S01]  /*884a0*/  LDL.LU R44, [R1+0xf30] ;  /* 0x000f3000012c7983 */ /* 0x000ea20000300800 */
[----:B---3--:R-:W-:Y:S01]  /*884b0*/  HMMA.16816.F32 R12, R32, R6, R24 ;  /* 0x00000006200c723c */ /* 0x008fe20000001818 */
[----:B------:R-:W-:-:S02]  /*884c0*/  IMAD.MOV.U32 R25, RZ, RZ, R11 ;  /* 0x000000ffff197224 */ /* 0x000fc400078e000b */
[----:B------:R-:W-:-:S15]  /*884d0*/  IMAD.MOV.U32 R26, RZ, RZ, R10 ;  /* 0x000000ffff1a7224 */ /* 0x000fde00078e000a */
[----:B------:R-:W-:Y:S01]  /*884e0*/  NOP ;  /* 0x0000000000007918 */ /* 0x000fe20000000000 */
[----:B------:R-:W-:Y:S04]  /*884f0*/  STL.64 [R1+0x920], R12 ;  /* 0x0009200c01007387 */ /* 0x000fe80000100a00 */
[----:B------:R4:W-:Y:S04]  /*88500*/  STL.64 [R1+0x928], R14 ;  /* 0x0009280e01007387 */ /* 0x0009e80000100a00 */
[----:B------:R-:W2:Y:S04]  /*88510*/  LDL.LU R45, [R1+0xf34] ;  /* 0x000f3400012d7983 */ /* 0x000ea80000300800 */
[----:B------:R-:W2:Y:S04]  /*88520*/  LDL.LU R48, [R1+0x4f1c] ;  /* 0x004f1c0001307983 */ /* 0x000ea80000300800 */
[----:B------:R-:W2:Y:S04]  /*88530*/  LDL.LU R49, [R1+0x4f18] ;  /* 0x004f180001317983 */ /* 0x000ea80000300800 */
[----:B------:R-:W2:Y:S04]  /*88540*/  LDL.LU R50, [R1+0x4f14] ;  /* 0x004f140001327983 */ /* 0x000ea80000300800 */
[----:B------:R-:W2:Y:S04]  /*88550*/  LDL.LU R51, [R1+0x4f10] ;  /* 0x004f100001337983 */ /* 0x000ea80000300800 */
[----:B------:R-:W-:Y:S04]  /*88560*/  STL.64 [R1+0x4ed0], R6 ;  /* 0x004ed00601007387 */ /* 0x000fe80000100a00 */
[----:B------:R-:W3:Y:S04]  /*88570*/  LDL.64 R36, [R1+0x2f8] ;  /* 0x0002f80001247983 */ /* 0x000ee80000100a00 */
[----:B------:R-:W2:Y:S01]  /*88580*/  LDL.LU.64 R10, [R1+0x318] ;  /* 0x00031800010a7983 */ /* 0x000ea20000300a00 */
[----:B----4-:R-:W-:Y:S03]  /*88590*/  HMMA.16816.F32 R12, R32, R60, R40 ;  /* 0x0000003c200c723c */ /* 0x010fe60000001828 */
[----:B--2---:R-:W-:Y:S04]  /*885a0*/  STL.64 [R1+0x4e98], R10 ;  /* 0x004e980a01007387 */ /* 0x004fe80000100a00 */
[----:B------:R0:W-:Y:S04]  /*885b0*/  STL.64 [R1+0x4e90], R8 ;  /* 0x004e900801007387 */ /* 0x0001e80000100a00 */
[----:B------:R-:W2:Y:S08]  /*885c0*/  LDL.LU.64 R38, [R1+0x278] ;  /* 0x0002780001267983 */ /* 0x000eb00000300a00 */
[----:B------:R-:W-:-:S02]  /*885d0*/  IMAD.MOV.U32 R19, RZ, RZ, R12 ;  /* 0x000000ffff137224 */ /* 0x000fc400078e000c */
[----:B------:R-:W-:Y:S02]  /*885e0*/  IMAD.MOV.U32 R22, RZ, RZ, R57 ;  /* 0x000000ffff167224 */ /* 0x000fe400078e0039 */
[----:B------:R-:W-:Y:S01]  /*885f0*/  IMAD.MOV.U32 R23, RZ, RZ, R56 ;  /* 0x000000ffff177224 */ /* 0x000fe200078e0038 */
[C---:B0-----:R-:W-:Y:S01]  /*88600*/  HMMA.16816.F32 R8, R48.reuse, R54, R44 ;  /* 0x000000363008723c */ /* 0x041fe2000000182c */
[----:B--2---:R-:W-:Y:S04]  /*88610*/  STL.64 [R1+0x4e88], R38 ;  /* 0x004e882601007387 */ /* 0x004fe80000100a00 */
[----:B---3--:R-:W-:Y:S04]  /*88620*/  STL.64 [R1+0x4e80], R36 ;  /* 0x004e802401007387 */ /* 0x008fe80000100a00 */
[----:B------:R-:W-:Y:S04]  /*88630*/  STL [R1+0x4ee8], R19 ;  /* 0x004ee81301007387 */ /* 0x000fe80000100800 */
[----:B------:R-:W-:Y:S04]  /*88640*/  STL.64 [R1+0x4ee0], R16 ;  /* 0x004ee01001007387 */ /* 0x000fe80000100a00 */
[----:B------:R-:W2:Y:S04]  /*88650*/  LDL.LU R40, [R1+0x210] ;  /* 0x0002100001287983 */ /* 0x000ea80000300800 */
[----:B------:R-:W2:Y:S04]  /*88660*/  LDL.LU R41, [R1+0x214] ;  /* 0x0002140001297983 */ /* 0x000ea80000300800 */
[----:B------:R-:W3:Y:S04]  /*88670*/  LDL.LU R42, [R1+0x218] ;  /* 0x00021800012a7983 */ /* 0x000ee80000300800 */
[----:B------:R-:W3:Y:S01]  /*88680*/  LDL.LU R43, [R1+0x21c] ;  /* 0x00021c00012b7983 */ /* 0x000ee20000300800 */
[----:B------:R-:W-:Y:S01]  /*88690*/  HMMA.16816.F32 R32, R48, R4, R20 ;  /* 0x000000043020723c */ /* 0x000fe20000001814 */
[----:B------:R-:W-:-:S02]  /*886a0*/  IMAD.MOV.U32 R30, RZ, RZ, R15 ;  /* 0x000000ffff1e7224 */ /* 0x000fc400078e000f */
[----:B------:R-:W-:Y:S02]  /*886b0*/  IMAD.MOV.U32 R27, RZ, RZ, R0 ;  /* 0x000000ffff1b7224 */ /* 0x000fe400078e0000 */
[----:B------:R-:W-:Y:S02]  /*886c0*/  IMAD.MOV.U32 R28, RZ, RZ, R13 ;  /* 0x000000ffff1c7224 */ /* 0x000fe400078e000d */
[----:B------:R-:W-:Y:S02]  /*886d0*/  IMAD.MOV.U32 R29, RZ, RZ, R14 ;  /* 0x000000ffff1d7224 */ /* 0x000fe400078e000e */
[----:B------:R-:W-:Y:S01]  /*886e0*/  IMAD.MOV.U32 R0, RZ, RZ, R11 ;  /* 0x000000ffff007224 */ /* 0x000fe200078e000b */
[----:B---3--:R-:W-:Y:S04]  /*886f0*/  STL.64 [R1+0x4e38], R42 ;  /* 0x004e382a01007387 */ /* 0x008fe80000100a00 */
[----:B--2---:R-:W-:Y:S04]  /*88700*/  STL.64 [R1+0x4e30], R40 ;  /* 0x004e302801007387 */ /* 0x004fe80000100a00 */
[----:B------:R-:W-:Y:S04]  /*88710*/  STL [R1+0x4a70], R30 ;  /* 0x004a701e01007387 */ /* 0x000fe80000100800 */
[----:B------:R0:W-:Y:S04]  /*88720*/  STL.64 [R1+0x4a68], R28 ;  /* 0x004a681c01007387 */ /* 0x0001e80000100a00 */
[----:B------:R-:W-:Y:S04]  /*88730*/  STL [R1+0x4be0], R0 ;  /* 0x004be00001007387 */ /* 0x000fe80000100800 */
[----:B------:R-:W-:Y:S04]  /*88740*/  STL.64 [R1+0x4ab0], R34 ;  /* 0x004ab02201007387 */ /* 0x000fe80000100a00 */
[----:B------:R1:W-:Y:S04]  /*88750*/  STL.64 [R1+0x4aa8], R32 ;  /* 0x004aa82001007387 */ /* 0x0003e80000100a00 */
[----:B0-----:R-:W2:Y:S04]  /*88760*/  LDL.LU R28, [R1+0x7e0] ;  /* 0x0007e000011c7983 */ /* 0x001ea80000300800 */
[----:B------:R-:W2:Y:S04]  /*88770*/  LDL.LU R29, [R1+0x7e4] ;  /* 0x0007e400011d7983 */ /* 0x000ea80000300800 */
[----:B------:R-:W3:Y:S04]  /*88780*/  LDL.LU R30, [R1+0x7e8] ;  /* 0x0007e800011e7983 */ /* 0x000ee80000300800 */
[----:B------:R-:W3:Y:S01]  /*88790*/  LDL.LU R31, [R1+0x7ec] ;  /* 0x0007ec00011f7983 */ /* 0x000ee20000300800 */
[----:B------:R-:W-:-:S03]  /*887a0*/  IMAD.MOV.U32 R24, RZ, RZ, R53 ;  /* 0x000000ffff187224 */ /* 0x000fc600078e0035 */
[----:B---3--:R-:W-:Y:S04]  /*887b0*/  STL.64 [R1+0x4e48], R30 ;  /* 0x004e481e01007387 */ /* 0x008fe80000100a00 */
[----:B--2---:R-:W-:Y:S04]  /*887c0*/  STL.64 [R1+0x4e40], R28 ;  /* 0x004e401c01007387 */ /* 0x004fe80000100a00 */
[----:B-1----:R-:W2:Y:S04]  /*887d0*/  LDL.LU R32, [R1+0x7f0] ;  /* 0x0007f00001207983 */ /* 0x002ea80000300800 */
[----:B------:R-:W2:Y:S04]  /*887e0*/  LDL.LU R33, [R1+0x7f4] ;  /* 0x0007f40001217983 */ /* 0x000ea80000300800 */
[----:B------:R-:W3:Y:S04]  /*887f0*/  LDL.LU R34, [R1+0x7f8] ;  /* 0x0007f80001227983 */ /* 0x000ee80000300800 */
[----:B------:R-:W3:Y:S01]  /*88800*/  LDL.LU R35, [R1+0x7fc] ;  /* 0x0007fc0001237983 */ /* 0x000ee20000300800 */
[----:B------:R-:W-:Y:S03]  /*88810*/  HMMA.16816.F32 R4, R48, R58, R24 ;  /* 0x0000003a3004723c */ /* 0x000fe60000001818 */
[----:B---3--:R-:W-:Y:S04]  /*88820*/  STL.64 [R1+0x4e58], R34 ;  /* 0x004e582201007387 */ /* 0x008fe80000100a00 */
[----:B--2---:R-:W-:Y:S04]  /*88830*/  STL.64 [R1+0x4e50], R32 ;  /* 0x004e502001007387 */ /* 0x004fe80000100a00 */
[----:B------:R-:W2:Y:S04]  /*88840*/  LDL.LU R24, [R1+0xe70] ;  /* 0x000e700001187983 */ /* 0x000ea80000300800 */
[----:B------:R-:W2:Y:S04]  /*88850*/  LDL.LU R25, [R1+0xe74] ;  /* 0x000e740001197983 */ /* 0x000ea80000300800 */
[----:B------:R-:W3:Y:S04]  /*88860*/  LDL.LU R26, [R1+0xe78] ;  /* 0x000e7800011a7983 */ /* 0x000ee80000300800 */
[----:B------:R-:W3:Y:S01]  /*88870*/  LDL.LU R27, [R1+0xe7c] ;  /* 0x000e7c00011b7983 */ /* 0x000ee20000300800 */
[----:B------:R-:W-:-:S02]  /*88880*/  IMAD.MOV.U32 R59, RZ, RZ, R6 ;  /* 0x000000ffff3b7224 */ /* 0x000fc400078e0006 */
[----:B------:R-:W-:Y:S02]  /*88890*/  IMAD.MOV.U32 R58, RZ, RZ, R7 ;  /* 0x000000ffff3a7224 */ /* 0x000fe400078e0007 */
[----:B------:R-:W-:Y:S02]  /*888a0*/  IMAD.MOV.U32 R57, RZ, RZ, R9 ;  /* 0x000000ffff397224 */ /* 0x000fe400078e0009 */
[----:B------:R-:W-:Y:S01]  /*888b0*/  IMAD.MOV.U32 R56, RZ, RZ, R10 ;  /* 0x000000ffff387224 */ /* 0x000fe200078e000a */
[----:B---3--:R-:W-:Y:S04]  /*888c0*/  STL.64 [R1+0x4e78], R26 ;  /* 0x004e781a01007387 */ /* 0x008fe80000100a00 */
[----:B--2---:R-:W-:Y:S04]  /*888d0*/  STL.64 [R1+0x4e70], R24 ;  /* 0x004e701801007387 */ /* 0x004fe80000100a00 */
[----:B------:R-:W-:Y:S04]  /*888e0*/  STL.64 [R1+0x4ad0], R58 ;  /* 0x004ad03a01007387 */ /* 0x000fe80000100a00 */
[----:B------:R0:W-:Y:S04]  /*888f0*/  STL.64 [R1+0x4ac8], R56 ;  /* 0x004ac83801007387 */ /* 0x0001e80000100a00 */
[----:B0-----:R-:W2:Y:S04]  /*88900*/  LDL.LU R56, [R1+0x800] ;  /* 0x0008000001387983 */ /* 0x001ea80000300800 */
        /* <DEDUP_REMOVED lines=62> */
[----:B--2---:R-:W-:Y:S03]  /*88cf0*/  HMMA.16816.F32 R44, R48, R46, R56 ;  /* 0x0000002e302c723c */ /* 0x004fe60000001838 */
[----:B------:R-:W2:Y:S04]  /*88d00*/  LDL.LU.64 R58, [R1+0x4f00] ;  /* 0x004f0000013a7983 */ /* 0x000ea80000300a00 */
[----:B------:R-:W2:-:S12]  /*88d10*/  LDL.LU.64 R56, [R1+0x4ef8] ;  /* 0x004ef80001387983 */ /* 0x000e980000300a00 */
[----:B------:R0:W-:Y:S04]  /*88d20*/  STL.64 [R1+0x8e0], R44 ;  /* 0x0008e02c01007387 */ /* 0x0001e80000100a00 */
[----:B------:R1:W-:Y:S04]  /*88d30*/  STL.64 [R1+0x8e8], R46 ;  /* 0x0008e82e01007387 */ /* 0x0003e80000100a00 */
[----:B0-----:R-:W1:Y:S02]  /*88d40*/  LDL.LU.64 R44, [R1+0x4ef0] ;  /* 0x004ef000012c7983 */ /* 0x001e640000300a00 */
[----:B-1----:R-:W-:Y:S02]  /*88d50*/  HMMA.16816.F32 R44, R48, R44, R16 ;  /* 0x0000002c302c723c */ /* 0x002fe40000001810 */
[----:B------:R-:W2:Y:S04]  /*88d60*/  LDL.LU R19, [R1+0x4ee8] ;  /* 0x004ee80001137983 */ /* 0x000ea80000300800 */
[----:B------:R-:W2:-:S13]  /*88d70*/  LDL.LU.64 R16, [R1+0x4ee0] ;  /* 0x004ee00001107983 */ /* 0x000e9a0000300a00 */
[----:B------:R-:W-:Y:S04]  /*88d80*/  STL.64 [R1+0x8d0], R44 ;  /* 0x0008d02c01007387 */ /* 0x000fe80000100a00 */
[----:B------:R0:W-:Y:S04]  /*88d90*/  STL.64 [R1+0x8d8], R46 ;  /* 0x0008d82e01007387 */ /* 0x0001e80000100a00 */
[----:B0-----:R-:W4:Y:S02]  /*88da0*/  LDL.LU.64 R46, [R1+0x4ed8] ;  /* 0x004ed800012e7983 */ /* 0x001f240000300a00 */
[----:B----4-:R-:W-:Y:S02]  /*88db0*/  HMMA.16816.F32 R44, R48, R46, R4 ;  /* 0x0000002e302c723c */ /* 0x010fe40000001804 */
[----:B------:R-:W3:-:S15]  /*88dc0*/  LDL.LU.64 R6, [R1+0x4ed0] ;  /* 0x004ed00001067983 */ /* 0x000ede0000300a00 */
[----:B------:R-:W-:Y:S02]  /*88dd0*/  NOP ;  /* 0x0000000000007918 */ /* 0x000fe40000000000 */
[----:B------:R-:W-:Y:S04]  /*88de0*/  STL.64 [R1+0x8c0], R44 ;  /* 0x0008c02c01007387 */ /* 0x000fe80000100a00 */
[----:B------:R0:W-:Y:S04]  /*88df0*/  STL.64 [R1+0x8c8], R46 ;  /* 0x0008c82e01007387 */ /* 0x0001e80000100a00 */
[----:B0-----:R-:W4:Y:S04]  /*88e00*/  LDL.LU.64 R46, [R1+0x4ec8] ;  /* 0x004ec800012e7983 */ /* 0x001f280000300a00 */
[----:B------:R-:W2:Y:S01]  /*88e10*/  LDL.LU.64 R44, [R1+0x4ec0] ;  /* 0x004ec000012c7983 */ /* 0x000ea20000300a00 */
[----:B---3--:R-:W-:Y:S01]  /*88e20*/  HMMA.16816.F32 R4, R48, R6, R20 ;  /* 0x000000063004723c */ /* 0x008fe20000001814 */
[----:B--2---:R-:W-:-:S02]  /*88e30*/  IMAD.MOV.U32 R20, RZ, RZ, R45 ;  /* 0x000000ffff147224 */ /* 0x004fc400078e002d */
[----:B------:R-:W2:-:S15]  /*88e40*/  LDL.LU R45, [R1+0x4eb8] ;  /* 0x004eb800012d7983 */ /* 0x000e9e0000300800 */
[----:B------:R-:W-:Y:S01]  /*88e50*/  NOP ;  /* 0x0000000000007918 */ /* 0x000fe20000000000 */
[----:B------:R0:W-:Y:S04]  /*88e60*/  STL.64 [R1+0x8b0], R4 ;  /* 0x0008b00401007387 */ /* 0x0001e80000100a00 */
[----:B------:R1:W-:Y:S01]  /*88e70*/  STL.64 [R1+0x8b8], R6 ;  /* 0x0008b80601007387 */ /* 0x0003e20000100a00 */
[----:B----4-:R-:W-:Y:S02]  /*88e80*/  IMAD.MOV.U32 R21, RZ, RZ, R46 ;  /* 0x000000ffff157224 */ /* 0x010fe400078e002e */
[----:B------:R-:W-:Y:S01]  /*88e90*/  IMAD.MOV.U32 R22, RZ, RZ, R47 ;  /* 0x000000ffff167224 */ /* 0x000fe200078e002f */
[----:B------:R-:W2:Y:S04]  /*88ea0*/  LDL.LU R46, [R1+0x4eb4] ;  /* 0x004eb400012e7983 */ /* 0x000ea80000300800 */
[----:B------:R-:W2:Y:S04]  /*88eb0*/  LDL.LU R47, [R1+0x4eb0] ;  /* 0x004eb000012f7983 */ /* 0x000ea80000300800 */
[----:B------:R-:W3:Y:S04]  /*88ec0*/  LDL.LU R23, [R1+0x7cc] ;  /* 0x0007cc0001177983 */ /* 0x000ee80000300800 */
[----:B0-----:R-:W4:Y:S04]  /*88ed0*/  LDL.LU R4, [R1+0x7b0] ;  /* 0x0007b00001047983 */ /* 0x001f280000300800 */
[----:B------:R-:W4:Y:S04]  /*88ee0*/  LDL.LU R5, [R1+0x7b4] ;  /* 0x0007b40001057983 */ /* 0x000f280000300800 */
[----:B-1----:R-:W4:Y:S04]  /*88ef0*/  LDL.LU R6, [R1+0x7b8] ;  /* 0x0007b80001067983 */ /* 0x002f280000300800 */
[----:B------:R-:W4:Y:S01]  /*88f00*/  LDL.LU R7, [R1+0x7bc] ;  /* 0x0007bc0001077983 */ /* 0x000f220000300800 */
[----:B------:R-:W-:Y:S08]  /*88f10*/  HMMA.16816.F32 R8, R52, R16, R8 ;  /* 0x000000103408723c */ /* 0x000ff00000001808 */
[----:B--2---:R-:W-:Y:S01]  /*88f20*/  HMMA.16816.F32 R44, R48, R60, R44 ;  /* 0x0000003c302c723c */ /* 0x004fe2000000182c */
[----:B------:R-:W2:Y:S04]  /*88f30*/  LDL.LU.64 R60, [R1+0x4ea8] ;  /* 0x004ea800013c7983 */ /* 0x000ea80000300a00 */
[----:B------:R-:W3:-:S14]  /*88f40*/  LDL.LU R48, [R1+0x810] ;  /* 0x0008100001307983 */ /* 0x000edc0000300800 */
[----:B------:R0:W-:Y:S04]  /*88f50*/  STL.64 [R1+0x820], R44 ;  /* 0x0008202c01007387 */ /* 0x0001e80000100a00 */
[----:B------:R1:W-:Y:S04]  /*88f60*/  STL.64 [R1+0x828], R46 ;  /* 0x0008282e01007387 */ /* 0x0003e80000100a00 */
[----:B------:R-:W3:Y:S01]  /*88f70*/  LDL.LU R49, [R1+0x814] ;  /* 0x0008140001317983 */ /* 0x000ee20000300800 */
[----:B--2---:R-:W-:Y:S02]  /*88f80*/  IMAD.MOV.U32 R50, RZ, RZ, R60 ;  /* 0x000000ffff327224 */ /* 0x004fe400078e003c */
[----:B------:R-:W-:Y:S01]  /*88f90*/  IMAD.MOV.U32 R51, RZ, RZ, R61 ;  /* 0x000000ffff337224 */ /* 0x000fe200078e003d */
[----:B------:R-:W3:Y:S04]  /*88fa0*/  LDL.LU R60, [R1+0x4ea4] ;  /* 0x004ea400013c7983 */ /* 0x000ee80000300800 */
[----:B------:R-:W3:Y:S04]  /*88fb0*/  LDL.LU R61, [R1+0x4ea0] ;  /* 0x004ea000013d7983 */ /* 0x000ee80000300800 */
[----:B0-----:R-:W2:Y:S04]  /*88fc0*/  LDL.LU.64 R44, [R1+0x298] ;  /* 0x00029800012c7983 */ /* 0x001ea80000300a00 */
[----:B-1----:R-:W2:Y:S04]  /*88fd0*/  LDL.LU.64 R46, [R1+0x2d8] ;  /* 0x0002d800012e7983 */ /* 0x002ea80000300a00 */
        /* <DEDUP_REMOVED lines=19> */
[----:B0-----:R-:W2:Y:S04]  /*89110*/  LDL.LU R14, [R1+0x4e68] ;  /* 0x004e6800010e7983 */ /* 0x001ea80000300800 */
[----:B------:R-:W2:Y:S01]  /*89120*/  LDL.LU.64 R12, [R1+0x4e60] ;  /* 0x004e6000010c7983 */ /* 0x000ea20000300a00 */
        /* <DEDUP_REMOVED lines=16> */
[----:B---3--:R-:W-:-:S15]  /*89230*/  HMMA.16816.F32 R48, R52, R60, R48 ;  /* 0x0000003c3430723c */ /* 0x008fde0000001830 */
[----:B------:R-:W-:-:S04]  /*89240*/  NOP ;  /* 0x0000000000007918 */ /* 0x000fc80000000000 */
[----:B------:R-:W-:Y:S04]  /*89250*/  STL.64 [R1+0x810], R48 ;  /* 0x0008103001007387 */ /* 0x000fe80000100a00 */
[----:B------:R0:W-:Y:S01]  /*89260*/  STL.64 [R1+0x818], R50 ;  /* 0x0008183201007387 */ /* 0x0001e20000100a00 */
[C---:B--2---:R-:W-:Y:S08]  /*89270*/  HMMA.16816.F32 R52, R40.reuse, R16, R56 ;  /* 0x000000102834723c */ /* 0x044ff00000001838 */
[C---:B0-----:R-:W-:Y:S08]  /*89280*/  HMMA.16816.F32 R48, R40.reuse, R10, R32 ;  /* 0x0000000a2830723c */ /* 0x041ff00000001820 */
[C---:B------:R-:W-:Y:S08]  /*89290*/  HMMA.16816.F32 R32, R40.reuse, R36, R28 ;  /* 0x000000242820723c */ /* 0x040ff0000000181c */
[C---:B------:R-:W-:Y:S08]  /*892a0*/  HMMA.16816.F32 R24, R40.reuse, R46, R24 ;  /* 0x0000002e2818723c */ /* 0x040ff00000001818 */
[C---:B------:R-:W-:Y:S08]  /*892b0*/  HMMA.16816.F32 R20, R40.reuse, R12, R20 ;  /* 0x0000000c2814723c */ /* 0x040ff00000001814 */
[C---:B----4-:R-:W-:Y:S01]  /*892c0*/  HMMA.16816.F32 R4, R40.reuse, R44, R4 ;  /* 0x0000002c2804723c */ /* 0x050fe20000001804 */
[----:B------:R-:W-:Y:S04]  /*892d0*/  STL.64 [R1+0x800], R52 ;  /* 0x0008003401007387 */ /* 0x000fe80000100a00 */
[----:B------:R-:W-:Y:S04]  /*892e0*/  STL.64 [R1+0x808], R54 ;  /* 0x0008083601007387 */ /* 0x000fe80000100a00 */
[----:B------:R-:W-:Y:S04]  /*892f0*/  STL.64 [R1+0x7f0], R48 ;  /* 0x0007f03001007387 */ /* 0x000fe80000100a00 */
[----:B------:R-:W-:Y:S04]  /*89300*/  STL.64 [R1+0x7f8], R50 ;  /* 0x0007f83201007387 */ /* 0x000fe80000100a00 */
[----:B------:R-:W2:Y:S04]  /*89310*/  LDL.LU R28, [R1+0xe50] ;  /* 0x000e5000011c7983 */ /* 0x000ea80000300800 */
[----:B------:R0:W-:Y:S04]  /*89320*/  STL.64 [R1+0x7e0], R32 ;  /* 0x0007e02001007387 */ /* 0x0001e80000100a00 */
[----:B------:R1:W-:Y:S04]  /*89330*/  STL.64 [R1+0x7e8], R34 ;  /* 0x0007e82201007387 */ /* 0x0003e80000100a00 */
        /* <DEDUP_REMOVED lines=9> */
[----:B---3--:R-:W3:Y:S04]  /*893d0*/  LDL.LU R24, [R1+0xe40] ;  /* 0x000e400001187983 */ /* 0x008ee80000300800 */
[----:B------:R-:W3:Y:S04]  /*893e0*/  LDL.LU R25, [R1+0xe44] ;  /* 0x000e440001197983 */ /* 0x000ee80000300800 */
[----:B----4-:R-:W3:Y:S04]  /*893f0*/  LDL.LU R26, [R1+0xe48] ;  /* 0x000e4800011a7983 */ /* 0x010ee80000300800 */
[----:B------:R-:W3:Y:S04]  /*89400*/  LDL.LU R27, [R1+0xe4c] ;  /* 0x000e4c00011b7983 */ /* 0x000ee80000300800 */
[----:B------:R-:W-:Y:S04]  /*89410*/  STL [R1+0x4e18], R14 ;  /* 0x004e180e01007387 */ /* 0x000fe80000100800 */
[----:B------:R-:W-:Y:S04]  /*89420*/  STL.64 [R1+0x4e10], R12 ;  /* 0x004e100c01007387 */ /* 0x000fe80000100a00 */
[----:B------:R-:W-:Y:S04]  /*89430*/  STL.64 [R1+0x7c0], R20 ;  /* 0x0007c01401007387 */ /* 0x000fe80000100a00 */
[----:B------:R-:W-:Y:S04]  /*89440*/  STL.64 [R1+0x7c8], R22 ;  /* 0x0007c81601007387 */ /* 0x000fe80000100a00 */
[----:B------:R-:W-:Y:S04]  /*89450*/  STL.64 [R1+0x4e28], R46 ;  /* 0x004e282e01007387 */ /* 0x000fe80000100a00 */
[----:B------:R-:W-:Y:S04]  /*89460*/  STL.64 [R1+0x4e20], R44 ;  /* 0x004e202c01007387 */ /* 0x000fe80000100a00 */
[----:B------:R0:W-:Y:S04]  /*89470*/  STL.64 [R1+0x7b0], R4 ;  /* 0x0007b00401007387 */ /* 0x0001e80000100a00 */
[----:B------:R1:W-:Y:S04]  /*89480*/  STL.64 [R1+0x7b8], R6 ;  /* 0x0007b80601007387 */ /* 0x0003e80000100a00 */
        /* <DEDUP_REMOVED lines=8> */
[----:B--2---:R-:W-:Y:S04]  /*89510*/  STL.64 [R1+0x4dc8], R22 ;  /* 0x004dc81601007387 */ /* 0x004fe80000100a00 */
[----:B------:R0:W-:Y:S04]  /*89520*/  STL.64 [R1+0x4dc0], R20 ;  /* 0x004dc01401007387 */ /* 0x0001e80000100a00 */
[----:B0-----:R-:W3:Y:S04]  /*89530*/  LDL.LU R20, [R1+0x1e0] ;  /* 0x0001e00001147983 */ /* 0x001ee80000300800 */
[----:B------:R-:W3:Y:S04]  /*89540*/  LDL.LU R21, [R1+0x1e4] ;  /* 0x0001e40001157983 */ /* 0x000ee80000300800 */
[----:B------:R-:W3:Y:S04]  /*89550*/  LDL.LU R22, [R1+0x1e8] ;  /* 0x0001e80001167983 */ /* 0x000ee80000300800 */
[----:B------:R-:W3:Y:S04]  /*89560*/  LDL.LU R23, [R1+0x1ec] ;  /* 0x0001ec0001177983 */ /* 0x000ee80000300800 */
[----:B------:R-:W-:Y:S04]  /*89570*/  STL.64 [R1+0x4d48], R6 ;  /* 0x004d480601007387 */ /* 0x000fe80000100a00 */
[----:B----4-:R0:W-:Y:S04]  /*89580*/  STL.64 [R1+0x4d40], R4 ;  /* 0x004d400401007387 */ /* 0x0101e80000100a00 */
[----:B0-----:R-:W2:Y:S04]  /*89590*/  LDL.LU R4, [R1+0x180] ;  /* 0x0001800001047983 */ /* 0x001ea80000300800 */
[----:B------:R-:W2:Y:S04]  /*895a0*/  LDL.LU R5, [R1+0x184] ;  /* 0x0001840001057983 */ /* 0x000ea80000300800 */
[----:B------:R-:W4:Y:S04]  /*895b0*/  LDL.LU R6, [R1+0x188] ;  /* 0x0001880001067983 */ /* 0x000f280000300800 */
[----:B------:R-:W4:Y:S01]  /*895c0*/  LDL.LU R7, [R1+0x18c] ;  /* 0x00018c0001077983 */ /* 0x000f220000300800 */
[C---:B------:R-:W-:Y:S08]  /*895d0*/  HMMA.16816.F32 R32, R40.reuse, R38, R32 ;  /* 0x000000262820723c */ /* 0x040ff00000001820 */
[----:B------:R-:W-:Y:S01]  /*895e0*/  HMMA.16816.F32 R12, R40, R60, R28 ;  /* 0x0000003c280c723c */ /* 0x000fe2000000181c */
[----:B----4-:R-:W-:Y:S04]  /*895f0*/  STL.64 [R1+0x4d88], R6 ;  /* 0x004d880601007387 */ /* 0x010fe80000100a00 */
[----:B--2---:R3:W-:Y:S03]  /*89600*/  STL.64 [R1+0x4d80], R4 ;  /* 0x004d800401007387 */ /* 0x0047e60000100a00 */
[C---:B---3--:R-:W-:Y:S03]  /*89610*/  HMMA.16816.F32 R4, R20.reuse, R16, R24 ;  /* 0x000000101404723c */ /* 0x048fe60000001818 */
[----:B------:R-:W-:Y:S04]  /*89620*/  STL.64 [R1+0x7a0], R32 ;  /* 0x0007a02001007387 */ /* 0x000fe80000100a00 */
[----:B------:R-:W-:Y:S04]  /*89630*/  STL.64 [R1+0x7a8], R34 ;  /* 0x0007a82201007387 */ /* 0x000fe80000100a00 */
[----:B------:R-:W-:Y:S04]  /*89640*/  STL [R1+0x4dd8], R19 ;  /* 0x004dd81301007387 */ /* 0x000fe80000100800 */
        /* <DEDUP_REMOVED lines=39> */
[----:B------:R-:W4:Y:S04]  /*898c0*/  LDL.LU R24, [R1+0xe30] ;  /* 0x000e300001187983 */ /* 0x000f280000300800 */
[----:B------:R-:W4:Y:S04]  /*898d0*/  LDL.LU R25, [R1+0xe34] ;  /* 0x000e340001197983 */ /* 0x000f280000300800 */
[----:B------:R-:W4:Y:S04]  /*898e0*/  LDL.LU R26, [R1+0xe38] ;  /* 0x000e3800011a7983 */ /* 0x000f280000300800 */
[----:B------:R-:W4:Y:S04]  /*898f0*/  LDL.LU R27, [R1+0xe3c] ;  /* 0x000e3c00011b7983 */ /* 0x000f280000300800 */
[----:B---3--:R-:W-:Y:S04]  /*89900*/  STL.64 [R1+0x4e08], R50 ;  /* 0x004e083201007387 */ /* 0x008fe80000100a00 */
[----:B--2---:R2:W-:Y:S04]  /*89910*/  STL.64 [R1+0x4e00], R48 ;  /* 0x004e003001007387 */ /* 0x0045e80000100a00 */
[----:B0-----:R-:W3:Y:S04]  /*89920*/  LDL.LU R56, [R1+0xde0] ;  /* 0x000de00001387983 */ /* 0x001ee80000300800 */
        /* <DEDUP_REMOVED lines=15> */
[----:B----4-:R-:W-:Y:S03]  /*89a20*/  HMMA.16816.F32 R24, R20, R10, R24 ;  /* 0x0000000a1418723c */ /* 0x010fe60000001818 */
        /* <DEDUP_REMOVED lines=23> */
[----:B------:R-:W-:Y:S02]  /*89ba0*/  IMAD.MOV.U32 R43, RZ, RZ, R2 ;  /* 0x000000ffff2b7224 */ /* 0x000fe400078e0002 */
[----:B------:R-:W-:Y:S01]  /*89bb0*/  IMAD.MOV.U32 R3, RZ, RZ, R27 ;  /* 0x000000ffff037224 */ /* 0x000fe200078e001b */
[----:B------:R-:W3:Y:S01]  /*89bc0*/  LDL.LU R31, [R1+0xd3c] ;  /* 0x000d3c00011f7983 */ /* 0x000ee20000300800 */
[----:B------:R-:W-:-:S03]  /*89bd0*/  IMAD.MOV.U32 R2, RZ, RZ, R26 ;  /* 0x000000ffff027224 */ /* 0x000fc600078e001a */
[----:B0-----:R-:W3:Y:S04]  /*89be0*/  LDL.LU R24, [R1+0xd20] ;  /* 0x000d200001187983 */ /* 0x001ee80000300800 */
[----:B------:R-:W3:Y:S04]  /*89bf0*/  LDL.LU R25, [R1+0xd24] ;  /* 0x000d240001197983 */ /* 0x000ee80000300800 */
[----:B------:R-:W3:Y:S04]  /*89c00*/  LDL.LU R26, [R1+0xd28] ;  /* 0x000d2800011a7983 */ /* 0x000ee80000300800 */
[----:B------:R-:W3:Y:S04]  /*89c10*/  LDL.LU R27, [R1+0xd2c] ;  /* 0x000d2c00011b7983 */ /* 0x000ee80000300800 */
[----:B------:R-:W-:Y:S04]  /*89c20*/  STL [R1+0x4be8], R3 ;  /* 0x004be80301007387 */ /* 0x000fe80000100800 */
[----:B------:R-:W-:Y:S01]  /*89c30*/  STL [R1+0x4be4], R2 ;  /* 0x004be40201007387 */ /* 0x000fe20000100800 */
[----:B--2---:R-:W-:-:S15]  /*89c40*/  HMMA.16816.F32 R44, R20, R36, R44 ;  /* 0x00000024142c723c */ /* 0x004fde000000182c */
[----:B------:R-:W-:-:S04]  /*89c50*/  NOP ;  /* 0x0000000000007918 */ /* 0x000fc80000000000 */
[----:B------:R-:W-:Y:S04]  /*89c60*/  STL.64 [R1+0x760], R44 ;  /* 0x0007602c01007387 */ /* 0x000fe80000100a00 */
[----:B------:R0:W-:Y:S04]  /*89c70*/  STL.64 [R1+0x768], R46 ;  /* 0x0007682e01007387 */ /* 0x0001e80000100a00 */
[----:B0-----:R-:W4:Y:S04]  /*89c80*/  LDL.LU.64 R46, [R1+0x4e28] ;  /* 0x004e2800012e7983 */ /* 0x001f280000300a00 */
[----:B------:R-:W3:Y:S01]  /*89c90*/  LDL.LU.64 R44, [R1+0x4e20] ;  /* 0x004e2000012c7983 */ /* 0x000ee20000300a00 */
[----:B----4-:R-:W-:-:S15]  /*89ca0*/  HMMA.16816.F32 R12, R20, R46, R12 ;  /* 0x0000002e140c723c */ /* 0x010fde000000180c */
[----:B------:R-:W-:-:S04]  /*89cb0*/  NOP ;  /* 0x0000000000007918 */ /* 0x000fc80000000000 */
[----:B------:R-:W-:Y:S04]  /*89cc0*/  STL.64 [R1+0x750], R12 ;  /* 0x0007500c01007387 */ /* 0x000fe80000100a00 */
[----:B------:R0:W-:Y:S04]  /*89cd0*/  STL.64 [R1+0x758], R14 ;  /* 0x0007580e01007387 */ /* 0x0001e80000100a00 */
[----:B0-----:R-:W2:Y:S04]  /*89ce0*/  LDL.LU R14, [R1+0x4e18] ;  /* 0x004e1800010e7983 */ /* 0x001ea80000300800 */
[----:B------:R-:W4:Y:S01]  /*89cf0*/  LDL.LU.64 R12, [R1+0x4e10] ;  /* 0x004e1000010c7983 */ /* 0x000f220000300a00 */
[C---:B---3--:R-:W-:Y:S08]  /*89d00*/  HMMA.16816.F32 R52, R20.reuse, R44, R52 ;  /* 0x0000002c1434723c */ /* 0x048ff00000001834 */
[C---:B------:R-:W-:Y:S08]  /*89d10*/  HMMA.16816.F32 R56, R20.reuse, R38, R56 ;  /* 0x000000261438723c */ /* 0x040ff00000001838 */
[C---:B----4-:R-:W-:Y:S08]  /*89d20*/  HMMA.16816.F32 R48, R20.reuse, R12, R48 ;  /* 0x0000000c1430723c */ /* 0x050ff00000001830 */
[----:B------:R-:W-:Y:S11]  /*89d30*/  HMMA.16816.F32 R20, R20, R60, R16 ;  /* 0x0000003c1414723c */ /* 0x000ff60000001810 */
        /* <DEDUP_REMOVED lines=10> */
[----:B0-----:R-:W2:Y:S04]  /*89de0*/  LDL.LU.64 R58, [R1+0x4de8] ;  /* 0x004de800013a7983 */ /* 0x001ea80000300a00 */
[----:B------:R-:W2:Y:S04]  /*89df0*/  LDL.LU.64 R56, [R1+0x4de0] ;  /* 0x004de00001387983 */ /* 0x000ea80000300a00 */
[----:B------:R-:W2:Y:S04]  /*89e00*/  LDL.LU R19, [R1+0x4dd8] ;  /* 0x004dd80001137983 */ /* 0x000ea80000300800 */
[----:B------:R-:W3:Y:S04]  /*89e10*/  LDL.LU.64 R16, [R1+0x4dd0] ;  /* 0x004dd00001107983 */ /* 0x000ee80000300a00 */
[----:B------:R-:W-:Y:S04]  /*89e20*/  STL.64 [R1+0x710], R20 ;  /* 0x0007101401007387 */ /* 0x000fe80000100a00 */
[----:B------:R0:W-:Y:S04]  /*89e30*/  STL.64 [R1+0x718], R22 ;  /* 0x0007181601007387 */ /* 0x0001e80000100a00 */
[----:B0-----:R-:W3:Y:S04]  /*89e40*/  LDL.LU.64 R22, [R1+0x4dc8] ;  /* 0x004dc80001167983 */ /* 0x001ee80000300a00 */
[----:B------:R-:W3:Y:S02]  /*89e50*/  LDL.LU.64 R20, [R1+0x4dc0] ;  /* 0x004dc00001147983 */ /* 0x000ee40000300a00 */
[C---:B---3--:R-:W-:Y:S08]  /*89e60*/  HMMA.16816.F32 R48, R20.reuse, R16, R48 ;  /* 0x000000101430723c */ /* 0x048ff00000001830 */
[C---:B----4-:R-:W-:Y:S08]  /*89e70*/  HMMA.16816.F32 R52, R20.reuse, R10, R52 ;  /* 0x0000000a1434723c */ /* 0x050ff00000001834 */
[C---:B--2---:R-:W-:Y:S08]  /*89e80*/  HMMA.16816.F32 R56, R20.reuse, R36, R56 ;  /* 0x000000241438723c */ /* 0x044ff00000001838 */
[C---:B------:R-:W-:Y:S01]  /*89e90*/  HMMA.16816.F32 R4, R20.reuse, R46, R4 ;  /* 0x0000002e1404723c */ /* 0x040fe20000001804 */
        /* <DEDUP_REMOVED lines=18> */
[----:B------:R-:W-:Y:S04]  /*89fc0*/  STL.64 [R1+0x6c0], R48 ;  /* 0x0006c03001007387 */ /* 0x000fe80000100a00 */
[----:B------:R4:W-:Y:S02]  /*89fd0*/  STL.64 [R1+0x6c8], R50 ;  /* 0x0006c83201007387 */ /* 0x0009e40000100a00 */
[C---:B----4-:R-:W-:Y:S08]  /*89fe0*/  HMMA.16816.F32 R48, R20.reuse, R38, R56 ;  /* 0x000000261430723c */ /* 0x050ff00000001838 */
[----:B------:R-:W-:Y:S01]  /*89ff0*/  HMMA.16816.F32 R20, R20, R60, R40 ;  /* 0x0000003c1414723c */ /* 0x000fe20000001828 */
[----:B------:R-:W-:Y:S04]  /*8a000*/  STL.64 [R1+0x6b0], R52 ;  /* 0x0006b03401007387 */ /* 0x000fe80000100a00 */
[----:B------:R-:W-:Y:S04]  /*8a010*/  STL.64 [R1+0x6b8], R54 ;  /* 0x0006b83601007387 */ /* 0x000fe80000100a00 */
[----:B------:R-:W2:Y:S01]  /*8a020*/  LDL.LU R40, [R1+0xd10] ;  /* 0x000d100001287983 */ /* 0x000ea20000300800 */
[C---:B------:R-:W-:Y:S03]  /*8a030*/  HMMA.16816.F32 R32, R4.reuse, R16, R32 ;  /* 0x000000100420723c */ /* 0x040fe60000001820 */
[----:B------:R-:W-:Y:S04]  /*8a040*/  STL.64 [R1+0x6a0], R48 ;  /* 0x0006a03001007387 */ /* 0x000fe80000100a00 */
[----:B------:R-:W-:Y:S04]  /*8a050*/  STL.64 [R1+0x6a8], R50 ;  /* 0x0006a83201007387 */ /* 0x000fe80000100a00 */
        /* <DEDUP_REMOVED lines=9> */
[----:B------:R-:W-:Y:S04]  /*8a0f0*/  STL [R1+0x4d58], R19 ;  /* 0x004d581301007387 */ /* 0x000fe80000100800 */
[----:B------:R0:W-:Y:S04]  /*8a100*/  STL.64 [R1+0x4d50], R16 ;  /* 0x004d501001007387 */ /* 0x0001e80000100a00 */
[----:B------:R-:W-:Y:S04]  /*8a110*/  STL.64 [R1+0x680], R32 ;  /* 0x0006802001007387 */ /* 0x000fe80000100a00 */
[----:B------:R-:W-:Y:S04]  /*8a120*/  STL.64 [R1+0x688], R34 ;  /* 0x0006882201007387 */ /* 0x000fe80000100a00 */
[----:B------:R-:W-:Y:S04]  /*8a130*/  STL.64 [R1+0x4d68], R10 ;  /* 0x004d680a01007387 */ /* 0x000fe80000100a00 */
[----:B------:R1:W-:Y:S01]  /*8a140*/  STL.64 [R1+0x4d60], R8 ;  /* 0x004d600801007387 */ /* 0x0003e20000100a00 */
[C---:B0-----:R-:W-:Y:S08]  /*8a150*/  HMMA.16816.F32 R16, R4.reuse, R10, R28 ;  /* 0x0000000a0410723c */ /* 0x041ff0000000181c */
[C---:B-1----:R-:W-:Y:S11]  /*8a160*/  HMMA.16816.F32 R8, R4.reuse, R36, R24 ;  /* 0x000000240408723c */ /* 0x042ff60000001818 */
        /* <DEDUP_REMOVED lines=14> */
[----:B----4-:R-:W4:Y:S04]  /*8a250*/  LDL.LU R8, [R1+0xce0] ;  /* 0x000ce00001087983 */ /* 0x010f280000300800 */
        /* <DEDUP_REMOVED lines=13> */
[C---:B---3--:R-:W-:Y:S11]  /*8a330*/  HMMA.16816.F32 R20, R4.reuse, R12, R20 ;  /* 0x0000000c0414723c */ /* 0x048ff60000001814 */
[----:B------:R0:W-:Y:S04]  /*8a340*/  STL.64 [R1+0x650], R28 ;  /* 0x0006501c01007387 */ /* 0x0001e80000100a00 */
[----:B------:R1:W-:Y:S04]  /*8a350*/  STL.64 [R1+0x658], R30 ;  /* 0x0006581e01007387 */ /* 0x0003e80000100a00 */
        /* <DEDUP_REMOVED lines=21> */
[----:B--2---:R-:W2:Y:S04]  /*8a4b0*/  LDL.LU R20, [R1+0xc80] ;  /* 0x000c800001147983 */ /* 0x004ea80000300800 */
[----:B------:R-:W2:Y:S04]  /*8a4c0*/  LDL.LU R21, [R1+0xc84] ;  /* 0x000c840001157983 */ /* 0x000ea80000300800 */
[----:B---3--:R-:W2:Y:S04]  /*8a4d0*/  LDL.LU R22, [R1+0xc88] ;  /* 0x000c880001167983 */ /* 0x008ea80000300800 */
[----:B------:R-:W2:Y:S01]  /*8a4e0*/  LDL.LU R23, [R1+0xc8c] ;  /* 0x000c8c0001177983 */ /* 0x000ea20000300800 */
[----:B----4-:R-:W-:-:S15]  /*8a4f0*/  HMMA.16816.F32 R36, R4, R44, R36 ;  /* 0x0000002c0424723c */ /* 0x010fde0000001824 */
[----:B------:R-:W-:-:S04]  /*8a500*/  NOP ;  /* 0x0000000000007918 */ /* 0x000fc80000000000 */
[----:B------:R-:W-:Y:S04]  /*8a510*/  STL.64 [R1+0x630], R36 ;  /* 0x0006302401007387 */ /* 0x000fe80000100a00 */
[----:B------:R0:W-:Y:S04]  /*8a520*/  STL.64 [R1+0x638], R38 ;  /* 0x0006382601007387 */ /* 0x0001e80000100a00 */
[----:B0-----:R-:W3:Y:S04]  /*8a530*/  LDL.LU.64 R38, [R1+0x4d78] ;  /* 0x004d780001267983 */ /* 0x001ee80000300a00 */
[----:B------:R-:W4:Y:S01]  /*8a540*/  LDL.LU.64 R36, [R1+0x4d70] ;  /* 0x004d700001247983 */ /* 0x000f220000300a00 */
[C---:B---3--:R-:W-:Y:S08]  /*8a550*/  HMMA.16816.F32 R8, R4.reuse, R38, R8 ;  /* 0x000000260408723c */ /* 0x048ff00000001808 */
[----:B------:R-:W-:Y:S11]  /*8a560*/  HMMA.16816.F32 R4, R4, R60, R16 ;  /* 0x0000003c0404723c */ /* 0x000ff60000001810 */
[----:B------:R-:W-:Y:S04]  /*8a570*/  STL.64 [R1+0x620], R8 ;  /* 0x0006200801007387 */ /* 0x000fe80000100a00 */
[----:B------:R0:W-:Y:S04]  /*8a580*/  STL.64 [R1+0x628], R10 ;  /* 0x0006280a01007387 */ /* 0x0001e80000100a00 */
[----:B0-----:R-:W3:Y:S04]  /*8a590*/  LDL.LU.64 R10, [R1+0x4d68] ;  /* 0x004d6800010a7983 */ /* 0x001ee80000300a00 */
[----:B------:R-:W2:Y:S04]  /*8a5a0*/  LDL.LU.64 R8, [R1+0x4d60] ;  /* 0x004d600001087983 */ /* 0x000ea80000300a00 */
[----:B------:R-:W2:Y:S04]  /*8a5b0*/  LDL.LU R19, [R1+0x4d58] ;  /* 0x004d580001137983 */ /* 0x000ea80000300800 */
[----:B------:R-:W2:Y:S04]  /*8a5c0*/  LDL.LU.64 R16, [R1+0x4d50] ;  /* 0x004d500001107983 */ /* 0x000ea80000300a00 */
[----:B------:R-:W-:Y:S04]  /*8a5d0*/  STL.64 [R1+0x610], R4 ;  /* 0x0006100401007387 */ /* 0x000fe80000100a00 */
[----:B------:R0:W-:Y:S04]  /*8a5e0*/  STL.64 [R1+0x618], R6 ;  /* 0x0006180601007387 */ /* 0x0001e80000100a00 */
[----:B0-----:R-:W2:Y:S04]  /*8a5f0*/  LDL.LU.64 R6, [R1+0x4d48] ;  /* 0x004d480001067983 */ /* 0x001ea80000300a00 */
[----:B------:R-:W2:Y:S04]  /*8a600*/  LDL.LU.64 R4, [R1+0x4d40] ;  /* 0x004d400001047983 */ /* 0x000ea80000300a00 */
[----:B---3--:R-:W-:Y:S01]  /*8a610*/  STL.64 [R1+0x4d38], R10 ;  /* 0x004d380a01007387 */ /* 0x008fe20000100a00 */
[C---:B--2---:R-:W-:Y:S08]  /*8a620*/  HMMA.16816.F32 R48, R4.reuse, R16, R48 ;  /* 0x000000100430723c */ /* 0x044ff00000001830 */
[C---:B------:R-:W-:Y:S11]  /*8a630*/  HMMA.16816.F32 R24, R4.reuse, R10, R24 ;  /* 0x0000000a0418723c */ /* 0x040ff60000001818 */
[----:B------:R-:W-:Y:S04]  /*8a640*/  STL.64 [R1+0x600], R48 ;  /* 0x0006003001007387 */ /* 0x000fe80000100a00 */
[----:B------:R-:W-:Y:S04]  /*8a650*/  STL.64 [R1+0x608], R50 ;  /* 0x0006083201007387 */ /* 0x000fe80000100a00 */
[----:B------:R-:W-:Y:S04]  /*8a660*/  STL.64 [R1+0x4d30], R8 ;  /* 0x004d300801007387 */ /* 0x000fe80000100a00 */
[----:B------:R0:W-:Y:S04]  /*8a670*/  STL.64 [R1+0x5f0], R24 ;  /* 0x0005f01801007387 */ /* 0x0001e80000100a00 */
[----:B------:R1:W-:Y:S04]  /*8a680*/  STL.64 [R1+0x5f8], R26 ;  /* 0x0005f81a01007387 */ /* 0x0003e80000100a00 */
[----:B0-----:R-:W2:Y:S04]  /*8a690*/  LDL.LU R24, [R1+0xc0] ;  /* 0x0000c00001187983 */ /* 0x001ea80000300800 */
[----:B------:R-:W2:Y:S04]  /*8a6a0*/  LDL.LU R25, [R1+0xc4] ;  /* 0x0000c40001197983 */ /* 0x000ea80000300800 */
[----:B-1----:R-:W3:Y:S04]  /*8a6b0*/  LDL.LU R26, [R1+0xc8] ;  /* 0x0000c800011a7983 */ /* 0x002ee80000300800 */
[----:B------:R-:W3:Y:S04]  /*8a6c0*/  LDL.LU R27, [R1+0xcc] ;  /* 0x0000cc00011b7983 */ /* 0x000ee80000300800 */
[----:B---3--:R-:W-:Y:S04]  /*8a6d0*/  STL.64 [R1+0x4c28], R26 ;  /* 0x004c281a01007387 */ /* 0x008fe80000100a00 */
[----:B--2---:R0:W-:Y:S04]  /*8a6e0*/  STL.64 [R1+0x4c20], R24 ;  /* 0x004c201801007387 */ /* 0x0041e80000100a00 */
[----:B------:R-:W2:Y:S04]  /*8a6f0*/  LDL.LU R48, [R1+0x90] ;  /* 0x0000900001307983 */ /* 0x000ea80000300800 */
[----:B------:R-:W2:Y:S04]  /*8a700*/  LDL.LU R49, [R1+0x94] ;  /* 0x0000940001317983 */ /* 0x000ea80000300800 */
[----:B------:R-:W3:Y:S04]  /*8a710*/  LDL.LU R50, [R1+0x98] ;  /* 0x0000980001327983 */ /* 0x000ee80000300800 */
[----:B------:R-:W3:Y:S01]  /*8a720*/  LDL.LU R51, [R1+0x9c] ;  /* 0x00009c0001337983 */ /* 0x000ee20000300800 */
[C---:B------:R-:W-:Y:S08]  /*8a730*/  HMMA.16816.F32 R8, R4.reuse, R12, R32 ;  /* 0x0000000c0408723c */ /* 0x040ff00000001820 */
[C---:B0-----:R-:W-:Y:S01]  /*8a740*/  HMMA.16816.F32 R24, R4.reuse, R46, R56 ;  /* 0x0000002e0418723c */ /* 0x041fe20000001838 */
[----:B---3--:R-:W-:Y:S04]  /*8a750*/  STL.64 [R1+0x4c08], R50 ;  /* 0x004c083201007387 */ /* 0x008fe80000100a00 */
[----:B--2---:R4:W-:Y:S03]  /*8a760*/  STL.64 [R1+0x4c00], R48 ;  /* 0x004c003001007387 */ /* 0x0049e60000100a00 */
[----:B----4-:R-:W-:-:S15]  /*8a770*/  HMMA.16816.F32 R48, R4, R36, R52 ;  /* 0x000000240430723c */ /* 0x010fde0000001834 */
[----:B------:R-:W-:-:S04]  /*8a780*/  NOP ;  /* 0x0000000000007918 */ /* 0x000fc80000000000 */
[----:B------:R-:W-:Y:S04]  /*8a790*/  STL.64 [R1+0x5e0], R48 ;  /* 0x0005e03001007387 */ /* 0x000fe80000100a00 */
[----:B------:R-:W-:Y:S04]  /*8a7a0*/  STL.64 [R1+0x5e8], R50 ;  /* 0x0005e83201007387 */ /* 0x000fe80000100a00 */
[----:B------:R-:W-:Y:S04]  /*8a7b0*/  STL [R1+0x4d08], R14 ;  /* 0x004d080e01007387 */ /* 0x000fe80000100800 */
        /* <DEDUP_REMOVED lines=9> */
[----:B------:R0:W-:Y:S02]  /*8a850*/  STL.64 [R1+0x5b8], R10 ;  /* 0x0005b80a01007387 */ /* 0x0001e40000100a00 */
[C---:B0-----:R-:W-:Y:S08]  /*8a860*/  HMMA.16816.F32 R8, R4.reuse, R38, R40 ;  /* 0x000000260408723c */ /* 0x041ff00000001828 */
[----:B------:R-:W-:Y:S01]  /*8a870*/  HMMA.16816.F32 R4, R4, R60, R20 ;  /* 0x0000003c0404723c */ /* 0x000fe20000001814 */
[----:B------:R-:W-:Y:S04]  /*8a880*/  STL.64 [R1+0x4d28], R38 ;  /* 0x004d282601007387 */ /* 0x000fe80000100a00 */
[----:B------:R-:W-:Y:S06]  /*8a890*/  STL.64 [R1+0x4d20], R36 ;  /* 0x004d202401007387 */ /* 0x000fec0000100a00 */
[----:B------:R-:W-:Y:S04]  /*8a8a0*/  STL.64 [R1+0x5a0], R8 ;  /* 0x0005a00801007387 */ /* 0x000fe80000100a00 */
[----:B------:R-:W-:Y:S04]  /*8a8b0*/  STL.64 [R1+0x5a8], R10 ;  /* 0x0005a80a01007387 */ /* 0x000fe80000100a00 */
[----:B------:R-:W2:Y:S04]  /*8a8c0*/  LDL.LU R20, [R1+0xb00] ;  /* 0x000b000001147983 */ /* 0x000ea80000300800 */
        /* <DEDUP_REMOVED lines=159> */
[----:B0-----:R-:W3:Y:S04]  /*8b2c0*/  LDL.LU R14, [R1+0x4d08] ;  /* 0x004d0800010e7983 */ /* 0x001ee80000300800 */
[----:B------:R-:W2:Y:S02]  /*8b2d0*/  LDL.LU.64 R12, [R1+0x4d00] ;  /* 0x004d0000010c7983 */ /* 0x000ea40000300a00 */
        /* <DEDUP_REMOVED lines=47> */
[C---:B--2---:R-:W-:Y:S08]  /*8b5d0*/  HMMA.16816.F32 R20, R24.reuse, R12, R20 ;  /* 0x0000000c1814723c */ /* 0x044ff00000001814 */
[C---:B------:R-:W-:Y:S08]  /*8b5e0*/  HMMA.16816.F32 R56, R24.reuse, R38, R56 ;  /* 0x000000261838723c */ /* 0x040ff00000001838 */
[C---:B----4-:R-:W-:Y:S03]  /*8b5f0*/  HMMA.16816.F32 R48, R24.reuse, R44, R48 ;  /* 0x0000002c1830723c */ /* 0x050fe60000001830 */
        /* <DEDUP_REMOVED lines=12> */
[----:B---3--:R-:W-:Y:S03]  /*8b6c0*/  HMMA.16816.F32 R24, R24, R60, R32 ;  /* 0x0000003c1818723c */ /* 0x008fe60000001820 */
[----:B------:R-:W3:Y:S04]  /*8b6d0*/  LDL.LU.64 R34, [R1+0x4c38] ;  /* 0x004c380001227983 */ /* 0x000ee80000300a00 */
[----:B------:R-:W3:-:S12]  /*8b6e0*/  LDL.LU.64 R32, [R1+0x4c30] ;  /* 0x004c300001207983 */ /* 0x000ed80000300a00 */
[----:B------:R-:W-:Y:S04]  /*8b6f0*/  STL.64 [R1+0x490], R24 ;  /* 0x0004901801007387 */ /* 0x000fe80000100a00 */
[----:B------:R0:W-:Y:S04]  /*8b700*/  STL.64 [R1+0x498], R26 ;  /* 0x0004981a01007387 */ /* 0x0001e80000100a00 */
[----:B0-----:R-:W2:Y:S04]  /*8b710*/  LDL.LU.64 R26, [R1+0x4c28] ;  /* 0x004c2800011a7983 */ /* 0x001ea80000300a00 */
[----:B------:R-:W2:Y:S02]  /*8b720*/  LDL.LU.64 R24, [R1+0x4c20] ;  /* 0x004c200001187983 */ /* 0x000ea40000300a00 */
        /* <DEDUP_REMOVED lines=10> */
[----:B------:R-:W-:-:S15]  /*8b7d0*/  HMMA.16816.F32 R52, R24, R36, R52 ;  /* 0x000000241834723c */ /* 0x000fde0000001834 */
[----:B------:R-:W-:-:S04]  /*8b7e0*/  NOP ;  /* 0x0000000000007918 */ /* 0x000fc80000000000 */
[----:B------:R-:W-:Y:S04]  /*8b7f0*/  STL.64 [R1+0x460], R52 ;  /* 0x0004603401007387 */ /* 0x000fe80000100a00 */
[----:B------:R0:W-:Y:S02]  /*8b800*/  STL.64 [R1+0x468], R54 ;  /* 0x0004683601007387 */ /* 0x0001e40000100a00 */
[C---:B0-----:R-:W-:Y:S08]  /*8b810*/  HMMA.16816.F32 R52, R24.reuse, R46, R56 ;  /* 0x0000002e1834723c */ /* 0x041ff00000001838 */
[C---:B---3--:R-:W-:Y:S01]  /*8b820*/  HMMA.16816.F32 R32, R24.reuse, R12, R32 ;  /* 0x0000000c1820723c */ /* 0x048fe20000001820 */
[----:B------:R-:W-:Y:S10]  /*8b830*/  STL [R1+0x4bc8], R14 ;  /* 0x004bc80e01007387 */ /* 0x000ff40000100800 */
[----:B------:R-:W-:Y:S04]  /*8b840*/  STL.64 [R1+0x450], R52 ;  /* 0x0004503401007387 */ /* 0x000fe80000100a00 */
[----:B------:R-:W-:Y:S04]  /*8b850*/  STL.64 [R1+0x458], R54 ;  /* 0x0004583601007387 */ /* 0x000fe80000100a00 */
[----:B------:R0:W-:Y:S02]  /*8b860*/  STL.64 [R1+0x4bc0], R12 ;  /* 0x004bc00c01007387 */ /* 0x0001e40000100a00 */
[C---:B0-----:R-:W-:Y:S02]  /*8b870*/  HMMA.16816.F32 R12, R24.reuse, R44, R28 ;  /* 0x0000002c180c723c */ /* 0x041fe4000000181c */
[----:B------:R-:W-:Y:S04]  /*8b880*/  STL.64 [R1+0x440], R32 ;  /* 0x0004402001007387 */ /* 0x000fe80000100a00 */
[----:B------:R-:W-:Y:S04]  /*8b890*/  STL.64 [R1+0x448], R34 ;  /* 0x0004482201007387 */ /* 0x000fe80000100a00 */
[----:B------:R-:W-:Y:S04]  /*8b8a0*/  STL.64 [R1+0x4bd8], R46 ;  /* 0x004bd82e01007387 */ /* 0x000fe80000100a00 */
[----:B------:R-:W-:Y:S01]  /*8b8b0*/  STL.64 [R1+0x4bd0], R44 ;  /* 0x004bd02c01007387 */ /* 0x000fe20000100a00 */
[C---:B------:R-:W-:Y:S04]  /*8b8c0*/  HMMA.16816.F32 R28, R24.reuse, R38, R40 ;  /* 0x00000026181c723c */ /* 0x040fe80000001828 */
[----:B------:R-:W-:Y:S04]  /*8b8d0*/  STL.64 [R1+0x430], R12 ;  /* 0x0004300c01007387 */ /* 0x000fe80000100a00 */
[----:B------:R2:W-:Y:S04]  /*8b8e0*/  STL.64 [R1+0x438], R14 ;  /* 0x0004380e01007387 */ /* 0x0005e80000100a00 */
[----:B------:R-:W-:Y:S07]  /*8b8f0*/  STL.64 [R1+0x4ba8], R38 ;  /* 0x004ba82601007387 */ /* 0x000fee0000100a00 */
[----:B------:R-:W-:Y:S04]  /*8b900*/  STL.64 [R1+0x420], R28 ;  /* 0x0004201c01007387 */ /* 0x000fe80000100a00 */
[----:B------:R-:W-:Y:S04]  /*8b910*/  STL.64 [R1+0x428], R30 ;  /* 0x0004281e01007387 */ /* 0x000fe80000100a00 */
[----:B------:R-:W-:Y:S01]  /*8b920*/  STL [R1+0x4ba0], R19 ;  /* 0x004ba01301007387 */ /* 0x000fe20000100800 */
[----:B--2---:R-:W-:Y:S08]  /*8b930*/  HMMA.16816.F32 R12, R24, R60, R20 ;  /* 0x0000003c180c723c */ /* 0x004ff00000001814 */
[----:B----4-:R-:W-:Y:S11]  /*8b940*/  HMMA.16816.F32 R4, R48, R16, R4 ;  /* 0x000000103004723c */ /* 0x010ff60000001804 */
[----:B------:R-:W-:Y:S04]  /*8b950*/  STL.64 [R1+0x410], R12 ;  /* 0x0004100c01007387 */ /* 0x000fe80000100a00 */
[----:B------:R-:W-:Y:S04]  /*8b960*/  STL.64 [R1+0x418], R14 ;  /* 0x0004180e01007387 */ /* 0x000fe80000100a00 */
[----:B------:R-:W-:Y:S04]  /*8b970*/  STL.64 [R1+0x4b98], R16 ;  /* 0x004b981001007387 */ /* 0x000fe80000100a00 */
        /* <DEDUP_REMOVED lines=11> */
[----:B------:R-:W3:Y:S01]  /*8ba30*/  LDL.LU R55, [R1+0xa7c] ;  /* 0x000a7c0001377983 */ /* 0x000ee20000300800 */
[----:B------:R-:W-:-:S03]  /*8ba40*/  IMAD.MOV.U32 R3, RZ, RZ, R37 ;  /* 0x000000ffff037224 */ /* 0x000fc600078e0025 */
[----:B---3--:R-:W-:Y:S04]  /*8ba50*/  STL.64 [R1+0x4bf8], R54 ;  /* 0x004bf83601007387 */ /* 0x008fe80000100a00 */
[----:B--2---:R2:W-:Y:S04]  /*8ba60*/  STL.64 [R1+0x4bf0], R52 ;  /* 0x004bf03401007387 */ /* 0x0045e80000100a00 */
        /* <DEDUP_REMOVED lines=28> */
[----:B------:R-:W3:Y:S04]  /*8bc30*/  LDL.LU.64 R56, [R1+0x60] ;  /* 0x0000600001387983 */ /* 0x000ee80000300a00 */
        /* <DEDUP_REMOVED lines=14> */
[----:B------:R-:W3:Y:S04]  /*8bd20*/  LDL.LU R43, [R1+0xa4c] ;  /* 0x000a4c00012b7983 */ /* 0x000ee80000300800 */
[----:B------:R-:W3:Y:S01]  /*8bd30*/  LDL.LU R24, [R1+0xa20] ;  /* 0x000a200001187983 */ /* 0x000ee20000300800 */
[----:B------:R-:W-:Y:S02]  /*8bd40*/  IMAD.MOV.U32 R26, RZ, RZ, R9 ;  /* 0x000000ffff1a7224 */ /* 0x000fe400078e0009 */
[----:B------:R-:W-:Y:S01]  /*8bd50*/  IMAD.MOV.U32 R27, RZ, RZ, R8 ;  /* 0x000000ffff1b7224 */ /* 0x000fe200078e0008 */
[----:B------:R-:W3:Y:S01]  /*8bd60*/  LDL.LU R25, [R1+0xa24] ;  /* 0x000a240001197983 */ /* 0x000ee20000300800 */
[----:B--2---:R-:W-:-:S15]  /*8bd70*/  HMMA.16816.F32 R52, R48, R10, R52 ;  /* 0x0000000a3034723c */ /* 0x004fde0000001834 */
[----:B------:R-:W-:-:S04]  /*8bd80*/  NOP ;  /* 0x0000000000007918 */ /* 0x000fc80000000000 */
[----:B------:R-:W-:Y:S02]  /*8bd90*/  IMAD.MOV.U32 R11, RZ, RZ, R52 ;  /* 0x000000ffff0b7224 */ /* 0x000fe400078e0034 */
[----:B------:R-:W-:Y:S02]  /*8bda0*/  IMAD.MOV.U32 R10, RZ, RZ, R53 ;  /* 0x000000ffff0a7224 */ /* 0x000fe400078e0035 */
[----:B------:R-:W-:Y:S02]  /*8bdb0*/  IMAD.MOV.U32 R9, RZ, RZ, R54 ;  /* 0x000000ffff097224 */ /* 0x000fe400078e0036 */
[----:B------:R-:W-:Y:S02]  /*8bdc0*/  IMAD.MOV.U32 R8, RZ, RZ, R55 ;  /* 0x000000ffff087224 */ /* 0x000fe400078e0037 */
[----:B------:R-:W2:Y:S04]  /*8bdd0*/  LDL.LU.64 R54, [R1+0x4bf8] ;  /* 0x004bf80001367983 */ /* 0x000ea80000300a00 */
[----:B------:R-:W2:Y:S04]  /*8bde0*/  LDL.LU.64 R52, [R1+0x4bf0] ;  /* 0x004bf00001347983 */ /* 0x000ea80000300a00 */
[----:B------:R0:W-:Y:S04]  /*8bdf0*/  STL.64 [R1+0x47c8], R10 ;  /* 0x0047c80a01007387 */ /* 0x0001e80000100a00 */
[----:B0-----:R-:W3:Y:S01]  /*8be00*/  LDL.LU R10, [R1+0x2f8] ;  /* 0x0002f800010a7983 */ /* 0x001ee20000300800 */
[----:B------:R-:W-:-:S03]  /*8be10*/  IMAD.MOV.U32 R11, RZ, RZ, R3 ;  /* 0x000000ffff0b7224 */ /* 0x000fc600078e0003 */
[----:B------:R-:W2:Y:S04]  /*8be20*/  LDL.LU R3, [R1+0x4be8] ;  /* 0x004be80001037983 */ /* 0x000ea80000300800 */
[----:B------:R0:W-:Y:S02]  /*8be30*/  STL.64 [R1+0x47c0], R8 ;  /* 0x0047c00801007387 */ /* 0x0001e40000100a00 */
[----:B0-----:R-:W-:Y:S02]  /*8be40*/  IMAD.MOV.U32 R8, RZ, RZ, R2 ;  /* 0x000000ffff087224 */ /* 0x001fe400078e0002 */
[----:B------:R-:W-:Y:S01]  /*8be50*/  IMAD.MOV.U32 R9, RZ, RZ, R0 ;  /* 0x000000ffff097224 */ /* 0x000fe200078e0000 */
        /* <DEDUP_REMOVED lines=13> */
[----:B------:R-:W3:Y:S01]  /*8bf30*/  LDL.LU.64 R12, [R1+0x4bc0] ;  /* 0x004bc000010c7983 */ /* 0x000ee20000300a00 */
        /* <DEDUP_REMOVED lines=9> */
[----:B0-----:R-:W4:Y:S02]  /*8bfd0*/  LDL.LU.64 R38, [R1+0x4ba8] ;  /* 0x004ba80001267983 */ /* 0x001f240000300a00 */
[----:B----4-:R-:W-:-:S15]  /*8bfe0*/  HMMA.16816.F32 R16, R48, R38, R16 ;  /* 0x000000263010723c */ /* 0x010fde0000001810 */
[----:B------:R-:W-:-:S04]  /*8bff0*/  NOP ;  /* 0x0000000000007918 */ /* 0x000fc80000000000 */
[----:B------:R-:W-:Y:S04]  /*8c000*/  STL.64 [R1+0x3a0], R16 ;  /* 0x0003a01001007387 */ /* 0x000fe80000100a00 */
[----:B------:R0:W-:Y:S04]  /*8c010*/  STL.64 [R1+0x3a8], R18 ;  /* 0x0003a81201007387 */ /* 0x0001e80000100a00 */
[----:B0-----:R-:W3:Y:S04]  /*8c020*/  LDL.LU R19, [R1+0x4ba0] ;  /* 0x004ba00001137983 */ /* 0x001ee80000300800 */
[----:B------:R-:W4:Y:S01]  /*8c030*/  LDL.LU.64 R16, [R1+0x4b98] ;  /* 0x004b980001107983 */ /* 0x000f220000300a00 */
[----:B------:R-:W-:Y:S03]  /*8c040*/  HMMA.16816.F32 R48, R48, R60, R4 ;  /* 0x0000003c3030723c */ /* 0x000fe60000001804 */
[----:B------:R-:W2:Y:S04]  /*8c050*/  LDL.LU.64 R6, [R1+0x4b90] ;  /* 0x004b900001067983 */ /* 0x000ea80000300a00 */
[----:B------:R-:W2:-:S12]  /*8c060*/  LDL.LU.64 R4, [R1+0x4b88] ;  /* 0x004b880001047983 */ /* 0x000e980000300a00 */
[----:B------:R-:W-:Y:S04]  /*8c070*/  STL.64 [R1+0x390], R48 ;  /* 0x0003903001007387 */ /* 0x000fe80000100a00 */
[----:B------:R4:W-:Y:S01]  /*8c080*/  STL.64 [R1+0x398], R50 ;  /* 0x0003983201007387 */ /* 0x0009e20000100a00 */
[----:B------:R-:W-:Y:S02]  /*8c090*/  IMAD.MOV.U32 R37, RZ, RZ, R56 ;  /* 0x000000ffff257224 */ /* 0x000fe400078e0038 */
[----:B------:R-:W-:Y:S02]  /*8c0a0*/  IMAD.MOV.U32 R36, RZ, RZ, R57 ;  /* 0x000000ffff247224 */ /* 0x000fe400078e0039 */
[----:B------:R-:W-:Y:S02]  /*8c0b0*/  IMAD.MOV.U32 R15, RZ, RZ, R59 ;  /* 0x000000ffff0f7224 */ /* 0x000fe400078e003b */
[----:B------:R-:W-:Y:S01]  /*8c0c0*/  IMAD.MOV.U32 R18, RZ, RZ, R58 ;  /* 0x000000ffff127224 */ /* 0x000fe200078e003a */
[----:B----4-:R-:W-:-:S15]  /*8c0d0*/  HMMA.16816.F32 R48, R56, R16, R52 ;  /* 0x000000103830723c */ /* 0x010fde0000001834 */
[----:B------:R-:W-:-:S04]  /*8c0e0*/  NOP ;  /* 0x0000000000007918 */ /* 0x000fc80000000000 */
[----:B------:R-:W-:Y:S04]  /*8c0f0*/  STL.64 [R1+0x380], R48 ;  /* 0x0003803001007387 */ /* 0x000fe80000100a00 */
[----:B------:R-:W-:Y:S04]  /*8c100*/  STL.64 [R1+0x388], R50 ;  /* 0x0003883201007387 */ /* 0x000fe80000100a00 */
[----:B---3--:R0:W-:Y:S04]  /*8c110*/  STL [R1+0x4b60], R19 ;  /* 0x004b601301007387 */ /* 0x0081e80000100800 */
[----:B------:R1:W-:Y:S01]  /*8c120*/  STL.64 [R1+0x4b58], R16 ;  /* 0x004b581001007387 */ /* 0x0003e20000100a00 */
[----:B0-----:R-:W-:-:S02]  /*8c130*/  IMAD.MOV.U32 R19, RZ, RZ, R15 ;  /* 0x000000ffff137224 */ /* 0x001fc400078e000f */
[----:B-1----:R-:W-:Y:S02]  /*8c140*/  IMAD.MOV.U32 R16, RZ, RZ, R37 ;  /* 0x000000ffff107224 */ /* 0x002fe400078e0025 */
        /* <DEDUP_REMOVED lines=11> */
[----:B------:R-:W-:Y:S10]  /*8c200*/  STL [R1+0x4b20], R14 ;  /* 0x004b200e01007387 */ /* 0x000ff40000100800 */
        /* <DEDUP_REMOVED lines=62> */
[----:B------:R-:W-:Y:S04]  /*8c5f0*/  STL.64 [R1+0x4ae0], R34 ;  /* 0x004ae02201007387 */ /* 0x000fe80000100a00 */
        /* <DEDUP_REMOVED lines=31> */
[----:B------:R-:W4:Y:S04]  /*8c7f0*/  LDL.LU.64 R30, [R1+0x4b70] ;  /* 0x004b7000011e7983 */ /* 0x000f280000300a00 */
[----:B------:R-:W4:Y:S04]  /*8c800*/  LDL.LU.64 R28, [R1+0x4b68] ;  /* 0x004b6800011c7983 */ /* 0x000f280000300a00 */
[----:B------:R-:W-:Y:S04]  /*8c810*/  STL.64 [R1+0x2e0], R16 ;  /* 0x0002e01001007387 */ /* 0x000fe80000100a00 */
[----:B------:R0:W-:Y:S04]  /*8c820*/  STL.64 [R1+0x2e8], R18 ;  /* 0x0002e81201007387 */ /* 0x0001e80000100a00 */
[----:B0-----:R-:W2:Y:S04]  /*8c830*/  LDL.LU R19, [R1+0x4b60] ;  /* 0x004b600001137983 */ /* 0x001ea80000300800 */
        /* <DEDUP_REMOVED lines=21> */
[----:B0-----:R-:W4:Y:S04]  /*8c990*/  LDL.LU R14, [R1+0x4b20] ;  /* 0x004b2000010e7983 */ /* 0x001f280000300800 */
[----:B------:R-:W2:Y:S01]  /*8c9a0*/  LDL.LU.64 R12, [R1+0x4b18] ;  /* 0x004b1800010c7983 */ /* 0x000ea20000300a00 */
        /* <DEDUP_REMOVED lines=11> */
[----:B--2---:R-:W-:-:S15]  /*8ca60*/  HMMA.16816.F32 R40, R28, R38, R40 ;  /* 0x000000261c28723c */ /* 0x004fde0000001828 */
[----:B------:R-:W-:-:S04]  /*8ca70*/  NOP ;  /* 0x0000000000007918 */ /* 0x000fc80000000000 */
[----:B------:R0:W-:Y:S04]  /*8ca80*/  STL.64 [R1+0x220], R40 ;  /* 0x0002202801007387 */ /* 0x0001e80000100a00 */
[----:B------:R1:W-:Y:S01]  /*8ca90*/  STL.64 [R1+0x228], R42 ;  /* 0x0002282a01007387 */ /* 0x0003e20000100a00 */
[----:B---3--:R-:W-:Y:S03]  /*8caa0*/  HMMA.16816.F32 R28, R28, R60, R4 ;  /* 0x0000003c1c1c723c */ /* 0x008fe60000001804 */
[----:B0-----:R-:W2:Y:S04]  /*8cab0*/  LDL.LU R40, [R1+0x950] ;  /* 0x0009500001287983 */ /* 0x001ea80000300800 */
[----:B------:R-:W2:Y:S04]  /*8cac0*/  LDL.LU R41, [R1+0x954] ;  /* 0x0009540001297983 */ /* 0x000ea80000300800 */
[----:B-1----:R-:W2:Y:S04]  /*8cad0*/  LDL.LU R42, [R1+0x958] ;  /* 0x00095800012a7983 */ /* 0x002ea80000300800 */
[----:B------:R-:W2:Y:S04]  /*8cae0*/  LDL.LU R43, [R1+0x95c] ;  /* 0x00095c00012b7983 */ /* 0x000ea80000300800 */
[----:B------:R-:W3:Y:S04]  /*8caf0*/  LDL.LU.64 R6, [R1+0x4af0] ;  /* 0x004af00001067983 */ /* 0x000ee80000300a00 */
[----:B------:R-:W3:Y:S04]  /*8cb00*/  LDL.LU.64 R4, [R1+0x4ae8] ;  /* 0x004ae80001047983 */ /* 0x000ee80000300a00 */
[----:B------:R0:W-:Y:S04]  /*8cb10*/  STL.64 [R1+0x210], R28 ;  /* 0x0002101c01007387 */ /* 0x0001e80000100a00 */
[----:B------:R1:W-:Y:S04]  /*8cb20*/  STL.64 [R1+0x218], R30 ;  /* 0x0002181e01007387 */ /* 0x0003e80000100a00 */
[----:B0-----:R-:W2:Y:S04]  /*8cb30*/  LDL.LU R28, [R1+0x100] ;  /* 0x00010000011c7983 */ /* 0x001ea80000300800 */
[----:B------:R-:W2:Y:S04]  /*8cb40*/  LDL.LU R29, [R1+0x104] ;  /* 0x00010400011d7983 */ /* 0x000ea80000300800 */
[----:B-1----:R-:W2:Y:S04]  /*8cb50*/  LDL.LU R30, [R1+0x108] ;  /* 0x00010800011e7983 */ /* 0x002ea80000300800 */
[----:B------:R-:W2:Y:S01]  /*8cb60*/  LDL.LU R31, [R1+0x10c] ;  /* 0x00010c00011f7983 */ /* 0x000ea20000300800 */
[----:B---3--:R-:W-:-:S15]  /*8cb70*/  HMMA.16816.F32 R32, R4, R16, R32 ;  /* 0x000000100420723c */ /* 0x008fde0000001820 */
[----:B------:R-:W-:-:S04]  /*8cb80*/  NOP ;  /* 0x0000000000007918 */ /* 0x000fc80000000000 */
[----:B------:R-:W-:Y:S04]  /*8cb90*/  STL.64 [R1+0x1f0], R32 ;  /* 0x0001f02001007387 */ /* 0x000fe80000100a00 */
[----:B------:R0:W-:Y:S04]  /*8cba0*/  STL.64 [R1+0x1f8], R34 ;  /* 0x0001f82201007387 */ /* 0x0001e80000100a00 */
[----:B0-----:R-:W3:Y:S04]  /*8cbb0*/  LDL.LU.64 R34, [R1+0x4ae0] ;  /* 0x004ae00001227983 */ /* 0x001ee80000300a00 */
[----:B------:R-:W3:Y:S01]  /*8cbc0*/  LDL.LU.64 R32, [R1+0x4ad8] ;  /* 0x004ad80001207983 */ /* 0x000ee20000300a00 */
[C---:B------:R-:W-:Y:S08]  /*8cbd0*/  HMMA.16816.F32 R56, R4.reuse, R8, R56 ;  /* 0x000000080438723c */ /* 0x040ff00000001838 */
[C---:B------:R-:W-:Y:S08]  /*8cbe0*/  HMMA.16816.F32 R52, R4.reuse, R10, R52 ;  /* 0x0000000a0434723c */ /* 0x040ff00000001834 */
[C---:B------:R-:W-:Y:S08]  /*8cbf0*/  HMMA.16816.F32 R48, R4.reuse, R12, R48 ;  /* 0x0000000c0430723c */ /* 0x040ff00000001830 */
[C---:B------:R-:W-:Y:S08]  /*8cc00*/  HMMA.16816.F32 R20, R4.reuse, R44, R20 ;  /* 0x0000002c0414723c */ /* 0x040ff00000001814 */
[C---:B------:R-:W-:Y:S01]  /*8cc10*/  HMMA.16816.F32 R24, R4.reuse, R38, R24 ;  /* 0x000000260418723c */ /* 0x040fe20000001818 */
        /* <DEDUP_REMOVED lines=12> */
[----:B0-----:R-:W3:Y:S04]  /*8cce0*/  LDL.LU.64 R34, [R1+0x4ab0] ;  /* 0x004ab00001227983 */ /* 0x001ee80000300a00 */
[----:B------:R-:W3:Y:S04]  /*8ccf0*/  LDL.LU.64 R32, [R1+0x4aa8] ;  /* 0x004aa80001207983 */ /* 0x000ee80000300a00 */
[----:B------:R0:W-:Y:S04]  /*8cd00*/  STL.64 [R1+0x190], R48 ;  /* 0x0001903001007387 */ /* 0x0001e80000100a00 */
[----:B------:R1:W-:Y:S04]  /*8cd10*/  STL.64 [R1+0x198], R50 ;  /* 0x0001983201007387 */ /* 0x0003e80000100a00 */
[----:B0-----:R-:W2:Y:S04]  /*8cd20*/  LDL.LU R48, [R1+0x940] ;  /* 0x0009400001307983 */ /* 0x001ea80000300800 */
[----:B------:R-:W2:Y:S04]  /*8cd30*/  LDL.LU R49, [R1+0x944] ;  /* 0x0009440001317983 */ /* 0x000ea80000300800 */
[----:B-1----:R-:W2:Y:S04]  /*8cd40*/  LDL.LU R50, [R1+0x948] ;  /* 0x0009480001327983 */ /* 0x002ea80000300800 */
[----:B------:R-:W2:Y:S04]  /*8cd50*/  LDL.LU R51, [R1+0x94c] ;  /* 0x00094c0001337983 */ /* 0x000ea80000300800 */
[----:B------:R-:W-:Y:S04]  /*8cd60*/  STL.64 [R1+0x180], R20 ;  /* 0x0001801401007387 */ /* 0x000fe80000100a00 */
[----:B------:R0:W-:Y:S04]  /*8cd70*/  STL.64 [R1+0x188], R22 ;  /* 0x0001881601007387 */ /* 0x0001e80000100a00 */
[----:B0-----:R-:W2:Y:S04]  /*8cd80*/  LDL.LU.64 R22, [R1+0x4aa0] ;  /* 0x004aa00001167983 */ /* 0x001ea80000300a00 */
[----:B------:R-:W3:Y:S04]  /*8cd90*/  LDL.LU.64 R20, [R1+0x4a98] ;  /* 0x004a980001147983 */ /* 0x000ee80000300a00 */
[----:B------:R-:W-:Y:S04]  /*8cda0*/  STL.64 [R1+0x160], R24 ;  /* 0x0001601801007387 */ /* 0x000fe80000100a00 */
[----:B------:R0:W-:Y:S04]  /*8cdb0*/  STL.64 [R1+0x168], R26 ;  /* 0x0001681a01007387 */ /* 0x0001e80000100a00 */
[----:B0-----:R-:W3:Y:S04]  /*8cdc0*/  LDL.LU.64 R26, [R1+0x4a90] ;  /* 0x004a9000011a7983 */ /* 0x001ee80000300a00 */
[----:B------:R-:W3:Y:S01]  /*8cdd0*/  LDL.LU.64 R24, [R1+0x4a88] ;  /* 0x004a880001187983 */ /* 0x000ee20000300a00 */
[----:B------:R-:W-:-:S02]  /*8cde0*/  IMAD.MOV.U32 R36, RZ, RZ, R45 ;  /* 0x000000ffff247224 */ /* 0x000fc400078e002d */
[----:B------:R-:W-:Y:S02]  /*8cdf0*/  IMAD.MOV.U32 R37, RZ, RZ, R44 ;  /* 0x000000ffff257224 */ /* 0x000fe400078e002c */
[----:B------:R-:W-:Y:S02]  /*8ce00*/  IMAD.MOV.U32 R18, RZ, RZ, R38 ;  /* 0x000000ffff127224 */ /* 0x000fe400078e0026 */
[----:B------:R-:W-:Y:S02]  /*8ce10*/  IMAD.MOV.U32 R15, RZ, RZ, R39 ;  /* 0x000000ffff0f7224 */ /* 0x000fe400078e0027 */
[----:B--2---:R-:W-:Y:S01]  /*8ce20*/  IMAD.MOV.U32 R38, RZ, RZ, R22 ;  /* 0x000000ffff267224 */ /* 0x004fe200078e0016 */
[----:B---3--:R-:W-:Y:S01]  /*8ce30*/  HMMA.16816.F32 R24, R4, R60, R24 ;  /* 0x0000003c0418723c */ /* 0x008fe20000001818 */
[----:B------:R-:W-:Y:S02]  /*8ce40*/  IMAD.MOV.U32 R5, RZ, RZ, R36 ;  /* 0x000000ffff057224 */ /* 0x000fe400078e0024 */
[----:B------:R-:W-:-:S02]  /*8ce50*/  IMAD.MOV.U32 R4, RZ, RZ, R37 ;  /* 0x000000ffff047224 */ /* 0x000fc400078e0025 */
[----:B------:R-:W-:Y:S02]  /*8ce60*/  IMAD.MOV.U32 R36, RZ, RZ, R20 ;  /* 0x000000ffff247224 */ /* 0x000fe400078e0014 */
[----:B------:R-:W-:Y:S01]  /*8ce70*/  IMAD.MOV.U32 R37, RZ, RZ, R21 ;  /* 0x000000ffff257224 */ /* 0x000fe200078e0015 */
[----:B------:R-:W2:Y:S04]  /*8ce80*/  LDL.LU R20, [R1+0x4a80] ;  /* 0x004a800001147983 */ /* 0x000ea80000300800 */
[----:B------:R-:W2:Y:S04]  /*8ce90*/  LDL.LU R21, [R1+0x4a7c] ;  /* 0x004a7c0001157983 */ /* 0x000ea80000300800 */
[----:B------:R-:W2:Y:S01]  /*8cea0*/  LDL.LU R22, [R1+0x4a78] ;  /* 0x004a780001167983 */ /* 0x000ea20000300800 */
[----:B------:R-:W-:-:S03]  /*8ceb0*/  IMAD.MOV.U32 R39, RZ, RZ, R23 ;  /* 0x000000ffff277224 */ /* 0x000fc600078e0017 */
[----:B------:R-:W2:Y:S04]  /*8cec0*/  LDL.LU R23, [R1+0x4a74] ;  /* 0x004a740001177983 */ /* 0x000ea80000300800 */
[----:B------:R-:W-:Y:S04]  /*8ced0*/  STL.64 [R1+0x4558], R26 ;  /* 0x0045581a01007387 */ /* 0x000fe80000100a00 */
[----:B------:R0:W-:Y:S04]  /*8cee0*/  STL.64 [R1+0x4550], R24 ;  /* 0x0045501801007387 */ /* 0x0001e80000100a00 */
[----:B0-----:R-:W3:Y:S04]  /*8cef0*/  LDL.LU R24, [R1+0x130] ;  /* 0x0001300001187983 */ /* 0x001ee80000300800 */
[----:B------:R-:W3:Y:S04]  /*8cf00*/  LDL.LU R25, [R1+0x134] ;  /* 0x0001340001197983 */ /* 0x000ee80000300800 */
[----:B------:R-:W3:Y:S04]  /*8cf10*/  LDL.LU R26, [R1+0x138] ;  /* 0x00013800011a7983 */ /* 0x000ee80000300800 */
[----:B------:R-:W3:Y:S01]  /*8cf20*/  LDL.LU R27, [R1+0x13c] ;  /* 0x00013c00011b7983 */ /* 0x000ee20000300800 */
[----:B------:R-:W-:-:S02]  /*8cf30*/  IMAD.MOV.U32 R7, RZ, RZ, R15 ;  /* 0x000000ffff077224 */ /* 0x000fc400078e000f */
[----:B------:R-:W-:Y:S02]  /*8cf40*/  IMAD.MOV.U32 R15, RZ, RZ, R16 ;  /* 0x000000ffff0f7224 */ /* 0x000fe400078e0010 */
[----:B------:R-:W-:Y:S02]  /*8cf50*/  IMAD.MOV.U32 R6, RZ, RZ, R18 ;  /* 0x000000ffff067224 */ /* 0x000fe400078e0012 */
[----:B------:R-:W-:Y:S01]  /*8cf60*/  IMAD.MOV.U32 R18, RZ, RZ, R47 ;  /* 0x000000ffff127224 */ /* 0x000fe200078e002f */
[C---:B--2---:R-:W-:Y:S08]  /*8cf70*/  HMMA.16816.F32 R28, R20.reuse, R10, R28 ;  /* 0x0000000a141c723c */ /* 0x044ff0000000181c */
[----:B---3--:R-:W-:-:S15]  /*8cf80*/  HMMA.16816.F32 R24, R20, R16, R24 ;  /* 0x000000101418723c */ /* 0x008fde0000001818 */
[----:B------:R-:W-:-:S04]  /*8cf90*/  NOP ;  /* 0x0000000000007918 */ /* 0x000fc80000000000 */
[----:B------:R-:W-:Y:S04]  /*8cfa0*/  STL.64 [R1+0x130], R24 ;  /* 0x0001301801007387 */ /* 0x000fe80000100a00 */
[----:B------:R0:W-:Y:S02]  /*8cfb0*/  STL.64 [R1+0x138], R26 ;  /* 0x0001381a01007387 */ /* 0x0001e40000100a00 */
[----:B0-----:R-:W-:Y:S02]  /*8cfc0*/  HMMA.16816.F32 R24, R20, R8, R40 ;  /* 0x000000081418723c */ /* 0x001fe40000001828 */
[----:B------:R-:W2:-:S15]  /*8cfd0*/  LDL.LU R40, [R1+0xa0] ;  /* 0x0000a00001287983 */ /* 0x000e9e0000300800 */
[----:B------:R-:W-:Y:S02]  /*8cfe0*/  NOP ;  /* 0x0000000000007918 */ /* 0x000fe40000000000 */
[----:B------:R0:W-:Y:S04]  /*8cff0*/  STL.64 [R1+0x120], R24 ;  /* 0x0001201801007387 */ /* 0x0001e80000100a00 */
[----:B------:R1:W-:Y:S04]  /*8d000*/  STL.64 [R1+0x128], R26 ;  /* 0x0001281a01007387 */ /* 0x0003e80000100a00 */
[----:B------:R-:W2:Y:S04]  /*8d010*/  LDL.LU R41, [R1+0xa4] ;  /* 0x0000a40001297983 */ /* 0x000ea80000300800 */
[----:B------:R-:W2:Y:S04]  /*8d020*/  LDL.LU R42, [R1+0xa8] ;  /* 0x0000a800012a7983 */ /* 0x000ea80000300800 */
[----:B------:R-:W2:Y:S01]  /*8d030*/  LDL.LU R43, [R1+0xac] ;  /* 0x0000ac00012b7983 */ /* 0x000ea20000300800 */
[----:B0-----:R-:W-:-:S02]  /*8d040*/  IMAD.MOV.U32 R24, RZ, RZ, R31 ;  /* 0x000000ffff187224 */ /* 0x001fc400078e001f */
[----:B------:R-:W-:Y:S02]  /*8d050*/  IMAD.MOV.U32 R25, RZ, RZ, R30 ;  /* 0x000000ffff197224 */ /* 0x000fe400078e001e */
[----:B-1----:R-:W-:Y:S02]  /*8d060*/  IMAD.MOV.U32 R26, RZ, RZ, R29 ;  /* 0x000000ffff1a7224 */ /* 0x002fe400078e001d */
[----:B------:R-:W-:Y:S01]  /*8d070*/  IMAD.MOV.U32 R27, RZ, RZ, R28 ;  /* 0x000000ffff1b7224 */ /* 0x000fe200078e001c */
[----:B------:R-:W3:Y:S04]  /*8d080*/  LDL.LU R30, [R1+0x4a70] ;  /* 0x004a7000011e7983 */ /* 0x000ee80000300800 */
[----:B------:R-:W3:Y:S04]  /*8d090*/  LDL.LU.64 R28, [R1+0x4a68] ;  /* 0x004a6800011c7983 */ /* 0x000ee80000300a00 */
[----:B------:R-:W-:Y:S04]  /*8d0a0*/  STL [R1+0x45ec], R24 ;  /* 0x0045ec1801007387 */ /* 0x000fe80000100800 */
[----:B------:R-:W-:Y:S04]  /*8d0b0*/  STL [R1+0x45e8], R25 ;  /* 0x0045e81901007387 */ /* 0x000fe80000100800 */
[----:B------:R-:W-:Y:S04]  /*8d0c0*/  STL [R1+0x45e4], R26 ;  /* 0x0045e41a01007387 */ /* 0x000fe80000100800 */
[----:B------:R0:W-:Y:S01]  /*8d0d0*/  STL [R1+0x45e0], R27 ;  /* 0x0045e01b01007387 */ /* 0x0001e20000100800 */
[C---:B------:R-:W-:Y:S08]  /*8d0e0*/  HMMA.16816.F32 R36, R20.reuse, R12, R36 ;  /* 0x0000000c1424723c */ /* 0x040ff00000001824 */
[----:B0-----:R-:W-:Y:S01]  /*8d0f0*/  HMMA.16816.F32 R24, R20, R46, R48 ;  /* 0x0000002e1418723c */ /* 0x001fe20000001830 */
[----:B------:R-:W-:-:S02]  /*8d100*/  IMAD.MOV.U32 R16, RZ, RZ, R17 ;  /* 0x000000ffff107224 */ /* 0x000fc400078e0011 */
[----:B------:R-:W-:Y:S02]  /*8d110*/  IMAD.MOV.U32 R17, RZ, RZ, R46 ;  /* 0x000000ffff117224 */ /* 0x000fe400078e002e */
[----:B------:R-:W-:Y:S02]  /*8d120*/  IMAD.MOV.U32 R51, RZ, RZ, R52 ;  /* 0x000000ffff337224 */ /* 0x000fe400078e0034 */
[----:B------:R-:W-:Y:S02]  /*8d130*/  IMAD.MOV.U32 R31, RZ, RZ, R12 ;  /* 0x000000ffff1f7224 */ /* 0x000fe400078e000c */
[----:B------:R-:W-:-:S10]  /*8d140*/  IMAD.MOV.U32 R52, RZ, RZ, R13 ;  /* 0x000000ffff347224 */ /* 0x000fd400078e000d */
        /* <DEDUP_REMOVED lines=9> */
[----:B------:R-:W4:Y:S01]  /*8d1e0*/  LDL.LU.64 R12, [R1+0x4a60] ;  /* 0x004a6000010c7983 */ /* 0x000f220000300a00 */
[----:B0-----:R-:W-:-:S02]  /*8d1f0*/  IMAD.MOV.U32 R24, RZ, RZ, R36 ;  /* 0x000000ffff187224 */ /* 0x001fc400078e0024 */
[----:B------:R-:W-:Y:S02]  /*8d200*/  IMAD.MOV.U32 R25, RZ, RZ, R37 ;  /* 0x000000ffff197224 */ /* 0x000fe400078e0025 */
[----:B-1----:R-:W-:Y:S02]  /*8d210*/  IMAD.MOV.U32 R26, RZ, RZ, R38 ;  /* 0x000000ffff1a7224 */ /* 0x002fe400078e0026 */
[----:B------:R-:W-:Y:S02]  /*8d220*/  IMAD.MOV.U32 R27, RZ, RZ, R39 ;  /* 0x000000ffff1b7224 */ /* 0x000fe400078e0027 */
[----:B------:R-:W3:Y:S04]  /*8d230*/  LDL.LU.64 R38, [R1+0x4a58] ;  /* 0x004a580001267983 */ /* 0x000ee80000300a00 */
[----:B------:R-:W3:Y:S04]  /*8d240*/  LDL.LU.64 R36, [R1+0x4a50] ;  /* 0x004a500001247983 */ /* 0x000ee80000300a00 */
        /* <DEDUP_REMOVED lines=8> */
[C---:B--2---:R-:W-:Y:S08]  /*8d2d0*/  HMMA.16816.F32 R40, R20.reuse, R6, R40 ;  /* 0x000000061428723c */ /* 0x044ff00000001828 */
[----:B---3--:R-:W-:-:S15]  /*8d2e0*/  HMMA.16816.F32 R24, R20, R4, R24 ;  /* 0x000000041418723c */ /* 0x008fde0000001818 */
[----:B------:R-:W-:-:S04]  /*8d2f0*/  NOP ;  /* 0x0000000000007918 */ /* 0x000fc80000000000 */
[----:B------:R-:W-:Y:S04]  /*8d300*/  STL.64 [R1+0xc0], R24 ;  /* 0x0000c01801007387 */ /* 0x000fe80000100a00 */
[----:B------:R0:W-:Y:S04]  /*8d310*/  STL.64 [R1+0xc8], R26 ;  /* 0x0000c81a01007387 */ /* 0x0001e80000100a00 */
[----:B------:R1:W-:Y:S01]  /*8d320*/  STL [R1+0xac], R43 ;  /* 0x0000ac2b01007387 */ /* 0x0003e20000100800 */
[----:B0-----:R-:W-:Y:S02]  /*8d330*/  IMAD.MOV.U32 R27, RZ, RZ, R42 ;  /* 0x000000ffff1b7224 */ /* 0x001fe400078e002a */
[----:B------:R-:W-:-:S02]  /*8d340*/  IMAD.MOV.U32 R26, RZ, RZ, R41 ;  /* 0x000000ffff1a7224 */ /* 0x000fc400078e0029 */
[----:B------:R-:W-:Y:S01]  /*8d350*/  IMAD.MOV.U32 R25, RZ, RZ, R40 ;  /* 0x000000ffff197224 */ /* 0x000fe200078e0028 */
[----:B-1----:R-:W2:Y:S04]  /*8d360*/  LDL.LU.64 R42, [R1+0x4a48] ;  /* 0x004a4800012a7983 */ /* 0x002ea80000300a00 */
[----:B------:R-:W2:Y:S04]  /*8d370*/  LDL.LU.64 R40, [R1+0x4a40] ;  /* 0x004a400001287983 */ /* 0x000ea80000300a00 */
[----:B------:R0:W-:Y:S04]  /*8d380*/  STL [R1+0x4608], R27 ;  /* 0x0046081b01007387 */ /* 0x0001e80000100800 */
[----:B------:R1:W-:Y:S04]  /*8d390*/  STL [R1+0x4604], R26 ;  /* 0x0046041a01007387 */ /* 0x0003e80000100800 */
[----:B------:R3:W-:Y:S01]  /*8d3a0*/  STL [R1+0x4600], R25 ;  /* 0x0046001901007387 */ /* 0x0007e20000100800 */
[----:B------:R-:W-:-:S03]  /*8d3b0*/  IMAD.MOV.U32 R24, RZ, RZ, R36 ;  /* 0x000000ffff187224 */ /* 0x000fc600078e0024 */
[----:B------:R-:W4:Y:S01]  /*8d3c0*/  LDL.LU R36, [R1+0x4a38] ;  /* 0x004a380001247983 */ /* 0x000f220000300800 */
[----:B0-----:R-:W-:Y:S02]  /*8d3d0*/  IMAD.MOV.U32 R27, RZ, RZ, R39 ;  /* 0x000000ffff1b7224 */ /* 0x001fe400078e0027 */
[----:B-1----:R-:W-:Y:S02]  /*8d3e0*/  IMAD.MOV.U32 R26, RZ, RZ, R38 ;  /* 0x000000ffff1a7224 */ /* 0x002fe400078e0026 */
[----:B---3--:R-:W-:Y:S02]  /*8d3f0*/  IMAD.MOV.U32 R25, RZ, RZ, R37 ;  /* 0x000000ffff197224 */ /* 0x008fe400078e0025 */
[----:B------:R-:W4:Y:S04]  /*8d400*/  LDL.LU R37, [R1+0x4a34] ;  /* 0x004a340001257983 */ /* 0x000f280000300800 */
[----:B------:R-:W4:Y:S04]  /*8d410*/  LDL.LU R38, [R1+0x4a30] ;  /* 0x004a300001267983 */ /* 0x000f280000300800 */
[----:B------:R-:W4:Y:S01]  /*8d420*/  LDL.LU R39, [R1+0x4a2c] ;  /* 0x004a2c0001277983 */ /* 0x000f220000300800 */
[----:B--2---:R-:W-:Y:S01]  /*8d430*/  HMMA.16816.F32 R40, R20, R60, R40 ;  /* 0x0000003c1428723c */ /* 0x004fe20000001828 */
[----:B------:R-:W-:-:S02]  /*8d440*/  IMAD.MOV.U32 R20, RZ, RZ, R15 ;  /* 0x000000ffff147224 */ /* 0x000fc400078e000f */
[----:B------:R-:W-:Y:S01]  /*8d450*/  IMAD.MOV.U32 R21, RZ, RZ, R16 ;  /* 0x000000ffff157224 */ /* 0x000fe200078e0010 */
[----:B------:R-:W2:Y:S04]  /*8d460*/  LDL.LU R15, [R1+0x4a28] ;  /* 0x004a2800010f7983 */ /* 0x000ea80000300800 */
[----:B------:R-:W3:Y:S02]  /*8d470*/  LDL.LU R16, [R1+0x4a24] ;  /* 0x004a240001107983 */ /* 0x000ee40000300800 */
[C---:B----4-:R-:W-:Y:S08]  /*8d480*/  HMMA.16816.F32 R48, R36.reuse, R20, R48 ;  /* 0x000000142430723c */ /* 0x050ff00000001830 */
[----:B------:R-:W-:Y:S01]  /*8d490*/  HMMA.16816.F32 R44, R36, R8, R44 ;  /* 0x00000008242c723c */ /* 0x000fe2000000182c */
[----:B------:R-:W-:-:S02]  /*8d4a0*/  IMAD.MOV.U32 R22, RZ, RZ, R17 ;  /* 0x000000ffff167224 */ /* 0x000fc400078e0011 */
[----:B------:R-:W-:Y:S01]  /*8d4b0*/  IMAD.MOV.U32 R23, RZ, RZ, R18 ;  /* 0x000000ffff177224 */ /* 0x000fe200078e0012 */
[----:B------:R-:W3:Y:S04]  /*8d4c0*/  LDL.LU R17, [R1+0x4a20] ;  /* 0x004a200001117983 */ /* 0x000ee80000300800 */
[----:B------:R-:W3:Y:S04]  /*8d4d0*/  LDL.LU R18, [R1+0x4a1c] ;  /* 0x004a1c0001127983 */ /* 0x000ee80000300800 */
[----:B------:R0:W-:Y:S04]  /*8d4e0*/  STL.64 [R1+0x44d0], R42 ;  /* 0x0044d02a01007387 */ /* 0x0001e80000100a00 */
[----:B------:R1:W-:Y:S04]  /*8d4f0*/  STL.64 [R1+0x44c8], R40 ;  /* 0x0044c82801007387 */ /* 0x0003e80000100a00 */
[----:B------:R4:W-:Y:S04]  /*8d500*/  STL.64 [R1+0x70], R48 ;  /* 0x0000703001007387 */ /* 0x0009e80000100a00 */
[----:B------:R4:W-:Y:S01]  /*8d510*/  STL.64 [R1+0x78], R50 ;  /* 0x0000783201007387 */ /* 0x0009e20000100a00 */
[----:B0-----:R-:W-:-:S02]  /*8d520*/  IMAD.MOV.U32 R43, RZ, RZ, R44 ;  /* 0x000000ffff2b7224 */ /* 0x001fc400078e002c */
[----:B------:R-:W-:Y:S02]  /*8d530*/  IMAD.MOV.U32 R42, RZ, RZ, R45 ;  /* 0x000000ffff2a7224 */ /* 0x000fe400078e002d */
[----:B------:R-:W-:Y:S02]  /*8d540*/  IMAD.MOV.U32 R44, RZ, RZ, R19 ;  /* 0x000000ffff2c7224 */ /* 0x000fe400078e0013 */
[----:B-1----:R-:W-:Y:S02]  /*8d550*/  IMAD.MOV.U32 R41, RZ, RZ, R46 ;  /* 0x000000ffff297224 */ /* 0x002fe400078e002e */
[----:B------:R-:W-:Y:S02]  /*8d560*/  IMAD.MOV.U32 R40, RZ, RZ, R47 ;  /* 0x000000ffff287224 */ /* 0x000fe400078e002f */
[----:B------:R-:W-:Y:S01]  /*8d570*/  IMAD.MOV.U32 R45, RZ, RZ, R28 ;  /* 0x000000ffff2d7224 */ /* 0x000fe200078e001c */
[----:B----4-:R-:W4:Y:S04]  /*8d580*/  LDL.LU R48, [R1+0x920] ;  /* 0x0009200001307983 */ /* 0x010f280000300800 */
[----:B------:R-:W4:Y:S04]  /*8d590*/  LDL.LU R49, [R1+0x924] ;  /* 0x0009240001317983 */ /* 0x000f280000300800 */
[----:B------:R-:W4:Y:S04]  /*8d5a0*/  LDL.LU R50, [R1+0x928] ;  /* 0x0009280001327983 */ /* 0x000f280000300800 */
[----:B------:R-:W4:Y:S04]  /*8d5b0*/  LDL.LU R51, [R1+0x92c] ;  /* 0x00092c0001337983 */ /* 0x000f280000300800 */
[----:B------:R-:W3:Y:S04]  /*8d5c0*/  LDL.LU R19, [R1+0x4a18] ;  /* 0x004a180001137983 */ /* 0x000ee80000300800 */
[----:B------:R-:W2:Y:S01]  /*8d5d0*/  LDL.LU R28, [R1+0x4a14] ;  /* 0x004a1400011c7983 */ /* 0x000ea20000300800 */
[----:B------:R-:W-:-:S02]  /*8d5e0*/  IMAD.MOV.U32 R46, RZ, RZ, R29 ;  /* 0x000000ffff2e7224 */ /* 0x000fc400078e001d */
[----:B------:R-:W-:Y:S01]  /*8d5f0*/  IMAD.MOV.U32 R47, RZ, RZ, R30 ;  /* 0x000000ffff2f7224 */ /* 0x000fe200078e001e */
[----:B------:R-:W2:Y:S04]  /*8d600*/  LDL.LU R29, [R1+0x4a10] ;  /* 0x004a1000011d7983 */ /* 0x000ea80000300800 */
[----:B------:R-:W2:Y:S04]  /*8d610*/  LDL.LU R30, [R1+0x4a0c] ;  /* 0x004a0c00011e7983 */ /* 0x000ea80000300800 */
[----:B------:R-:W-:Y:S04]  /*8d620*/  STL.64 [R1+0x4618], R42 ;  /* 0x0046182a01007387 */ /* 0x000fe80000100a00 */
[----:B------:R0:W-:Y:S02]  /*8d630*/  STL.64 [R1+0x4610], R40 ;  /* 0x0046102801007387 */ /* 0x0001e40000100a00 */
[----:B0-----:R-:W-:-:S15]  /*8d640*/  HMMA.16816.F32 R40, R36, R10, R24 ;  /* 0x0000000a2428723c */ /* 0x001fde0000001818 */
[----:B------:R-:W-:-:S04]  /*8d650*/  NOP ;  /* 0x0000000000007918 */ /* 0x000fc80000000000 */
[----:B------:R-:W-:Y:S02]  /*8d660*/  IMAD.MOV.U32 R27, RZ, RZ, R40 ;  /* 0x000000ffff1b7224 */ /* 0x000fe400078e0028 */
[----:B------:R-:W-:-:S05]  /*8d670*/  IMAD.MOV.U32 R26, RZ, RZ, R41 ;  /* 0x000000ffff1a7224 */ /* 0x000fca00078e0029 */
[----:B------:R0:W-:Y:S02]  /*8d680*/  STL.64 [R1+0x4628], R26 ;  /* 0x0046281a01007387 */ /* 0x0001e40000100a00 */
[----:B0-----:R-:W-:Y:S02]  /*8d690*/  IMAD.MOV.U32 R26, RZ, RZ, R31 ;  /* 0x000000ffff1a7224 */ /* 0x001fe400078e001f */
[----:B------:R-:W2:Y:S01]  /*8d6a0*/  LDL.LU R31, [R1+0x4a08] ;  /* 0x004a0800011f7983 */ /* 0x000ea20000300800 */
[----:B------:R-:W-:Y:S02]  /*8d6b0*/  IMAD.MOV.U32 R25, RZ, RZ, R42 ;  /* 0x000000ffff197224 */ /* 0x000fe400078e002a */
[----:B------:R-:W-:Y:S02]  /*8d6c0*/  IMAD.MOV.U32 R24, RZ, RZ, R43 ;  /* 0x000000ffff187224 */ /* 0x000fe400078e002b */
[----:B------:R-:W-:Y:S02]  /*8d6d0*/  IMAD.MOV.U32 R27, RZ, RZ, R52 ;  /* 0x000000ffff1b7224 */ /* 0x000fe400078e0034 */
[----:B------:R-:W-:Y:S01]  /*8d6e0*/  IMAD.MOV.U32 R40, RZ, RZ, R53 ;  /* 0x000000ffff287224 */ /* 0x000fe200078e0035 */
[----:B------:R-:W3:Y:S04]  /*8d6f0*/  LDL.LU R52, [R1+0x4a04] ;  /* 0x004a040001347983 */ /* 0x000ee80000300800 */
[----:B------:R-:W3:Y:S01]  /*8d700*/  LDL.LU R53, [R1+0x4a00] ;  /* 0x004a000001357983 */ /* 0x000ee20000300800 */
[----:B------:R-:W-:-:S02]  /*8d710*/  IMAD.MOV.U32 R41, RZ, RZ, R54 ;  /* 0x000000ffff297224 */ /* 0x000fc400078e0036 */
[----:B------:R-:W-:Y:S01]  /*8d720*/  IMAD.MOV.U32 R42, RZ, RZ, R59 ;  /* 0x000000ffff2a7224 */ /* 0x000fe200078e003b */
[----:B------:R-:W3:Y:S01]  /*8d730*/  LDL.LU R54, [R1+0x49fc] ;  /* 0x0049fc0001367983 */ /* 0x000ee20000300800 */
[----:B------:R-:W-:-:S03]  /*8d740*/  IMAD.MOV.U32 R43, RZ, RZ, R58 ;  /* 0x000000ffff2b7224 */ /* 0x000fc600078e003a */
[----:B------:R-:W-:Y:S04]  /*8d750*/  STL.64 [R1+0x4620], R24 ;  /* 0x0046201801007387 */ /* 0x000fe80000100a00 */
[----:B------:R-:W3:Y:S01]  /*8d760*/  LDL.LU.64 R58, [R1+0x290] ;  /* 0x00029000013a7983 */ /* 0x000ee20000300a00 */
[----:B--2---:R-:W-:-:S15]  /*8d770*/  HMMA.16816.F32 R28, R36, R22, R28 ;  /* 0x00000016241c723c */ /* 0x004fde000000181c */
[----:B------:R-:W-:-:S04]  /*8d780*/  NOP ;  /* 0x0000000000007918 */ /* 0x000fc80000000000 */
[----:B------:R0:W-:Y:S04]  /*8d790*/  STL.64 [R1+0x30], R28 ;  /* 0x0000301c01007387 */ /* 0x0001e80000100a00 */
[----:B------:R1:W-:Y:S01]  /*8d7a0*/  STL.64 [R1+0x38], R30 ;  /* 0x0000381e01007387 */ /* 0x0003e20000100a00 */
[----:B0-----:R-:W-:-:S03]  /*8d7b0*/  IMAD.MOV.U32 R28, RZ, RZ, R55 ;  /* 0x000000ffff1c7224 */ /* 0x001fc600078e0037 */
[----:B------:R-:W2:Y:S01]  /*8d7c0*/  LDL.LU R55, [R1+0x49f8] ;  /* 0x0049f80001377983 */ /* 0x000ea20000300800 */
[C---:B------:R-:W-:Y:S08]  /*8d7d0*/  HMMA.16816.F32 R12, R36.reuse, R4, R12 ;  /* 0x00000004240c723c */ /* 0x040ff0000000180c */
[----:B---3--:R-:W-:Y:S01]  /*8d7e0*/  HMMA.16816.F32 R16, R36, R26, R16 ;  /* 0x0000001a2410723c */ /* 0x008fe20000001810 */
[----:B------:R-:W-:-:S02]  /*8d7f0*/  IMAD.MOV.U32 R29, RZ, RZ, R57 ;  /* 0x000000ffff1d7224 */ /* 0x000fc400078e0039 */
[----:B-1----:R-:W-:Y:S02]  /*8d800*/  IMAD.MOV.U32 R30, RZ, RZ, R56 ;  /* 0x000000ffff1e7224 */ /* 0x002fe400078e0038 */
[----:B------:R-:W-:-:S03]  /*8d810*/  IMAD.MOV.U32 R31, RZ, RZ, R0 ;  /* 0x000000ffff1f7224 */ /* 0x000fc600078e0000 */
[C---:B----4-:R-:W-:Y:S08]  /*8d820*/  HMMA.16816.F32 R48, R36.reuse, R6, R48 ;  /* 0x000000062430723c */ /* 0x050ff00000001830 */
[----:B------:R-:W-:Y:S01]  /*8d830*/  HMMA.16816.F32 R44, R36, R60, R44 ;  /* 0x0000003c242c723c */ /* 0x000fe2000000182c */
[----:B------:R-:W-:Y:S02]  /*8d840*/  IMAD.MOV.U32 R56, RZ, RZ, R13 ;  /* 0x000000ffff387224 */ /* 0x000fe400078e000d */
[----:B------:R-:W-:Y:S01]  /*8d850*/  IMAD.MOV.U32 R57, RZ, RZ, R14 ;  /* 0x000000ffff397224 */ /* 0x000fe200078e000e */
[----:B------:R-:W-:Y:S04]  /*8d860*/  STL.64 [R1+0x10], R16 ;  /* 0x0000101001007387 */ /* 0x000fe80000100a00 */
[----:B------:R-:W-:Y:S04]  /*8d870*/  STL.64 [R1+0x18], R18 ;  /* 0x0000181201007387 */ /* 0x000fe80000100a00 */
[----:B------:R-:W-:Y:S04]  /*8d880*/  STL [R1], R12 ;  /* 0x0000000c01007387 */ /* 0x000fe80000100800 */
[----:B------:R-:W-:Y:S04]  /*8d890*/  STL.64 [R1+0x49d8], R58 ;  /* 0x0049d83a01007387 */ /* 0x000fe80000100a00 */
[----:B------:R-:W-:Y:S04]  /*8d8a0*/  STL.64 [R1+0x49d0], R56 ;  /* 0x0049d03801007387 */ /* 0x000fe80000100a00 */
[----:B------:R-:W-:Y:S04]  /*8d8b0*/  STL.64 [R1+0x4470], R50 ;  /* 0x0044703201007387 */ /* 0x000fe80000100a00 */
[----:B------:R0:W-:Y:S04]  /*8d8c0*/  STL.64 [R1+0x4468], R48 ;  /* 0x0044683001007387 */ /* 0x0001e80000100a00 */
[----:B------:R-:W-:Y:S04]  /*8d8d0*/  STL.64 [R1+0x4480], R46 ;  /* 0x0044802e01007387 */ /* 0x000fe80000100a00 */
[----:B------:R-:W-:Y:S01]  /*8d8e0*/  STL.64 [R1+0x4478], R44 ;  /* 0x0044782c01007387 */ /* 0x000fe20000100a00 */
[----:B--2---:R-:W-:-:S15]  /*8d8f0*/  HMMA.16816.F32 R36, R52, R20, R28 ;  /* 0x000000143424723c */ /* 0x004fde000000181c */
[----:B------:R-:W-:-:S04]  /*8d900*/  NOP ;  /* 0x0000000000007918 */ /* 0x000fc80000000000 */
[----:B------:R-:W-:Y:S04]  /*8d910*/  STL.64 [R1+0x4490], R38 ;  /* 0x0044902601007387 */ /* 0x000fe80000100a00 */
[----:B------:R-:W-:Y:S04]  /*8d920*/  STL.64 [R1+0x4488], R36 ;  /* 0x0044882401007387 */ /* 0x000fe80000100a00 */
[----:B0-----:R-:W2:Y:S04]  /*8d930*/  LDL.LU R48, [R1+0x8e0] ;  /* 0x0008e00001307983 */ /* 0x001ea80000300800 */
[----:B------:R-:W2:Y:S04]  /*8d940*/  LDL.LU R49, [R1+0x8e4] ;  /* 0x0008e40001317983 */ /* 0x000ea80000300800 */
[----:B------:R-:W2:Y:S04]  /*8d950*/  LDL.LU R50, [R1+0x8e8] ;  /* 0x0008e80001327983 */ /* 0x000ea80000300800 */
[----:B------:R-:W2:Y:S04]  /*8d960*/  LDL.LU R51, [R1+0x8ec] ;  /* 0x0008ec0001337983 */ /* 0x000ea80000300800 */
[----:B------:R-:W3:Y:S04]  /*8d970*/  LDL.LU R16, [R1+0x8d0] ;  /* 0x0008d00001107983 */ /* 0x000ee80000300800 */
[----:B------:R-:W3:Y:S04]  /*8d980*/  LDL.LU R17, [R1+0x8d4] ;  /* 0x0008d40001117983 */ /* 0x000ee80000300800 */
[----:B------:R-:W3:Y:S04]  /*8d990*/  LDL.LU R18, [R1+0x8d8] ;  /* 0x0008d80001127983 */ /* 0x000ee80000300800 */
[----:B------:R-:W3:Y:S01]  /*8d9a0*/  LDL.LU R19, [R1+0x8dc] ;  /* 0x0008dc0001137983 */ /* 0x000ee20000300800 */
[C---:B------:R-:W-:Y:S08]  /*8d9b0*/  HMMA.16816.F32 R32, R52.reuse, R8, R32 ;  /* 0x000000083420723c */ /* 0x040ff00000001820 */
[----:B------:R-:W-:Y:S01]  /*8d9c0*/  HMMA.16816.F32 R28, R52, R10, R40 ;  /* 0x0000000a341c723c */ /* 0x000fe20000001828 */
[----:B------:R-:W-:-:S10]  /*8d9d0*/  IMAD.MOV.U32 R0, RZ, RZ, R15 ;  /* 0x000000ffff007224 */ /* 0x000fd400078e000f */
[----:B------:R0:W-:Y:S04]  /*8d9e0*/  STL.64 [R1+0x4458], R34 ;  /* 0x0044582201007387 */ /* 0x0001e80000100a00 */
        /* <DEDUP_REMOVED lines=18> */
[----:B------:R-:W-:Y:S04]  /*8db10*/  STL [R1+0x444c], R28 ;  /* 0x00444c1c01007387 */ /* 0x000fe80000100800 */
[----:B------:R0:W-:Y:S04]  /*8db20*/  STL [R1+0x4448], R29 ;  /* 0x0044481d01007387 */ /* 0x0001e80000100800 */
[----:B0-----:R-:W4:Y:S04]  /*8db30*/  LDL.LU.64 R28, [R1+0x2b0] ;  /* 0x0002b000011c7983 */ /* 0x001f280000300a00 */
[----:B------:R0:W-:Y:S04]  /*8db40*/  STL.64 [R1+0x4440], R30 ;  /* 0x0044401e01007387 */ /* 0x0001e80000100a00 */
[----:B0-----:R-:W4:Y:S04]  /*8db50*/  LDL.LU R30, [R1+0x310] ;  /* 0x00031000011e7983 */ /* 0x001f280000300800 */
[----:B------:R-:W4:Y:S01]  /*8db60*/  LDL.LU R31, [R1+0x314] ;  /* 0x00031400011f7983 */ /* 0x000f220000300800 */
[C---:B--2---:R-:W-:Y:S08]  /*8db70*/  HMMA.16816.F32 R20, R52.reuse, R22, R48 ;  /* 0x000000163414723c */ /* 0x044ff00000001830 */
[C---:B---3--:R-:W-:Y:S11]  /*8db80*/  HMMA.16816.F32 R16, R52.reuse, R26, R16 ;  /* 0x0000001a3410723c */ /* 0x048ff60000001810 */
[----:B------:R-:W-:Y:S04]  /*8db90*/  STL [R1+0x4454], R22 ;  /* 0x0044541601007387 */ /* 0x000fe80000100800 */
[----:B------:R0:W-:Y:S04]  /*8dba0*/  STL [R1+0x4450], R23 ;  /* 0x0044501701007387 */ /* 0x0001e80000100800 */
[----:B0-----:R-:W2:Y:S04]  /*8dbb0*/  LDL.LU.64 R22, [R1+0x2d0] ;  /* 0x0002d00001167983 */ /* 0x001ea80000300a00 */
[----:B------:R-:W3:Y:S04]  /*8dbc0*/  LDL.LU R24, [R1+0x200] ;  /* 0x0002000001187983 */ /* 0x000ee80000300800 */
[----:B------:R-:W3:Y:S04]  /*8dbd0*/  LDL.LU R25, [R1+0x204] ;  /* 0x0002040001197983 */ /* 0x000ee80000300800 */
[----:B------:R-:W2:Y:S04]  /*8dbe0*/  LDL.LU R26, [R1+0x208] ;  /* 0x00020800011a7983 */ /* 0x000ea80000300800 */
[----:B------:R-:W2:Y:S04]  /*8dbf0*/  LDL.LU R27, [R1+0x20c] ;  /* 0x00020c00011b7983 */ /* 0x000ea80000300800 */
[----:B--2---:R-:W-:Y:S04]  /*8dc00*/  STL.64 [R1+0x4998], R26 ;  /* 0x0049981a01007387 */ /* 0x004fe80000100a00 */
[----:B---3--:R0:W-:Y:S04]  /*8dc10*/  STL.64 [R1+0x4990], R24 ;  /* 0x0049901801007387 */ /* 0x0081e80000100a00 */
[----:B0-----:R-:W2:Y:S04]  /*8dc20*/  LDL.LU R24, [R1+0x230] ;  /* 0x0002300001187983 */ /* 0x001ea80000300800 */
[----:B------:R-:W2:Y:S04]  /*8dc30*/  LDL.LU R25, [R1+0x234] ;  /* 0x0002340001197983 */ /* 0x000ea80000300800 */
[----:B------:R-:W2:Y:S04]  /*8dc40*/  LDL.LU R26, [R1+0x238] ;  /* 0x00023800011a7983 */ /* 0x000ea80000300800 */
[----:B------:R-:W2:Y:S01]  /*8dc50*/  LDL.LU R27, [R1+0x23c] ;  /* 0x00023c00011b7983 */ /* 0x000ea20000300800 */
[C---:B----4-:R-:W-:Y:S08]  /*8dc60*/  HMMA.16816.F32 R12, R52.reuse, R4, R12 ;  /* 0x00000004340c723c */ /* 0x050ff0000000180c */
[C---:B------:R-:W-:Y:S08]  /*8dc70*/  HMMA.16816.F32 R4, R52.reuse, R6, R56 ;  /* 0x000000063404723c */ /* 0x040ff00000001838 */
[----:B------:R-:W-:Y:S01]  /*8dc80*/  HMMA.16816.F32 R52, R52, R60, R40 ;  /* 0x0000003c3434723c */ /* 0x000fe20000001828 */
[----:B------:R-:W-:Y:S04]  /*8dc90*/  STL [R1+0x4438], R19 ;  /* 0x0044381301007387 */ /* 0x000fe80000100800 */
[----:B------:R-:W-:Y:S04]  /*8dca0*/  STL [R1+0x44a0], R18 ;  /* 0x0044a01201007387 */ /* 0x000fe80000100800 */
[----:B------:R-:W-:Y:S04]  /*8dcb0*/  STL.64 [R1+0x4498], R16 ;  /* 0x0044981001007387 */ /* 0x000fe80000100a00 */
[----:B------:R-:W-:Y:S04]  /*8dcc0*/  STL.64 [R1+0x44b0], R14 ;  /* 0x0044b00e01007387 */ /* 0x000fe80000100a00 */
[----:B------:R-:W-:Y:S04]  /*8dcd0*/  STL.64 [R1+0x44a8], R12 ;  /* 0x0044a80c01007387 */ /* 0x000fe80000100a00 */
[----:B------:R-:W-:Y:S04]  /*8dce0*/  STL [R1+0x4434], R6 ;  /* 0x0044340601007387 */ /* 0x000fe80000100800 */
[----:B------:R0:W-:Y:S04]  /*8dcf0*/  STL [R1+0x4430], R7 ;  /* 0x0044300701007387 */ /* 0x0001e80000100800 */
[----:B0-----:R-:W3:Y:S04]  /*8dd00*/  LDL.LU.64 R6, [R1+0x2f0] ;  /* 0x0002f00001067983 */ /* 0x001ee80000300a00 */
[----:B------:R-:W-:Y:S04]  /*8dd10*/  STL.64 [R1+0x44e0], R54 ;  /* 0x0044e03601007387 */ /* 0x000fe80000100a00 */
[----:B------:R0:W-:Y:S04]  /*8dd20*/  STL.64 [R1+0x44d8], R52 ;  /* 0x0044d83401007387 */ /* 0x0001e80000100a00 */
[----:B------:R-:W4:Y:S04]  /*8dd30*/  LDL.LU.64 R60, [R1+0x270] ;  /* 0x00027000013c7983 */ /* 0x000f280000300a00 */
[----:B------:R-:W-:Y:S04]  /*8dd40*/  STL.64 [R1+0x49a8], R34 ;  /* 0x0049a82201007387 */ /* 0x000fe80000100a00 */
[----:B------:R-:W-:Y:S01]  /*8dd50*/  STL.64 [R1+0x49a0], R32 ;  /* 0x0049a02001007387 */ /* 0x000fe20000100a00 */
[----:B--2---:R-:W-:-:S15]  /*8dd60*/  HMMA.16816.F32 R8, R24, R34, R8 ;  /* 0x000000221808723c */ /* 0x004fde0000001808 */
[----:B------:R-:W-:-:S04]  /*8dd70*/  NOP ;  /* 0x0000000000007918 */ /* 0x000fc80000000000 */
[----:B------:R-:W-:Y:S04]  /*8dd80*/  STL.64 [R1+0x820], R8 ;  /* 0x0008200801007387 */ /* 0x000fe80000100a00 */
[----:B------:R-:W-:Y:S04]  /*8dd90*/  STL.64 [R1+0x828], R10 ;  /* 0x0008280a01007387 */ /* 0x000fe80000100a00 */
[----:B------:R-:W2:Y:S04]  /*8dda0*/  LDL.LU R16, [R1+0x7c0] ;  /* 0x0007c00001107983 */ /* 0x000ea80000300800 */
[----:B------:R-:W2:Y:S04]  /*8ddb0*/  LDL.LU R17, [R1+0x7c4] ;  /* 0x0007c40001117983 */ /* 0x000ea80000300800 */
        /* <DEDUP_REMOVED lines=8> */
[----:B--2---:R-:W-:Y:S04]  /*8de40*/  STL.64 [R1+0x4988], R54 ;  /* 0x0049883601007387 */ /* 0x004fe80000100a00 */
[----:B------:R0:W-:Y:S04]  /*8de50*/  STL.64 [R1+0x4980], R52 ;  /* 0x0049803401007387 */ /* 0x0001e80000100a00 */
[----:B-1----:R-:W2:Y:S04]  /*8de60*/  LDL.LU R16, [R1+0x7f0] ;  /* 0x0007f00001107983 */ /* 0x002ea80000300800 */
        /* <DEDUP_REMOVED lines=17> */
[----:B--2---:R-:W-:Y:S04]  /*8df80*/  STL.64 [R1+0x49c8], R54 ;  /* 0x0049c83601007387 */ /* 0x004fe80000100a00 */
[----:B------:R0:W-:Y:S04]  /*8df90*/  STL.64 [R1+0x49c0], R52 ;  /* 0x0049c03401007387 */ /* 0x0001e80000100a00 */
[----:B-1----:R-:W2:Y:S04]  /*8dfa0*/  LDL.LU R16, [R1+0x830] ;  /* 0x0008300001107983 */ /* 0x002ea80000300800 */
[----:B------:R-:W2:Y:S04]  /*8dfb0*/  LDL.LU R17, [R1+0x834] ;  /* 0x0008340001117983 */ /* 0x000ea80000300800 */
[----:B------:R-:W2:Y:S04]  /*8dfc0*/  LDL.LU R18, [R1+0x838] ;  /* 0x0008380001127983 */ /* 0x000ea80000300800 */
[----:B------:R-:W2:Y:S01]  /*8dfd0*/  LDL.LU R19, [R1+0x83c] ;  /* 0x00083c0001137983 */ /* 0x000ea20000300800 */
        /* <DEDUP_REMOVED lines=43> */
[----:B------:R-:W2:Y:S04]  /*8e290*/  LDL.LU R51, [R1+0x79c] ;  /* 0x00079c0001337983 */ /* 0x000ea80000300800 */
[----:B------:R-:W2:Y:S04]  /*8e2a0*/  LDL.LU R8, [R1+0x770] ;  /* 0x0007700001087983 */ /* 0x000ea80000300800 */
[----:B------:R-:W2:Y:S01]  /*8e2b0*/  LDL.LU R9, [R1+0x774] ;  /* 0x0007740001097983 */ /* 0x000ea20000300800 */
[----:B------:R-:W-:-:S02]  /*8e2c0*/  IMAD.MOV.U32 R10, RZ, RZ, R2 ;  /* 0x000000ffff0a7224 */ /* 0x000fc400078e0002 */
[----:B------:R-:W-:Y:S01]  /*8e2d0*/  IMAD.MOV.U32 R11, RZ, RZ, R3 ;  /* 0x000000ffff0b7224 */ /* 0x000fe200078e0003 */
        /* <DEDUP_REMOVED lines=11> */
[----:B0-----:R-:W2:Y:S04]  /*8e390*/  LDL.LU.64 R58, [R1+0x49d8] ;  /* 0x0049d800013a7983 */ /* 0x001ea80000300a00 */
[----:B------:R-:W4:Y:S01]  /*8e3a0*/  LDL.LU.64 R56, [R1+0x49d0] ;  /* 0x0049d00001387983 */ /* 0x000f220000300a00 */
[C---:B---3--:R-:W-:Y:S08]  /*8e3b0*/  HMMA.16816.F32 R16, R24.reuse, R60, R16 ;  /* 0x0000003c1810723c */ /* 0x048ff00000001810 */
[C---:B--2---:R-:W-:Y:S08]  /*8e3c0*/  HMMA.16816.F32 R52, R24.reuse, R58, R52 ;  /* 0x0000003a1834723c */ /* 0x044ff00000001834 */
[----:B------:R-:W-:Y:S11]  /*8e3d0*/  HMMA.16816.F32 R24, R24, R2, R32 ;  /* 0x000000021818723c */ /* 0x000ff60000001820 */
        /* <DEDUP_REMOVED lines=24> */
[C---:B------:R-:W-:Y:S03]  /*8e560*/  HMMA.16816.F32 R12, R24.reuse, R22, R12 ;  /* 0x00000016180c723c */ /* 0x040fe6000000180c */
[----:B------:R-:W-:Y:S05]  /*8e570*/  STL.64 [R1+0x4968], R22 ;  /* 0x0049681601007387 */ /* 0x000fea0000100a00 */
[C---:B--2---:R-:W-:Y:S08]  /*8e580*/  HMMA.16816.F32 R52, R24.reuse, R6, R52 ;  /* 0x000000061834723c */ /* 0x044ff00000001834 */
[C---:B---3--:R-:W-:Y:S11]  /*8e590*/  HMMA.16816.F32 R16, R24.reuse, R28, R16 ;  /* 0x0000001c1810723c */ /* 0x048ff60000001810 */
[----:B------:R-:W-:Y:S04]  /*8e5a0*/  STL.64 [R1+0x7e0], R52 ;  /* 0x0007e03401007387 */ /* 0x000fe80000100a00 */
[----:B------:R-:W-:Y:S04]  /*8e5b0*/  STL.64 [R1+0x7e8], R54 ;  /* 0x0007e83601007387 */ /* 0x000fe80000100a00 */
[----:B------:R-:W-:Y:S04]  /*8e5c0*/  STL.64 [R1+0x4960], R20 ;  /* 0x0049601401007387 */ /* 0x000fe80000100a00 */
[----:B------:R-:W-:Y:S04]  /*8e5d0*/  STL.64 [R1+0x7d0], R12 ;  /* 0x0007d00c01007387 */ /* 0x000fe80000100a00 */
[----:B------:R0:W-:Y:S02]  /*8e5e0*/  STL.64 [R1+0x7d8], R14 ;  /* 0x0007d80e01007387 */ /* 0x0001e40000100a00 */
[C---:B0-----:R-:W-:Y:S02]  /*8e5f0*/  HMMA.16816.F32 R12, R24.reuse, R58, R36 ;  /* 0x0000003a180c723c */ /* 0x041fe40000001824 */
[----:B------:R-:W-:Y:S04]  /*8e600*/  STL.64 [R1+0x4948], R58 ;  /* 0x0049483a01007387 */ /* 0x000fe80000100a00 */
[----:B------:R-:W-:Y:S04]  /*8e610*/  STL.64 [R1+0x7c0], R16 ;  /* 0x0007c01001007387 */ /* 0x000fe80000100a00 */
[----:B------:R-:W-:Y:S04]  /*8e620*/  STL.64 [R1+0x7c8], R18 ;  /* 0x0007c81201007387 */ /* 0x000fe80000100a00 */
[----:B----4-:R-:W-:Y:S05]  /*8e630*/  STL.64 [R1+0x4940], R56 ;  /* 0x0049403801007387 */ /* 0x010fea0000100a00 */
[----:B------:R-:W-:Y:S04]  /*8e640*/  STL.64 [R1+0x7b0], R12 ;  /* 0x0007b00c01007387 */ /* 0x000fe80000100a00 */
[----:B------:R-:W-:Y:S04]  /*8e650*/  STL.64 [R1+0x7b8], R14 ;  /* 0x0007b80e01007387 */ /* 0x000fe80000100a00 */
[----:B------:R-:W2:Y:S04]  /*8e660*/  LDL.LU R36, [R1+0x1a0] ;  /* 0x0001a00001247983 */ /* 0x000ea80000300800 */
[----:B------:R-:W2:Y:S04]  /*8e670*/  LDL.LU R37, [R1+0x1a4] ;  /* 0x0001a40001257983 */ /* 0x000ea80000300800 */
[----:B------:R-:W3:Y:S04]  /*8e680*/  LDL.LU R38, [R1+0x1a8] ;  /* 0x0001a80001267983 */ /* 0x000ee80000300800 */
[----:B------:R-:W3:Y:S01]  /*8e690*/  LDL.LU R39, [R1+0x1ac] ;  /* 0x0001ac0001277983 */ /* 0x000ee20000300800 */
[C---:B------:R-:W-:Y:S03]  /*8e6a0*/  HMMA.16816.F32 R20, R24.reuse, R60, R44 ;  /* 0x0000003c1814723c */ /* 0x040fe6000000182c */
[----:B---3--:R-:W-:Y:S04]  /*8e6b0*/  STL.64 [R1+0x4908], R38 ;  /* 0x0049082601007387 */ /* 0x008fe80000100a00 */
[----:B--2---:R0:W-:Y:S04]  /*8e6c0*/  STL.64 [R1+0x4900], R36 ;  /* 0x0049002401007387 */ /* 0x0041e80000100a00 */
[----:B0-----:R-:W2:Y:S04]  /*8e6d0*/  LDL.LU R36, [R1+0x1d0] ;  /* 0x0001d00001247983 */ /* 0x001ea80000300800 */
[----:B------:R-:W2:Y:S04]  /*8e6e0*/  LDL.LU R37, [R1+0x1d4] ;  /* 0x0001d40001257983 */ /* 0x000ea80000300800 */
[----:B------:R-:W2:Y:S04]  /*8e6f0*/  LDL.LU R38, [R1+0x1d8] ;  /* 0x0001d80001267983 */ /* 0x000ea80000300800 */
[----:B------:R-:W2:Y:S01]  /*8e700*/  LDL.LU R39, [R1+0x1dc] ;  /* 0x0001dc0001277983 */ /* 0x000ea20000300800 */
[----:B------:R-:W-:Y:S03]  /*8e710*/  HMMA.16816.F32 R16, R24, R2, R48 ;  /* 0x000000021810723c */ /* 0x000fe60000001830 */
[----:B------:R-:W-:Y:S04]  /*8e720*/  STL.64 [R1+0x7a0], R20 ;  /* 0x0007a01401007387 */ /* 0x000fe80000100a00 */
[----:B------:R-:W-:Y:S04]  /*8e730*/  STL.64 [R1+0x7a8], R22 ;  /* 0x0007a81601007387 */ /* 0x000fe80000100a00 */
[----:B------:R-:W-:Y:S08]  /*8e740*/  STL.64 [R1+0x4918], R34 ;  /* 0x0049182201007387 */ /* 0x000ff00000100a00 */
[----:B------:R0:W-:Y:S04]  /*8e750*/  STL.64 [R1+0x790], R16 ;  /* 0x0007901001007387 */ /* 0x0001e80000100a00 */
[----:B------:R1:W-:Y:S04]  /*8e760*/  STL.64 [R1+0x798], R18 ;  /* 0x0007981201007387 */ /* 0x0003e80000100a00 */
[----:B------:R-:W-:Y:S01]  /*8e770*/  STL.64 [R1+0x4910], R32 ;  /* 0x0049102001007387 */ /* 0x000fe20000100a00 */
[C---:B--2---:R-:W-:Y:S08]  /*8e780*/  HMMA.16816.F32 R12, R36.reuse, R34, R40 ;  /* 0x00000022240c723c */ /* 0x044ff00000001828 */
[C---:B------:R-:W-:Y:S11]  /*8e790*/  HMMA.16816.F32 R8, R36.reuse, R30, R8 ;  /* 0x0000001e2408723c */ /* 0x040ff60000001808 */
        /* <DEDUP_REMOVED lines=88> */
[C---:B--2---:R-:W-:Y:S03]  /*8ed20*/  HMMA.16816.F32 R20, R36.reuse, R6, R20 ;  /* 0x000000062414723c */ /* 0x044fe60000001814 */
[----:B---3--:R-:W-:Y:S04]  /*8ed30*/  STL.64 [R1+0x47d8], R10 ;  /* 0x0047d80a01007387 */ /* 0x008fe80000100a00 */
        /* <DEDUP_REMOVED lines=19> */
[----:B0-----:R-:W4:Y:S01]  /*8ee70*/  LDL.LU.64 R58, [R1+0x4948] ;  /* 0x00494800013a7983 */ /* 0x001f220000300a00 */
[C---:B------:R-:W-:Y:S03]  /*8ee80*/  HMMA.16816.F32 R16, R36.reuse, R60, R16 ;  /* 0x0000003c2410723c */ /* 0x040fe60000001810 */
[----:B------:R-:W2:Y:S05]  /*8ee90*/  LDL.LU.64 R56, [R1+0x4940] ;  /* 0x0049400001387983 */ /* 0x000eaa0000300a00 */
        /* <DEDUP_REMOVED lines=42> */
[C---:B---3--:R-:W-:Y:S02]  /*8f140*/  HMMA.16816.F32 R8, R36.reuse, R58, R52 ;  /* 0x0000003a2408723c */ /* 0x048fe40000001834 */
[----:B------:R-:W-:Y:S04]  /*8f150*/  STL.64 [R1+0x48a8], R58 ;  /* 0x0048a83a01007387 */ /* 0x000fe80000100a00 */
[----:B------:R-:W-:Y:S02]  /*8f160*/  STL.64 [R1+0x48a0], R56 ;  /* 0x0048a03801007387 */ /* 0x000fe40000100a00 */
[C---:B----4-:R-:W-:Y:S11]  /*8f170*/  HMMA.16816.F32 R16, R36.reuse, R2, R16 ;  /* 0x000000022410723c */ /* 0x050ff60000001810 */
[----:B------:R-:W-:Y:S04]  /*8f180*/  STL.64 [R1+0x6b0], R8 ;  /* 0x0006b00801007387 */ /* 0x000fe80000100a00 */
[----:B------:R0:W-:Y:S02]  /*8f190*/  STL.64 [R1+0x6b8], R10 ;  /* 0x0006b80a01007387 */ /* 0x0001e40000100a00 */
[----:B0-----:R-:W-:-:S15]  /*8f1a0*/  HMMA.16816.F32 R8, R36, R60, R12 ;  /* 0x0000003c2408723c */ /* 0x001fde000000180c */
[----:B------:R-:W-:-:S04]  /*8f1b0*/  NOP ;  /* 0x0000000000007918 */ /* 0x000fc80000000000 */
[----:B------:R0:W-:Y:S04]  /*8f1c0*/  STL.64 [R1+0x6a0], R8 ;  /* 0x0006a00801007387 */ /* 0x0001e80000100a00 */
[----:B------:R1:W-:Y:S04]  /*8f1d0*/  STL.64 [R1+0x6a8], R10 ;  /* 0x0006a80a01007387 */ /* 0x0003e80000100a00 */
[----:B------:R-:W-:Y:S04]  /*8f1e0*/  STL.64 [R1+0x690], R16 ;  /* 0x0006901001007387 */ /* 0x000fe80000100a00 */
[----:B------:R-:W-:Y:S01]  /*8f1f0*/  STL.64 [R1+0x698], R18 ;  /* 0x0006981201007387 */ /* 0x000fe20000100a00 */
[----:B0-----:R-:W-:-:S02]  /*8f200*/  IMAD.MOV.U32 R9, RZ, RZ, R50 ;  /* 0x000000ffff097224 */ /* 0x001fc400078e0032 */
[----:B-1----:R-:W-:Y:S02]  /*8f210*/  IMAD.MOV.U32 R11, RZ, RZ, R48 ;  /* 0x000000ffff0b7224 */ /* 0x002fe400078e0030 */
[----:B------:R-:W-:Y:S02]  /*8f220*/  IMAD.MOV.U32 R10, RZ, RZ, R49 ;  /* 0x000000ffff0a7224 */ /* 0x000fe400078e0031 */
[----:B------:R-:W-:Y:S01]  /*8f230*/  IMAD.MOV.U32 R8, RZ, RZ, R51 ;  /* 0x000000ffff087224 */ /* 0x000fe200078e0033 */
[----:B--2---:R-:W-:-:S15]  /*8f240*/  HMMA.16816.F32 R12, R48, R34, R44 ;  /* 0x00000022300c723c */ /* 0x004fde000000182c */
[----:B------:R-:W-:-:S04]  /*8f250*/  NOP ;  /* 0x0000000000007918 */ /* 0x000fc80000000000 */
[----:B------:R-:W-:Y:S04]  /*8f260*/  STL.64 [R1+0x680], R12 ;  /* 0x0006800c01007387 */ /* 0x000fe80000100a00 */
[----:B------:R-:W-:Y:S04]  /*8f270*/  STL.64 [R1+0x688], R14 ;  /* 0x0006880e01007387 */ /* 0x000fe80000100a00 */
[----:B------:R0:W-:Y:S04]  /*8f280*/  STL.64 [R1+0x4868], R34 ;  /* 0x0048682201007387 */ /* 0x0001e80000100a00 */
[----:B------:R1:W-:Y:S01]  /*8f290*/  STL.64 [R1+0x4860], R32 ;  /* 0x0048602001007387 */ /* 0x0003e20000100a00 */
[----:B0-----:R-:W-:-:S02]  /*8f2a0*/  IMAD.MOV.U32 R34, RZ, RZ, R9 ;  /* 0x000000ffff227224 */ /* 0x001fc400078e0009 */
[----:B-1----:R-:W-:Y:S02]  /*8f2b0*/  IMAD.MOV.U32 R32, RZ, RZ, R11 ;  /* 0x000000ffff207224 */ /* 0x002fe400078e000b */
[----:B------:R-:W-:Y:S02]  /*8f2c0*/  IMAD.MOV.U32 R33, RZ, RZ, R10 ;  /* 0x000000ffff217224 */ /* 0x000fe400078e000a */
[----:B------:R-:W-:-:S07]  /*8f2d0*/  IMAD.MOV.U32 R35, RZ, RZ, R8 ;  /* 0x000000ffff237224 */ /* 0x000fce00078e0008 */
[----:B------:R-:W-:Y:S01]  /*8f2e0*/  HMMA.16816.F32 R8, R32, R30, R24 ;  /* 0x0000001e2008723c */ /* 0x000fe20000001818 */
[----:B------:R-:W-:Y:S04]  /*8f2f0*/  STL.64 [R1+0x48b8], R30 ;  /* 0x0048b81e01007387 */ /* 0x000fe80000100a00 */
[----:B------:R-:W-:-:S14]  /*8f300*/  STL.64 [R1+0x48b0], R28 ;  /* 0x0048b01c01007387 */ /* 0x000fdc0000100a00 */
        /* <DEDUP_REMOVED lines=18> */
[----:B---3--:R-:W-:Y:S04]  /*8f430*/  STL.64 [R1+0x4870], R8 ;  /* 0x0048700801007387 */ /* 0x008fe80000100a00 */
[----:B------:R-:W3:Y:S04]  /*8f440*/  LDL.LU R36, [R1+0x540] ;  /* 0x0005400001247983 */ /* 0x000ee80000300800 */
        /* <DEDUP_REMOVED lines=105> */
[----:B0-----:R-:W4:Y:S01]  /*8fae0*/  LDL.LU.64 R58, [R1+0x48a8] ;  /* 0x0048a800013a7983 */ /* 0x001f220000300a00 */
[C---:B---3--:R-:W-:Y:S03]  /*8faf0*/  HMMA.16816.F32 R24, R32.reuse, R60, R24 ;  /* 0x0000003c2018723c */ /* 0x048fe60000001818 */
[----:B------:R-:W3:Y:S05]  /*8fb00*/  LDL.LU.64 R56, [R1+0x48a0] ;  /* 0x0048a00001387983 */ /* 0x000eea0000300a00 */
[C---:B----4-:R-:W-:Y:S08]  /*8fb10*/  HMMA.16816.F32 R36, R32.reuse, R58, R36 ;  /* 0x0000003a2024723c */ /* 0x050ff00000001824 */
[----:B------:R-:W-:Y:S11]  /*8fb20*/  HMMA.16816.F32 R32, R32, R2, R8 ;  /* 0x000000022020723c */ /* 0x000ff60000001808 */
        /* <DEDUP_REMOVED lines=12> */
[----:B0-----:R-:W4:Y:S04]  /*8fbf0*/  LDL.LU.64 R34, [R1+0x4868] ;  /* 0x0048680001227983 */ /* 0x001f280000300a00 */
[----:B------:R-:W3:Y:S01]  /*8fc00*/  LDL.LU.64 R32, [R1+0x4860] ;  /* 0x0048600001207983 */ /* 0x000ee20000300a00 */
[C---:B--2---:R-:W-:Y:S08]  /*8fc10*/  HMMA.16816.F32 R4, R8.reuse, R30, R4 ;  /* 0x0000001e0804723c */ /* 0x044ff00000001804 */
        /* <DEDUP_REMOVED lines=22> */
[----:B----4-:R-:W-:-:S15]  /*8fd80*/  HMMA.16816.F32 R24, R8, R28, R24 ;  /* 0x0000001c0818723c */ /* 0x010fde0000001818 */
[----:B------:R-:W-:-:S04]  /*8fd90*/  NOP ;  /* 0x0000000000007918 */ /* 0x000fc80000000000 */
[----:B------:R-:W-:Y:S04]  /*8fda0*/  STL.64 [R1+0x5c0], R24 ;  /* 0x0005c01801007387 */ /* 0x000fe80000100a00 */
[----:B------:R0:W-:Y:S04]  /*8fdb0*/  STL.64 [R1+0x5c8], R26 ;  /* 0x0005c81a01007387 */ /* 0x0001e80000100a00 */
[----:B0-----:R-:W4:Y:S04]  /*8fdc0*/  LDL.LU.64 R26, [R1+0x4818] ;  /* 0x00481800011a7983 */ /* 0x001f280000300a00 */
[----:B------:R-:W4:Y:S01]  /*8fdd0*/  LDL.LU.64 R24, [R1+0x4810] ;  /* 0x0048100001187983 */ /* 0x000f220000300a00 */
[C---:B------:R-:W-:Y:S08]  /*8fde0*/  HMMA.16816.F32 R52, R8.reuse, R58, R52 ;  /* 0x0000003a0834723c */ /* 0x040ff00000001834 */
[C---:B--2---:R-:W-:Y:S11]  /*8fdf0*/  HMMA.16816.F32 R36, R8.reuse, R60, R36 ;  /* 0x0000003c0824723c */ /* 0x044ff60000001824 */
        /* <DEDUP_REMOVED lines=8> */
[----:B----4-:R-:W-:Y:S03]  /*8fe80*/  HMMA.16816.F32 R8, R8, R2, R24 ;  /* 0x000000020808723c */ /* 0x010fe60000001818 */
[----:B------:R-:W4:Y:S04]  /*8fe90*/  LDL.LU.64 R26, [R1+0x47e8] ;  /* 0x0047e800011a7983 */ /* 0x000f280000300a00 */
[----:B------:R-:W4:-:S12]  /*8fea0*/  LDL.LU.64 R24, [R1+0x47e0] ;  /* 0x0047e00001187983 */ /* 0x000f180000300a00 */
[----:B------:R-:W-:Y:S04]  /*8feb0*/  STL.64 [R1+0x590], R8 ;  /* 0x0005900801007387 */ /* 0x000fe80000100a00 */
[----:B------:R0:W-:Y:S04]  /*8fec0*/  STL.64 [R1+0x598], R10 ;  /* 0x0005980a01007387 */ /* 0x0001e80000100a00 */
[----:B0-----:R-:W2:Y:S04]  /*8fed0*/  LDL.LU.64 R10, [R1+0x47d8] ;  /* 0x0047d800010a7983 */ /* 0x001ea80000300a00 */
[----:B------:R-:W2:Y:S02]  /*8fee0*/  LDL.LU.64 R8, [R1+0x47d0] ;  /* 0x0047d00001087983 */ /* 0x000ea40000300a00 */
[----:B--2---:R-:W-:-:S15]  /*8fef0*/  HMMA.16816.F32 R52, R8, R34, R52 ;  /* 0x000000220834723c */ /* 0x004fde0000001834 */
[----:B------:R-:W-:-:S04]  /*8ff00*/  NOP ;  /* 0x0000000000007918 */ /* 0x000fc80000000000 */
[----:B------:R-:W-:Y:S04]  /*8ff10*/  STL.64 [R1+0x580], R52 ;  /* 0x0005803401007387 */ /* 0x000fe80000100a00 */
[----:B------:R0:W-:Y:S02]  /*8ff20*/  STL.64 [R1+0x588], R54 ;  /* 0x0005883601007387 */ /* 0x0001e40000100a00 */
[----:B0-----:R-:W-:Y:S02]  /*8ff30*/  HMMA.16816.F32 R52, R8, R30, R44 ;  /* 0x0000001e0834723c */ /* 0x001fe4000000182c */
[----:B------:R-:W2:-:S15]  /*8ff40*/  LDL.LU R44, [R1+0xb0] ;  /* 0x0000b000012c7983 */ /* 0x000e9e0000300800 */
[----:B------:R-:W-:Y:S02]  /*8ff50*/  NOP ;  /* 0x0000000000007918 */ /* 0x000fe40000000000 */
[----:B------:R-:W-:Y:S04]  /*8ff60*/  STL.64 [R1+0x570], R52 ;  /* 0x0005703401007387 */ /* 0x000fe80000100a00 */
[----:B------:R-:W-:Y:S04]  /*8ff70*/  STL.64 [R1+0x578], R54 ;  /* 0x0005783601007387 */ /* 0x000fe80000100a00 */
[----:B------:R-:W2:Y:S04]  /*8ff80*/  LDL.LU R45, [R1+0xb4] ;  /* 0x0000b400012d7983 */ /* 0x000ea80000300800 */
[----:B------:R-:W2:Y:S04]  /*8ff90*/  LDL.LU R46, [R1+0xb8] ;  /* 0x0000b800012e7983 */ /* 0x000ea80000300800 */
[----:B------:R-:W2:Y:S04]  /*8ffa0*/  LDL.LU R47, [R1+0xbc] ;  /* 0x0000bc00012f7983 */ /* 0x000ea80000300800 */
[----:B--2---:R-:W-:Y:S04]  /*8ffb0*/  STL.64 [R1+0x4758], R46 ;  /* 0x0047582e01007387 */ /* 0x004fe80000100a00 */
[----:B------:R0:W-:Y:S02]  /*8ffc0*/  STL.64 [R1+0x4750], R44 ;  /* 0x0047502c01007387 */ /* 0x0001e40000100a00 */
[C---:B0-----:R-:W-:Y:S08]  /*8ffd0*/  HMMA.16816.F32 R44, R8.reuse, R6, R12 ;  /* 0x00000006082c723c */ /* 0x041ff0000000180c */
[C---:B------:R-:W-:Y:S01]  /*8ffe0*/  HMMA.16816.F32 R12, R8.reuse, R22, R16 ;  /* 0x00000016080c723c */ /* 0x040fe20000001810 */
[----:B------:R-:W-:Y:S07]  /*8fff0*/  STL.64 [R1+0x47b8], R22 ;  /* 0x0047b81601007387 */ /* 0x000fee0000100a00 */
[C---:B------:R-:W-:Y:S03]  /*90000*/  HMMA.16816.F32 R16, R8.reuse, R28, R36 ;  /* 0x0000001c0810723c */ /* 0x040fe60000001824 */
        /* <DEDUP_REMOVED lines=9> */
[----:B---3--:R-:W-:Y:S05]  /*900a0*/  STL.64 [R1+0x4790], R56 ;  /* 0x0047903801007387 */ /* 0x008fea0000100a00 */
[----:B------:R-:W-:Y:S04]  /*900b0*/  STL.64 [R1+0x530], R12 ;  /* 0x0005300c01007387 */ /* 0x000fe80000100a00 */
[----:B------:R4:W-:Y:S04]  /*900c0*/  STL.64 [R1+0x538], R14 ;  /* 0x0005380e01007387 */ /* 0x0009e80000100a00 */
[----:B------:R-:W2:Y:S01]  /*900d0*/  LDL.LU R48, [R1+0x400] ;  /* 0x0004000001307983 */ /* 0x000ea20000300800 */
[C---:B----4-:R-:W-:Y:S08]  /*900e0*/  HMMA.16816.F32 R12, R8.reuse, R60, R24 ;  /* 0x0000003c080c723c */ /* 0x050ff00000001818 */
[----:B------:R-:W-:Y:S11]  /*900f0*/  HMMA.16816.F32 R8, R8, R2, R40 ;  /* 0x000000020808723c */ /* 0x000ff60000001828 */
[----:B------:R0:W-:Y:S04]  /*90100*/  STL.64 [R1+0x520], R12 ;  /* 0x0005200c01007387 */ /* 0x0001e80000100a00 */
[----:B------:R1:W-:Y:S04]  /*90110*/  STL.64 [R1+0x528], R14 ;  /* 0x0005280e01007387 */ /* 0x0003e80000100a00 */
        /* <DEDUP_REMOVED lines=19> */
[----:B-1----:R-:W2:Y:S04]  /*90250*/  LDL.LU R14, [R1+0x438] ;  /* 0x00043800010e7983 */ /* 0x002ea80000300800 */
[----:B------:R-:W2:Y:S04]  /*90260*/  LDL.LU R15, [R1+0x43c] ;  /* 0x00043c00010f7983 */ /* 0x000ea80000300800 */
[----:B--2---:R-:W-:Y:S04]  /*90270*/  STL.64 [R1+0x4748], R14 ;  /* 0x0047480e01007387 */ /* 0x004fe80000100a00 */
[----:B---3--:R0:W-:Y:S04]  /*90280*/  STL.64 [R1+0x4740], R12 ;  /* 0x0047400c01007387 */ /* 0x0081e80000100a00 */
        /* <DEDUP_REMOVED lines=40> */
[C---:B----4-:R-:W-:Y:S03]  /*90510*/  HMMA.16816.F32 R8, R44.reuse, R34, R8 ;  /* 0x000000222c08723c */ /* 0x050fe60000001808 */
        /* <DEDUP_REMOVED lines=30> */
[----:B--2---:R-:W-:Y:S02]  /*90700*/  IMAD.MOV.U32 R43, RZ, RZ, R8 ;  /* 0x000000ffff2b7224 */ /* 0x004fe400078e0008 */
[----:B------:R-:W-:Y:S01]  /*90710*/  IMAD.MOV.U32 R42, RZ, RZ, R9 ;  /* 0x000000ffff2a7224 */ /* 0x000fe200078e0009 */
[----:B------:R-:W2:Y:S01]  /*90720*/  LDL.LU R8, [R1+0x20] ;  /* 0x0000200001087983 */ /* 0x000ea20000300800 */
[----:B------:R-:W-:-:S03]  /*90730*/  IMAD.MOV.U32 R41, RZ, RZ, R10 ;  /* 0x000000ffff297224 */ /* 0x000fc600078e000a */
[----:B------:R-:W2:Y:S01]  /*90740*/  LDL.LU R9, [R1+0x24] ;  /* 0x0000240001097983 */ /* 0x000ea20000300800 */
[----:B------:R-:W-:-:S03]  /*90750*/  IMAD.MOV.U32 R40, RZ, RZ, R11 ;  /* 0x000000ffff287224 */ /* 0x000fc600078e000b */
[----:B------:R-:W2:Y:S04]  /*90760*/  LDL.LU R10, [R1+0x28] ;  /* 0x00002800010a7983 */ /* 0x000ea80000300800 */
[----:B------:R-:W2:Y:S01]  /*90770*/  LDL.LU R11, [R1+0x2c] ;  /* 0x00002c00010b7983 */ /* 0x000ea20000300800 */
[C---:B------:R-:W-:Y:S03]  /*90780*/  HMMA.16816.F32 R20, R44.reuse, R6, R20 ;  /* 0x000000062c14723c */ /* 0x040fe60000001814 */
        /* <DEDUP_REMOVED lines=8> */
[----:B0-----:R-:W4:Y:S01]  /*90810*/  LDL.LU.64 R22, [R1+0x47b8] ;  /* 0x0047b80001167983 */ /* 0x001f220000300a00 */
[C---:B---3--:R-:W-:Y:S03]  /*90820*/  HMMA.16816.F32 R56, R44.reuse, R28, R56 ;  /* 0x0000001c2c38723c */ /* 0x048fe60000001838 */
[----:B------:R-:W3:Y:S05]  /*90830*/  LDL.LU.64 R20, [R1+0x47b0] ;  /* 0x0047b00001147983 */ /* 0x000eea0000300a00 */
[----:B----4-:R-:W-:-:S15]  /*90840*/  HMMA.16816.F32 R52, R44, R22, R52 ;  /* 0x000000162c34723c */ /* 0x010fde0000001834 */
[----:B------:R-:W-:-:S04]  /*90850*/  NOP ;  /* 0x0000000000007918 */ /* 0x000fc80000000000 */
[----:B------:R-:W-:Y:S04]  /*90860*/  STL.64 [R1+0x4d0], R52 ;  /* 0x0004d03401007387 */ /* 0x000fe80000100a00 */
[----:B------:R0:W-:Y:S04]  /*90870*/  STL.64 [R1+0x4d8], R54 ;  /* 0x0004d83601007387 */ /* 0x0001e80000100a00 */
[----:B0-----:R-:W4:Y:S04]  /*90880*/  LDL.LU.64 R54, [R1+0x47a8] ;  /* 0x0047a80001367983 */ /* 0x001f280000300a00 */
[----:B------:R-:W4:Y:S04]  /*90890*/  LDL.LU.64 R52, [R1+0x47a0] ;  /* 0x0047a00001347983 */ /* 0x000f280000300a00 */
[----:B------:R-:W-:Y:S04]  /*908a0*/  STL.64 [R1+0x4c0], R56 ;  /* 0x0004c03801007387 */ /* 0x000fe80000100a00 */
[----:B------:R0:W-:Y:S04]  /*908b0*/  STL.64 [R1+0x4c8], R58 ;  /* 0x0004c83a01007387 */ /* 0x0001e80000100a00 */
[----:B0-----:R-:W2:Y:S01]  /*908c0*/  LDL.LU.64 R58, [R1+0x4798] ;  /* 0x00479800013a7983 */ /* 0x001ea20000300a00 */
[C---:B------:R-:W-:Y:S03]  /*908d0*/  HMMA.16816.F32 R36, R44.reuse, R60, R36 ;  /* 0x0000003c2c24723c */ /* 0x040fe60000001824 */
[----:B------:R-:W3:Y:S05]  /*908e0*/  LDL.LU.64 R56, [R1+0x4790] ;  /* 0x0047900001387983 */ /* 0x000eea0000300a00 */
[C---:B--2---:R-:W-:Y:S08]  /*908f0*/  HMMA.16816.F32 R12, R44.reuse, R58, R12 ;  /* 0x0000003a2c0c723c */ /* 0x044ff0000000180c */
[----:B----4-:R-:W-:Y:S11]  /*90900*/  HMMA.16816.F32 R44, R44, R2, R52 ;  /* 0x000000022c2c723c */ /* 0x010ff60000001834 */
        /* <DEDUP_REMOVED lines=14> */
[C---:B--2---:R-:W-:Y:S08]  /*909f0*/  HMMA.16816.F32 R12, R44.reuse, R34, R12 ;  /* 0x000000222c0c723c */ /* 0x044ff0000000180c */
[C---:B----4-:R-:W-:Y:S08]  /*90a00*/  HMMA.16816.F32 R36, R44.reuse, R30, R36 ;  /* 0x0000001e2c24723c */ /* 0x050ff00000001824 */
[C---:B------:R-:W-:Y:S03]  /*90a10*/  HMMA.16816.F32 R48, R44.reuse, R6, R48 ;  /* 0x000000062c30723c */ /* 0x040fe60000001830 */
        /* <DEDUP_REMOVED lines=12> */
[C---:B------:R-:W-:Y:S03]  /*90ae0*/  HMMA.16816.F32 R8, R44.reuse, R22, R8 ;  /* 0x000000162c08723c */ /* 0x040fe60000001808 */
[----:B------:R-:W-:Y:S04]  /*90af0*/  STL.64 [R1+0x4718], R22 ;  /* 0x0047181601007387 */ /* 0x000fe80000100a00 */
[----:B---3--:R0:W-:Y:S02]  /*90b00*/  STL.64 [R1+0x4710], R20 ;  /* 0x0047101401007387 */ /* 0x0081e40000100a00 */
[C---:B0-----:R-:W-:Y:S10]  /*90b10*/  HMMA.16816.F32 R20, R44.reuse, R28, R52 ;  /* 0x0000001c2c14723c */ /* 0x041ff40000001834 */
        /* <DEDUP_REMOVED lines=9> */
[----:B------:R0:W-:Y:S02]  /*90bb0*/  STL.64 [R1+0x8b8], R10 ;  /* 0x0008b80a01007387 */ /* 0x0001e40000100a00 */
[C---:B0-----:R-:W-:Y:S08]  /*90bc0*/  HMMA.16816.F32 R8, R44.reuse, R60, R16 ;  /* 0x0000003c2c08723c */ /* 0x041ff00000001810 */
[----:B----4-:R-:W-:Y:S08]  /*90bd0*/  HMMA.16816.F32 R16, R44, R2, R36 ;  /* 0x000000022c10723c */ /* 0x010ff00000001824 */
[----:B------:R-:W-:Y:S03]  /*90be0*/  HMMA.16816.F32 R12, R24, R34, R48 ;  /* 0x00000022180c723c */ /* 0x000fe60000001830 */
[----:B------:R0:W-:Y:S04]  /*90bf0*/  STL.64 [R1+0x8a0], R8 ;  /* 0x0008a00801007387 */ /* 0x0001e80000100a00 */
[----:B------:R1:W-:Y:S04]  /*90c00*/  STL.64 [R1+0x8a8], R10 ;  /* 0x0008a80a01007387 */ /* 0x0003e80000100a00 */
[----:B------:R-:W-:Y:S04]  /*90c10*/  STL.64 [R1+0x910], R16 ;  /* 0x0009101001007387 */ /* 0x000fe80000100a00 */
[----:B------:R-:W-:Y:S04]  /*90c20*/  STL.64 [R1+0x918], R18 ;  /* 0x0009181201007387 */ /* 0x000fe80000100a00 */
[----:B------:R-:W-:Y:S04]  /*90c30*/  STL.64 [R1+0x980], R12 ;  /* 0x0009800c01007387 */ /* 0x000fe80000100a00 */
[----:B------:R-:W-:Y:S04]  /*90c40*/  STL.64 [R1+0x988], R14 ;  /* 0x0009880e01007387 */ /* 0x000fe80000100a00 */
[----:B------:R2:W-:Y:S04]  /*90c50*/  STL.64 [R1+0x46b8], R34 ;  /* 0x0046b82201007387 */ /* 0x0005e80000100a00 */
[----:B------:R3:W-:Y:S01]  /*90c60*/  STL.64 [R1+0x46b0], R32 ;  /* 0x0046b02001007387 */ /* 0x0007e20000100a00 */
[----:B0-----:R-:W-:-:S02]  /*90c70*/  IMAD.MOV.U32 R9, RZ, RZ, R26 ;  /* 0x000000ffff097224 */ /* 0x001fc400078e001a */
[----:B-1----:R-:W-:Y:S02]  /*90c80*/  IMAD.MOV.U32 R11, RZ, RZ, R24 ;  /* 0x000000ffff0b7224 */ /* 0x002fe400078e0018 */
[----:B------:R-:W-:Y:S02]  /*90c90*/  IMAD.MOV.U32 R10, RZ, RZ, R25 ;  /* 0x000000ffff0a7224 */ /* 0x000fe400078e0019 */
[----:B------:R-:W-:Y:S02]  /*90ca0*/  IMAD.MOV.U32 R8, RZ, RZ, R27 ;  /* 0x000000ffff087224 */ /* 0x000fe400078e001b */
[----:B--2---:R-:W-:Y:S02]  /*90cb0*/  IMAD.MOV.U32 R34, RZ, RZ, R9 ;  /* 0x000000ffff227224 */ /* 0x004fe400078e0009 */
[----:B---3--:R-:W-:Y:S02]  /*90cc0*/  IMAD.MOV.U32 R32, RZ, RZ, R11 ;  /* 0x000000ffff207224 */ /* 0x008fe400078e000b */
[----:B------:R-:W-:-:S02]  /*90cd0*/  IMAD.MOV.U32 R33, RZ, RZ, R10 ;  /* 0x000000ffff217224 */ /* 0x000fc400078e000a */
[----:B------:R-:W-:-:S07]  /*90ce0*/  IMAD.MOV.U32 R35, RZ, RZ, R8 ;  /* 0x000000ffff237224 */ /* 0x000fce00078e0008 */
[----:B------:R-:W-:Y:S01]  /*90cf0*/  HMMA.16816.F32 R8, R32, R30, R40 ;  /* 0x0000001e2008723c */ /* 0x000fe20000001828 */
[----:B------:R-:W-:Y:S04]  /*90d00*/  STL.64 [R1+0x4708], R30 ;  /* 0x0047081e01007387 */ /* 0x000fe80000100a00 */
[----:B------:R-:W-:-:S14]  /*90d10*/  STL.64 [R1+0x4700], R28 ;  /* 0x0047001c01007387 */ /* 0x000fdc0000100a00 */
        /* <DEDUP_REMOVED lines=22> */
[----:B-1----:R-:W2:Y:S04]  /*90e80*/  LDL.LU R10, [R1+0x2e8] ;  /* 0x0002e800010a7983 */ /* 0x002ea80000300800 */
        /* <DEDUP_REMOVED lines=98> */
[----:B------:R-:W3:Y:S02]  /*914b0*/  LDL.LU.64 R28, [R1+0x4700] ;  /* 0x00470000011c7983 */ /* 0x000ee40000300a00 */
        /* <DEDUP_REMOVED lines=18> */
[----:B---3--:R-:W-:Y:S03]  /*915e0*/  HMMA.16816.F32 R32, R32, R2, R24 ;  /* 0x000000022020723c */ /* 0x008fe60000001818 */
[----:B------:R-:W4:Y:S04]  /*915f0*/  LDL.LU.64 R26, [R1+0x46c8] ;  /* 0x0046c800011a7983 */ /* 0x000f280000300a00 */
[----:B------:R-:W4:-:S12]  /*91600*/  LDL.LU.64 R24, [R1+0x46c0] ;  /* 0x0046c00001187983 */ /* 0x000f180000300a00 */
[----:B------:R-:W-:Y:S04]  /*91610*/  STL.64 [R1+0x990], R32 ;  /* 0x0009902001007387 */ /* 0x000fe80000100a00 */
[----:B------:R0:W-:Y:S04]  /*91620*/  STL.64 [R1+0x998], R34 ;  /* 0x0009982201007387 */ /* 0x0001e80000100a00 */
[----:B0-----:R-:W3:Y:S04]  /*91630*/  LDL.LU.64 R34, [R1+0x46b8] ;  /* 0x0046b80001227983 */ /* 0x001ee80000300a00 */
[----:B------:R-:W2:Y:S01]  /*91640*/  LDL.LU.64 R32, [R1+0x46b0] ;  /* 0x0046b00001207983 */ /* 0x000ea20000300a00 */
[C---:B----4-:R-:W-:Y:S08]  /*91650*/  HMMA.16816.F32 R16, R24.reuse, R30, R16 ;  /* 0x0000001e1810723c */ /* 0x050ff00000001810 */
[----:B---3--:R-:W-:-:S15]  /*91660*/  HMMA.16816.F32 R52, R24, R34, R52 ;  /* 0x000000221834723c */ /* 0x008fde0000001834 */
        /* <DEDUP_REMOVED lines=9> */
[C---:B------:R-:W-:Y:S08]  /*91700*/  HMMA.16816.F32 R8, R24.reuse, R28, R8 ;  /* 0x0000001c1808723c */ /* 0x040ff00000001808 */
        /* <DEDUP_REMOVED lines=21> */
[----:B------:R0:W-:Y:S01]  /*91860*/  STL.64 [R1+0x9a8], R18 ;  /* 0x0009a81201007387 */ /* 0x0001e20000100a00 */
[----:B--2---:R-:W-:Y:S03]  /*91870*/  HMMA.16816.F32 R24, R24, R2, R8 ;  /* 0x000000021818723c */ /* 0x004fe60000001808 */
[----:B0-----:R-:W2:Y:S04]  /*91880*/  LDL.LU.64 R18, [R1+0x4648] ;  /* 0x0046480001127983 */ /* 0x001ea80000300a00 */
[----:B------:R-:W2:Y:S04]  /*91890*/  LDL.LU.64 R16, [R1+0x4640] ;  /* 0x0046400001107983 */ /* 0x000ea80000300a00 */
[----:B------:R-:W4:Y:S04]  /*918a0*/  LDL.LU.64 R10, [R1+0x4638] ;  /* 0x00463800010a7983 */ /* 0x000f280000300a00 */
[----:B------:R-:W4:Y:S04]  /*918b0*/  LDL.LU.64 R8, [R1+0x4630] ;  /* 0x0046300001087983 */ /* 0x000f280000300a00 */
        /* <DEDUP_REMOVED lines=9> */
[----:B------:R-:W4:Y:S04]  /*91950*/  LDL.LU.64 R40, [R1+0x4610] ;  /* 0x0046100001287983 */ /* 0x000f280000300a00 */
[----:B------:R-:W-:Y:S04]  /*91960*/  STL.64 [R1+0x45d8], R34 ;  /* 0x0045d82201007387 */ /* 0x000fe80000100a00 */
[----:B------:R3:W-:Y:S02]  /*91970*/  STL.64 [R1+0x45d0], R32 ;  /* 0x0045d02001007387 */ /* 0x0007e40000100a00 */
[C---:B---3--:R-:W-:Y:S08]  /*91980*/  HMMA.16816.F32 R32, R8.reuse, R30, R52 ;  /* 0x0000001e0820723c */ /* 0x048ff00000001834 */
[C---:B------:R-:W-:Y:S01]  /*91990*/  HMMA.16816.F32 R12, R8.reuse, R6, R12 ;  /* 0x00000006080c723c */ /* 0x040fe2000000180c */
[----:B------:R-:W-:Y:S10]  /*919a0*/  STL.64 [R1+0x45a8], R6 ;  /* 0x0045a80601007387 */ /* 0x000ff40000100a00 */
[----:B------:R-:W-:Y:S04]  /*919b0*/  STL.64 [R1+0xa70], R32 ;  /* 0x000a702001007387 */ /* 0x000fe80000100a00 */
        /* <DEDUP_REMOVED lines=10> */
[----:B------:R-:W-:Y:S04]  /*91a60*/  STL.64 [R1+0x45b8], R30 ;  /* 0x0045b81e01007387 */ /* 0x000fe80000100a00 */
[----:B------:R-:W-:-:S13]  /*91a70*/  STL.64 [R1+0x45b0], R28 ;  /* 0x0045b01c01007387 */ /* 0x000fda0000100a00 */
[----:B------:R-:W-:Y:S04]  /*91a80*/  STL.64 [R1+0xa40], R4 ;  /* 0x000a400401007387 */ /* 0x000fe80000100a00 */
[----:B------:R0:W-:Y:S02]  /*91a90*/  STL.64 [R1+0xa48], R6 ;  /* 0x000a480601007387 */ /* 0x0001e40000100a00 */
[----:B0-----:R-:W-:Y:S02]  /*91aa0*/  HMMA.16816.F32 R4, R8, R58, R44 ;  /* 0x0000003a0804723c */ /* 0x001fe4000000182c */
[----:B------:R-:W-:Y:S04]  /*91ab0*/  STL.64 [R1+0x4578], R58 ;  /* 0x0045783a01007387 */ /* 0x000fe80000100a00 */
[----:B------:R-:W-:-:S13]  /*91ac0*/  STL.64 [R1+0x4570], R56 ;  /* 0x0045703801007387 */ /* 0x000fda0000100a00 */
[----:B------:R-:W-:Y:S04]  /*91ad0*/  STL.64 [R1+0xa30], R4 ;  /* 0x000a300401007387 */ /* 0x000fe80000100a00 */
[----:B------:R0:W-:Y:S02]  /*91ae0*/  STL.64 [R1+0xa38], R6 ;  /* 0x000a380601007387 */ /* 0x0001e40000100a00 */
[----:B0-----:R-:W-:Y:S01]  /*91af0*/  HMMA.16816.F32 R4, R8, R60, R48 ;  /* 0x0000003c0804723c */ /* 0x001fe20000001830 */
[----:B------:R-:W-:Y:S02]  /*91b00*/  IMAD.MOV.U32 R36, RZ, RZ, R27 ;  /* 0x000000ffff247224 */ /* 0x000fe400078e001b */
[----:B------:R-:W2:Y:S01]  /*91b10*/  LDL.LU R27, [R1+0x4608] ;  /* 0x00460800011b7983 */ /* 0x000ea20000300800 */
[----:B------:R-:W-:-:S02]  /*91b20*/  IMAD.MOV.U32 R37, RZ, RZ, R26 ;  /* 0x000000ffff257224 */ /* 0x000fc400078e001a */
[----:B------:R-:W-:-:S13]  /*91b30*/  IMAD.MOV.U32 R38, RZ, RZ, R25 ;  /* 0x000000ffff267224 */ /* 0x000fda00078e0019 */
[----:B------:R-:W-:Y:S04]  /*91b40*/  STL.64 [R1+0xa20], R4 ;  /* 0x000a200401007387 */ /* 0x000fe80000100a00 */
[----:B------:R-:W-:Y:S04]  /*91b50*/  STL.64 [R1+0xa28], R6 ;  /* 0x000a280601007387 */ /* 0x000fe80000100a00 */
[----:B------:R-:W3:Y:S04]  /*91b60*/  LDL.LU R26, [R1+0x4604] ;  /* 0x00460400011a7983 */ /* 0x000ee80000300800 */
[----:B------:R-:W3:Y:S01]  /*91b70*/  LDL.LU R25, [R1+0x4600] ;  /* 0x0046000001197983 */ /* 0x000ee20000300800 */
[----:B------:R-:W-:-:S03]  /*91b80*/  IMAD.MOV.U32 R39, RZ, RZ, R24 ;  /* 0x000000ffff277224 */ /* 0x000fc600078e0018 */
[----:B------:R-:W3:Y:S04]  /*91b90*/  LDL.LU R24, [R1+0x45fc] ;  /* 0x0045fc0001187983 */ /* 0x000ee80000300800 */
[----:B------:R-:W-:Y:S04]  /*91ba0*/  STL.64 [R1+0x44f0], R38 ;  /* 0x0044f02601007387 */ /* 0x000fe80000100a00 */
[----:B------:R0:W-:Y:S01]  /*91bb0*/  STL.64 [R1+0x44e8], R36 ;  /* 0x0044e82401007387 */ /* 0x0001e20000100a00 */
[----:B----4-:R-:W-:Y:S02]  /*91bc0*/  IMAD.MOV.U32 R16, RZ, RZ, R43 ;  /* 0x000000ffff107224 */ /* 0x010fe400078e002b */
[----:B------:R-:W-:-:S02]  /*91bd0*/  IMAD.MOV.U32 R18, RZ, RZ, R41 ;  /* 0x000000ffff127224 */ /* 0x000fc400078e0029 */
[----:B------:R-:W-:Y:S02]  /*91be0*/  IMAD.MOV.U32 R19, RZ, RZ, R40 ;  /* 0x000000ffff137224 */ /* 0x000fe400078e0028 */
[----:B------:R-:W-:-:S03]  /*91bf0*/  IMAD.MOV.U32 R17, RZ, RZ, R42 ;  /* 0x000000ffff117224 */ /* 0x000fc600078e002a */
[----:B------:R-:W-:Y:S04]  /*91c00*/  STL.64 [R1+0x4500], R18 ;  /* 0x0045001201007387 */ /* 0x000fe80000100a00 */
[----:B------:R1:W-:Y:S01]  /*91c10*/  STL.64 [R1+0x44f8], R16 ;  /* 0x0044f81001007387 */ /* 0x0003e20000100a00 */
[----:B--2---:R-:W-:Y:S02]  /*91c20*/  IMAD.MOV.U32 R42, RZ, RZ, R27 ;  /* 0x000000ffff2a7224 */ /* 0x004fe400078e001b */
[----:B---3--:R-:W-:Y:S02]  /*91c30*/  IMAD.MOV.U32 R41, RZ, RZ, R26 ;  /* 0x000000ffff297224 */ /* 0x008fe400078e001a */
[----:B------:R-:W-:Y:S02]  /*91c40*/  IMAD.MOV.U32 R40, RZ, RZ, R25 ;  /* 0x000000ffff287224 */ /* 0x000fe400078e0019 */
[----:B------:R-:W2:Y:S04]  /*91c50*/  LDL.LU R25, [R1+0x45f8] ;  /* 0x0045f80001197983 */ /* 0x000ea80000300800 */
[----:B------:R-:W3:Y:S04]  /*91c60*/  LDL.LU R26, [R1+0x45f4] ;  /* 0x0045f400011a7983 */ /* 0x000ee80000300800 */
[----:B------:R-:W4:Y:S04]  /*91c70*/  LDL.LU R27, [R1+0x45f0] ;  /* 0x0045f000011b7983 */ /* 0x000f280000300800 */
[----:B------:R-:W4:Y:S01]  /*91c80*/  LDL.LU R43, [R1+0xac] ;  /* 0x0000ac00012b7983 */ /* 0x000f220000300800 */
[----:B0-----:R-:W-:-:S02]  /*91c90*/  IMAD.MOV.U32 R36, RZ, RZ, R24 ;  /* 0x000000ffff247224 */ /* 0x001fc400078e0018 */
[----:B--2---:R-:W-:Y:S02]  /*91ca0*/  IMAD.MOV.U32 R37, RZ, RZ, R25 ;  /* 0x000000ffff257224 */ /* 0x004fe400078e0019 */
[----:B---3--:R-:W-:Y:S02]  /*91cb0*/  IMAD.MOV.U32 R38, RZ, RZ, R26 ;  /* 0x000000ffff267224 */ /* 0x008fe400078e001a */
[----:B----4-:R-:W-:Y:S01]  /*91cc0*/  IMAD.MOV.U32 R39, RZ, RZ, R27 ;  /* 0x000000ffff277224 */ /* 0x010fe200078e001b */
[----:B------:R0:W-:Y:S04]  /*91cd0*/  STL.64 [R1+0x4510], R42 ;  /* 0x0045102a01007387 */ /* 0x0001e80000100a00 */
[----:B------:R2:W-:Y:S04]  /*91ce0*/  STL.64 [R1+0x4508], R40 ;  /* 0x0045082801007387 */ /* 0x0005e80000100a00 */
[----:B------:R-:W0:Y:S04]  /*91cf0*/  LDL.LU R24, [R1+0x45ec] ;  /* 0x0045ec0001187983 */ /* 0x000e280000300800 */
[----:B------:R-:W3:Y:S04]  /*91d00*/  LDL.LU R25, [R1+0x45e8] ;  /* 0x0045e80001197983 */ /* 0x000ee80000300800 */
[----:B------:R-:W2:Y:S04]  /*91d10*/  LDL.LU R26, [R1+0x45e4] ;  /* 0x0045e400011a7983 */ /* 0x000ea80000300800 */
[----:B------:R-:W4:Y:S04]  /*91d20*/  LDL.LU R27, [R1+0x45e0] ;  /* 0x0045e000011b7983 */ /* 0x000f280000300800 */
[----:B------:R-:W-:Y:S04]  /*91d30*/  STL.64 [R1+0x4520], R38 ;  /* 0x0045202601007387 */ /* 0x000fe80000100a00 */
[----:B------:R-:W-:Y:S04]  /*91d40*/  STL.64 [R1+0x4518], R36 ;  /* 0x0045182401007387 */ /* 0x000fe80000100a00 */
[----:B-1----:R-:W4:Y:S04]  /*91d50*/  LDL.LU R16, [R1+0xf0] ;  /* 0x0000f00001107983 */ /* 0x002f280000300800 */
[----:B------:R-:W4:Y:S04]  /*91d60*/  LDL.LU R17, [R1+0xf4] ;  /* 0x0000f40001117983 */ /* 0x000f280000300800 */
[----:B------:R-:W4:Y:S04]  /*91d70*/  LDL.LU R18, [R1+0xf8] ;  /* 0x0000f80001127983 */ /* 0x000f280000300800 */
[----:B------:R-:W4:Y:S01]  /*91d80*/  LDL.LU R19, [R1+0xfc] ;  /* 0x0000fc0001137983 */ /* 0x000f220000300800 */
[----:B0-----:R-:W-:-:S02]  /*91d90*/  IMAD.MOV.U32 R43, RZ, RZ, R24 ;  /* 0x000000ffff2b7224 */ /* 0x001fc400078e0018 */
[----:B---3--:R-:W-:Y:S02]  /*91da0*/  IMAD.MOV.U32 R42, RZ, RZ, R25 ;  /* 0x000000ffff2a7224 */ /* 0x008fe400078e0019 */
[----:B--2---:R-:W-:Y:S02]  /*91db0*/  IMAD.MOV.U32 R41, RZ, RZ, R26 ;  /* 0x000000ffff297224 */ /* 0x004fe400078e001a */
[----:B----4-:R-:W-:Y:S01]  /*91dc0*/  IMAD.MOV.U32 R40, RZ, RZ, R27 ;  /* 0x000000ffff287224 */ /* 0x010fe200078e001b */
        /* <DEDUP_REMOVED lines=62> */
[----:B--2---:R-:W-:Y:S03]  /*921b0*/  HMMA.16816.F32 R8, R8, R2, R32 ;  /* 0x000000020808723c */ /* 0x004fe60000001820 */
[----:B------:R-:W2:Y:S04]  /*921c0*/  LDL.LU.64 R34, [R1+0x45d8] ;  /* 0x0045d80001227983 */ /* 0x000ea80000300a00 */
[----:B------:R-:W2:-:S12]  /*921d0*/  LDL.LU.64 R32, [R1+0x45d0] ;  /* 0x0045d00001207983 */ /* 0x000e980000300a00 */
        /* <DEDUP_REMOVED lines=43> */
[----:B------:R-:W4:Y:S02]  /*92490*/  LDL.LU.64 R24, [R1+0x4550] ;  /* 0x0045500001187983 */ /* 0x000f240000300a00 */
[----:B----4-:R-:W-:Y:S02]  /*924a0*/  HMMA.16816.F32 R8, R8, R2, R24 ;  /* 0x000000020808723c */ /* 0x010fe40000001818 */
[----:B------:R-:W4:Y:S04]  /*924b0*/  LDL.LU.64 R26, [R1+0x4548] ;  /* 0x00454800011a7983 */ /* 0x000f280000300a00 */
[----:B------:R-:W4:-:S13]  /*924c0*/  LDL.LU.64 R24, [R1+0x4540] ;  /* 0x0045400001187983 */ /* 0x000f1a0000300a00 */
[----:B------:R0:W-:Y:S04]  /*924d0*/  STL.64 [R1+0xb10], R8 ;  /* 0x000b100801007387 */ /* 0x0001e80000100a00 */
[----:B------:R1:W-:Y:S04]  /*924e0*/  STL.64 [R1+0xb18], R10 ;  /* 0x000b180a01007387 */ /* 0x0003e80000100a00 */
[----:B0-----:R-:W2:Y:S01]  /*924f0*/  LDL.LU R8, [R1] ;  /* 0x0000000001087983 */ /* 0x001ea20000300800 */
[----:B---3--:R-:W-:-:S03]  /*92500*/  IMAD.MOV.U32 R9, RZ, RZ, R56 ;  /* 0x000000ffff097224 */ /* 0x008fc600078e0038 */
[----:B------:R-:W3:Y:S01]  /*92510*/  LDL.LU R56, [R1+0x453c] ;  /* 0x00453c0001387983 */ /* 0x000ee20000300800 */
[----:B-1----:R-:W-:-:S03]  /*92520*/  IMAD.MOV.U32 R10, RZ, RZ, R57 ;  /* 0x000000ffff0a7224 */ /* 0x002fc600078e0039 */
[----:B------:R-:W3:Y:S01]  /*92530*/  LDL.LU R57, [R1+0x4538] ;  /* 0x0045380001397983 */ /* 0x000ee20000300800 */
[C---:B----4-:R-:W-:Y:S08]  /*92540*/  HMMA.16816.F32 R16, R24.reuse, R34, R16 ;  /* 0x000000221810723c */ /* 0x050ff00000001810 */
[C---:B------:R-:W-:Y:S08]  /*92550*/  HMMA.16816.F32 R36, R24.reuse, R30, R36 ;  /* 0x0000001e1824723c */ /* 0x040ff00000001824 */
[C---:B--2---:R-:W-:Y:S03]  /*92560*/  HMMA.16816.F32 R40, R24.reuse, R6, R40 ;  /* 0x000000061828723c */ /* 0x044fe60000001828 */
        /* <DEDUP_REMOVED lines=12> */
[C---:B------:R-:W-:Y:S08]  /*92630*/  HMMA.16816.F32 R52, R24.reuse, R58, R52 ;  /* 0x0000003a1834723c */ /* 0x040ff00000001834 */
[C---:B--2---:R-:W-:Y:S08]  /*92640*/  HMMA.16816.F32 R16, R24.reuse, R22, R16 ;  /* 0x000000161810723c */ /* 0x044ff00000001810 */
[C---:B----4-:R-:W-:Y:S11]  /*92650*/  HMMA.16816.F32 R36, R24.reuse, R28, R36 ;  /* 0x0000001c1824723c */ /* 0x050ff60000001824 */
[----:B------:R-:W-:Y:S04]  /*92660*/  STL.64 [R1+0xb50], R16 ;  /* 0x000b501001007387 */ /* 0x000fe80000100a00 */
[----:B------:R0:W-:Y:S01]  /*92670*/  STL.64 [R1+0xb58], R18 ;  /* 0x000b581201007387 */ /* 0x0001e20000100a00 */
[C---:B---3--:R-:W-:Y:S03]  /*92680*/  HMMA.16816.F32 R40, R24.reuse, R60, R40 ;  /* 0x0000003c1828723c */ /* 0x048fe60000001828 */
        /* <DEDUP_REMOVED lines=13> */
[----:B------:R-:W2:Y:S02]  /*92760*/  LDL.LU.64 R40, [R1+0x44c8] ;  /* 0x0044c80001287983 */ /* 0x000ea40000300a00 */
[----:B--2---:R-:W-:Y:S02]  /*92770*/  HMMA.16816.F32 R24, R24, R2, R40 ;  /* 0x000000021818723c */ /* 0x004fe40000001828 */
[----:B------:R-:W2:Y:S04]  /*92780*/  LDL.LU.64 R42, [R1+0x44c0] ;  /* 0x0044c000012a7983 */ /* 0x000ea80000300a00 */
[----:B------:R-:W2:-:S13]  /*92790*/  LDL.LU.64 R40, [R1+0x44b8] ;  /* 0x0044b80001287983 */ /* 0x000e9a0000300a00 */
[----:B------:R-:W-:Y:S04]  /*927a0*/  STL.64 [R1+0xc50], R24 ;  /* 0x000c501801007387 */ /* 0x000fe80000100a00 */
[----:B------:R0:W-:Y:S04]  /*927b0*/  STL.64 [R1+0xc58], R26 ;  /* 0x000c581a01007387 */ /* 0x0001e80000100a00 */
[----:B0-----:R-:W4:Y:S01]  /*927c0*/  LDL.LU R27, [R1+0x1914] ;  /* 0x00191400011b7983 */ /* 0x001f220000300800 */
[----:B------:R-:W-:Y:S02]  /*927d0*/  IMAD.MOV.U32 R11, RZ, RZ, R0 ;  /* 0x000000ffff0b7224 */ /* 0x000fe400078e0000 */
[----:B------:R-:W-:Y:S01]  /*927e0*/  IMAD.MOV.U32 R0, RZ, RZ, R23 ;  /* 0x000000ffff007224 */ /* 0x000fe200078e0017 */
[C---:B--2---:R-:W-:Y:S08]  /*927f0*/  HMMA.16816.F32 R12, R40.reuse, R34, R12 ;  /* 0x00000022280c723c */ /* 0x044ff0000000180c */
[C---:B------:R-:W-:Y:S08]  /*92800*/  HMMA.16816.F32 R16, R40.reuse, R30, R16 ;  /* 0x0000001e2810723c */ /* 0x040ff00000001810 */
[C---:B---3--:R-:W-:Y:S08]  /*92810*/  HMMA.16816.F32 R36, R40.reuse, R6, R36 ;  /* 0x000000062824723c */ /* 0x048ff00000001824 */
        /* <DEDUP_REMOVED lines=8> */
[----:B0-----:R-:W3:Y:S04]  /*928a0*/  LDL.LU R18, [R1+0x44a0] ;  /* 0x0044a00001127983 */ /* 0x001ee80000300800 */
[----:B------:R-:W3:Y:S04]  /*928b0*/  LDL.LU.64 R16, [R1+0x4498] ;  /* 0x0044980001107983 */ /* 0x000ee80000300a00 */
        /* <DEDUP_REMOVED lines=13> */
[----:B------:R-:W-:-:S02]  /*92990*/  IMAD.MOV.U32 R19, RZ, RZ, R6 ;  /* 0x000000ffff137224 */ /* 0x000fc400078e0006 */
[----:B------:R-:W-:Y:S02]  /*929a0*/  IMAD.MOV.U32 R6, RZ, RZ, R7 ;  /* 0x000000ffff067224 */ /* 0x000fe400078e0007 */
[----:B------:R-:W-:Y:S02]  /*929b0*/  IMAD.MOV.U32 R7, RZ, RZ, R22 ;  /* 0x000000ffff077224 */ /* 0x000fe400078e0016 */
[----:B------:R-:W-:Y:S02]  /*929c0*/  IMAD.MOV.U32 R22, RZ, RZ, R28 ;  /* 0x000000ffff167224 */ /* 0x000fe400078e001c */
[----:B------:R-:W-:Y:S02]  /*929d0*/  IMAD.MOV.U32 R23, RZ, RZ, R29 ;  /* 0x000000ffff177224 */ /* 0x000fe400078e001d */
[----:B------:R-:W-:Y:S02]  /*929e0*/  IMAD.MOV.U32 R28, RZ, RZ, R58 ;  /* 0x000000ffff1c7224 */ /* 0x000fe400078e003a */
[----:B------:R-:W-:-:S06]  /*929f0*/  IMAD.MOV.U32 R29, RZ, RZ, R59 ;  /* 0x000000ffff1d7224 */ /* 0x000fcc00078e003b */
[----:B------:R-:W-:Y:S04]  /*92a00*/  STL.64 [R1+0xc80], R8 ;  /* 0x000c800801007387 */ /* 0x000fe80000100a00 */
[----:B------:R0:W-:Y:S04]  /*92a10*/  STL.64 [R1+0xc88], R10 ;  /* 0x000c880a01007387 */ /* 0x0001e80000100a00 */
[----:B------:R-:W4:Y:S04]  /*92a20*/  LDL.LU.64 R58, [R1+0x4460] ;  /* 0x00446000013a7983 */ /* 0x000f280000300a00 */
[----:B0-----:R-:W4:Y:S01]  /*92a30*/  LDL.LU R11, [R1+0x1160] ;  /* 0x00116000010b7983 */ /* 0x001f220000300800 */
[----:B------:R-:W-:-:S02]  /*92a40*/  IMAD.MOV.U32 R9, RZ, RZ, R60 ;  /* 0x000000ffff097224 */ /* 0x000fc400078e003c */
[----:B------:R-:W-:Y:S01]  /*92a50*/  IMAD.MOV.U32 R8, RZ, RZ, R61 ;  /* 0x000000ffff087224 */ /* 0x000fe200078e003d */
[C---:B--2---:R-:W-:Y:S08]  /*92a60*/  HMMA.16816.F32 R44, R40.reuse, R2, R44 ;  /* 0x00000002282c723c */ /* 0x044ff0000000182c */
[----:B---3--:R-:W-:Y:S01]  /*92a70*/  HMMA.16816.F32 R48, R40, R60, R48 ;  /* 0x0000003c2830723c */ /* 0x008fe20000001830 */
[----:B------:R-:W-:-:S15]  /*92a80*/  IMAD.MOV.U32 R41, RZ, RZ, R8 ;  /* 0x000000ffff297224 */ /* 0x000fde00078e0008 */
[----:B------:R-:W-:-:S03]  /*92a90*/  NOP ;  /* 0x0000000000007918 */ /* 0x000fc60000000000 */
[----:B------:R0:W-:Y:S04]  /*92aa0*/  STL.64 [R1+0xc70], R48 ;  /* 0x000c703001007387 */ /* 0x0001e80000100a00 */
[----:B------:R1:W-:Y:S04]  /*92ab0*/  STL.64 [R1+0xc78], R50 ;  /* 0x000c783201007387 */ /* 0x0003e80000100a00 */
[----:B0-----:R-:W2:Y:S04]  /*92ac0*/  LDL.LU R48, [R1+0x1134] ;  /* 0x0011340001307983 */ /* 0x001ea80000300800 */
[----:B------:R-:W3:Y:S04]  /*92ad0*/  LDL.LU R49, [R1+0x1170] ;  /* 0x0011700001317983 */ /* 0x000ee80000300800 */
[----:B-1----:R-:W2:Y:S04]  /*92ae0*/  LDL.LU R50, [R1+0x113c] ;  /* 0x00113c0001327983 */ /* 0x002ea80000300800 */
[----:B------:R-:W2:Y:S04]  /*92af0*/  LDL.LU R51, [R1+0x3c10] ;  /* 0x003c100001337983 */ /* 0x000ea80000300800 */
[----:B------:R-:W2:Y:S04]  /*92b00*/  LDL.LU R60, [R1+0x1144] ;  /* 0x00114400013c7983 */ /* 0x000ea80000300800 */
[----:B------:R0:W-:Y:S04]  /*92b10*/  STL.64 [R1+0xd10], R44 ;  /* 0x000d102c01007387 */ /* 0x0001e80000100a00 */
[----:B------:R1:W-:Y:S04]  /*92b20*/  STL.64 [R1+0xd18], R46 ;  /* 0x000d182e01007387 */ /* 0x0003e80000100a00 */
[----:B------:R-:W2:Y:S04]  /*92b30*/  LDL.LU R42, [R1+0x1138] ;  /* 0x00113800012a7983 */ /* 0x000ea80000300800 */
[----:B------:R-:W2:Y:S01]  /*92b40*/  LDL.LU R43, [R1+0x1140] ;  /* 0x00114000012b7983 */ /* 0x000ea20000300800 */
[----:B------:R-:W-:-:S03]  /*92b50*/  IMAD.MOV.U32 R40, RZ, RZ, R9 ;  /* 0x000000ffff287224 */ /* 0x000fc600078e0009 */
        /* <DEDUP_REMOVED lines=12> */
[----:B------:R-:W4:-:S15]  /*92c20*/  LDL.LU.64 R34, [R1+0x4458] ;  /* 0x0044580001227983 */ /* 0x000f1e0000300a00 */
[----:B------:R-:W-:Y:S01]  /*92c30*/  NOP ;  /* 0x0000000000007918 */ /* 0x000fe20000000000 */
[----:B------:R0:W-:Y:S04]  /*92c40*/  STL.64 [R1+0xd00], R36 ;  /* 0x000d002401007387 */ /* 0x0001e80000100a00 */
[----:B------:R1:W-:Y:S01]  /*92c50*/  STL.64 [R1+0xd08], R38 ;  /* 0x000d082601007387 */ /* 0x0003e20000100a00 */
[----:B0-----:R-:W-:Y:S02]  /*92c60*/  IMAD.MOV.U32 R36, RZ, RZ, R22 ;  /* 0x000000ffff247224 */ /* 0x001fe400078e0016 */
[----:B------:R-:W-:Y:S01]  /*92c70*/  IMAD.MOV.U32 R37, RZ, RZ, R23 ;  /* 0x000000ffff257224 */ /* 0x000fe200078e0017 */
[----:B------:R-:W2:Y:S04]  /*92c80*/  LDL.LU R22, [R1+0x4454] ;  /* 0x0044540001167983 */ /* 0x000ea80000300800 */
[----:B------:R-:W2:Y:S01]  /*92c90*/  LDL.LU R23, [R1+0x4450] ;  /* 0x0044500001177983 */ /* 0x000ea20000300800 */
[----:B-1----:R-:W-:-:S02]  /*92ca0*/  IMAD.MOV.U32 R38, RZ, RZ, R28 ;  /* 0x000000ffff267224 */ /* 0x002fc400078e001c */
[----:B------:R-:W-:Y:S01]  /*92cb0*/  IMAD.MOV.U32 R39, RZ, RZ, R29 ;  /* 0x000000ffff277224 */ /* 0x000fe200078e001d */
[----:B------:R-:W2:Y:S04]  /*92cc0*/  LDL.LU R28, [R1+0x444c] ;  /* 0x00444c00011c7983 */ /* 0x000ea80000300800 */
[----:B------:R-:W2:Y:S01]  /*92cd0*/  LDL.LU R29, [R1+0x4448] ;  /* 0x00444800011d7983 */ /* 0x000ea20000300800 */
[----:B----4-:R-:W-:Y:S03]  /*92ce0*/  HMMA.16816.F32 R32, R56, R30, R32 ;  /* 0x0000001e3820723c */ /* 0x010fe60000001820 */
[----:B------:R-:W4:-:S15]  /*92cf0*/  LDL.LU.64 R30, [R1+0x4440] ;  /* 0x00444000011e7983 */ /* 0x000f1e0000300a00 */
[----:B------:R-:W-:Y:S01]  /*92d00*/  NOP ;  /* 0x0000000000007918 */ /* 0x000fe20000000000 */
[----:B------:R0:W-:Y:S04]  /*92d10*/  STL.64 [R1+0xcf0], R32 ;  /* 0x000cf02001007387 */ /* 0x0001e80000100a00 */
[----:B------:R1:W-:Y:S01]  /*92d20*/  STL.64 [R1+0xcf8], R34 ;  /* 0x000cf82201007387 */ /* 0x0003e20000100a00 */
[----:B0-----:R-:W-:-:S03]  /*92d30*/  IMAD.MOV.U32 R32, RZ, RZ, R19 ;  /* 0x000000ffff207224 */ /* 0x001fc600078e0013 */
[----:B------:R-:W4:Y:S01]  /*92d40*/  LDL.LU R19, [R1+0x4438] ;  /* 0x0044380001137983 */ /* 0x000f220000300800 */
[----:B------:R-:W-:-:S03]  /*92d50*/  IMAD.MOV.U32 R33, RZ, RZ, R6 ;  /* 0x000000ffff217224 */ /* 0x000fc600078e0006 */
[----:B------:R-:W4:Y:S01]  /*92d60*/  LDL.LU R6, [R1+0x4434] ;  /* 0x0044340001067983 */ /* 0x000f220000300800 */
[----:B-1----:R-:W-:-:S03]  /*92d70*/  IMAD.MOV.U32 R34, RZ, RZ, R7 ;  /* 0x000000ffff227224 */ /* 0x002fc600078e0007 */
[----:B------:R-:W4:Y:S01]  /*92d80*/  LDL.LU R7, [R1+0x4430] ;  /* 0x0044300001077983 */ /* 0x000f220000300800 */
[----:B------:R-:W-:-:S03]  /*92d90*/  IMAD.MOV.U32 R35, RZ, RZ, R0 ;  /* 0x000000ffff237224 */ /* 0x000fc600078e0000 */
[----:B------:R0:W5:Y:S01]  /*92da0*/  LDL.LU R0, [R1+0x442c] ;  /* 0x00442c0001007983 */ /* 0x0001620000300800 */
[----:B------:R-:W-:Y:S01]  /*92db0*/  VIADD R27, R27, 0x1 ;  /* 0x000000011b1b7836 */ /* 0x000fe20000000000 */
[----:B--2---:R-:W-:Y:S02]  /*92dc0*/  IADD3 R42, P6, PT, R42, UR50, RZ ;  /* 0x000000322a2a7c10 */ /* 0x004fe4000ffde0ff */
[----:B------:R-:W-:Y:S02]  /*92dd0*/  IADD3 R43, P5, PT, R43, UR50, RZ ;  /* 0x000000322b2b7c10 */ /* 0x000fe4000ffbe0ff */
[----:B------:R-:W-:Y:S02]  /*92de0*/  IADD3 R44, P4, PT, R44, UR50, RZ ;  /* 0x000000322c2c7c10 */ /* 0x000fe4000ff9e0ff */
[----:B------:R-:W-:Y:S02]  /*92df0*/  IADD3 R11, P1, PT, R11, UR50, RZ ;  /* 0x000000320b0b7c10 */ /* 0x000fe4000ff3e0ff */
[----:B------:R-:W-:-:S02]  /*92e00*/  IADD3 R45, P3, PT, R45, UR50, RZ ;  /* 0x000000322d2d7c10 */ /* 0x000fc4000ff7e0ff */
[----:B------:R-:W-:Y:S02]  /*92e10*/  IADD3 R46, P2, PT, R46, UR50, RZ ;  /* 0x000000322e2e7c10 */ /* 0x000fe4000ff5e0ff */
[----:B------:R-:W-:Y:S02]  /*92e20*/  IADD3 R47, P0, PT, R47, UR50, RZ ;  /* 0x000000322f2f7c10 */ /* 0x000fe4000ff1e0ff */
[----:B------:R-:W-:Y:S02]  /*92e30*/  IADD3.X R48, PT, PT, R48, UR72, RZ, P6, !PT ;  /* 0x0000004830307c10 */ /* 0x000fe4000b7fe4ff */
[----:B---3--:R-:W-:Y:S02]  /*92e40*/  IADD3 R49, P6, PT, R49, UR50, RZ ;  /* 0x0000003231317c10 */ /* 0x008fe4000ffde0ff */
[----:B------:R-:W-:Y:S02]  /*92e50*/  IADD3.X R60, PT, PT, R60, UR72, RZ, P4, !PT ;  /* 0x000000483c3c7c10 */ /* 0x000fe4000a7fe4ff */
[----:B------:R-:W-:-:S02]  /*92e60*/  IADD3.X R50, PT, PT, R50, UR72, RZ, P5, !PT ;  /* 0x0000004832327c10 */ /* 0x000fc4000affe4ff */
[----:B------:R-:W-:Y:S02]  /*92e70*/  IADD3 R51, P5, PT, R51, UR50, RZ ;  /* 0x0000003233337c10 */ /* 0x000fe4000ffbe0ff */
[----:B------:R-:W-:Y:S02]  /*92e80*/  IADD3 R24, P4, PT, R24, UR50, RZ ;  /* 0x0000003218187c10 */ /* 0x000fe4000ff9e0ff */
[----:B------:R-:W-:Y:S02]  /*92e90*/  IADD3.X R25, PT, PT, R25, UR72, RZ, P3, !PT ;  /* 0x0000004819197c10 */ /* 0x000fe40009ffe4ff */
[----:B------:R-:W-:Y:S02]  /*92ea0*/  IADD3 R26, P3, PT, R26, UR50, RZ ;  /* 0x000000321a1a7c10 */ /* 0x000fe4000ff7e0ff */
[----:B------:R-:W-:Y:S02]  /*92eb0*/  IADD3.X R8, PT, PT, R8, UR72, RZ, P2, !PT ;  /* 0x0000004808087c10 */ /* 0x000fe400097fe4ff */
[----:B------:R-:W-:-:S02]  /*92ec0*/  IADD3 R9, P2, PT, R9, UR50, RZ ;  /* 0x0000003209097c10 */ /* 0x000fc4000ff5e0ff */
[----:B------:R-:W-:Y:S02]  /*92ed0*/  IADD3.X R10, PT, PT, R10, UR72, RZ, P1, !PT ;  /* 0x000000480a0a7c10 */ /* 0x000fe40008ffe4ff */
[----:B------:R-:W-:Y:S01]  /*92ee0*/  IADD3 R61, P1, PT, R61, UR50, RZ ;  /* 0x000000323d3d7c10 */ /* 0x000fe2000ff3e0ff */
[----:B----4-:R-:W-:-:S15]  /*92ef0*/  HMMA.16816.F32 R28, R56, R32, R28 ;  /* 0x00000020381c723c */ /* 0x010fde000000181c */
[----:B------:R-:W-:-:S04]  /*92f00*/  NOP ;  /* 0x0000000000007918 */ /* 0x000fc80000000000 */
[----:B------:R-:W-:Y:S04]  /*92f10*/  STL.64 [R1+0xce0], R28 ;  /* 0x000ce01c01007387 */ /* 0x000fe80000100a00 */
[----:B------:R1:W-:Y:S02]  /*92f20*/  STL.64 [R1+0xce8], R30 ;  /* 0x000ce81e01007387 */ /* 0x0003e40000100a00 */
[C---:B-1----:R-:W-:Y:S08]  /*92f30*/  HMMA.16816.F32 R28, R56.reuse, R34, R20 ;  /* 0x00000022381c723c */ /* 0x042ff00000001814 */
        /* <DEDUP_REMOVED lines=14> */
[----:B------:R-:W-:Y:S04]  /*93020*/  STL [R1+0x1914], R27 ;  /* 0x0019141b01007387 */ /* 0x000fe80000100800 */
[----:B------:R-:W-:Y:S04]  /*93030*/  STL [R1+0x1138], R42 ;  /* 0x0011382a01007387 */ /* 0x000fe80000100800 */
[----:B------:R-:W-:Y:S04]  /*93040*/  STL [R1+0x1140], R43 ;  /* 0x0011402b01007387 */ /* 0x000fe80000100800 */
[----:B------:R-:W-:Y:S04]  /*93050*/  STL [R1+0x1148], R44 ;  /* 0x0011482c01007387 */ /* 0x000fe80000100800 */
[----:B------:R1:W-:Y:S04]  /*93060*/  STL [R1+0x1160], R11 ;  /* 0x0011600b01007387 */ /* 0x0003e80000100800 */
[----:B------:R-:W-:Y:S04]  /*93070*/  STL [R1+0x1150], R45 ;  /* 0x0011502d01007387 */ /* 0x000fe80000100800 */
[----:B-1----:R-:W2:Y:S04]  /*93080*/  LDL.LU R11, [R1+0x1164] ;  /* 0x00116400010b7983 */ /* 0x002ea80000300800 */
[----:B------:R-:W-:Y:S04]  /*93090*/  STL [R1+0x1158], R46 ;  /* 0x0011582e01007387 */ /* 0x000fe80000100800 */
[----:B------:R-:W-:Y:S04]  /*930a0*/  STL [R1+0x1168], R47 ;  /* 0x0011682f01007387 */ /* 0x000fe80000100800 */
[----:B------:R-:W-:Y:S04]  /*930b0*/  STL [R1+0x1134], R48 ;  /* 0x0011343001007387 */ /* 0x000fe80000100800 */
[----:B------:R-:W-:Y:S04]  /*930c0*/  STL [R1+0x1170], R49 ;  /* 0x0011703101007387 */ /* 0x000fe80000100800 */
[----:B------:R1:W-:Y:S04]  /*930d0*/  STL [R1+0x1144], R60 ;  /* 0x0011443c01007387 */ /* 0x0003e80000100800 */
[----:B------:R-:W-:Y:S04]  /*930e0*/  STL [R1+0x113c], R50 ;  /* 0x00113c3201007387 */ /* 0x000fe80000100800 */
[----:B-1----:R-:W3:Y:S04]  /*930f0*/  LDL.LU R60, [R1+0x3be8] ;  /* 0x003be800013c7983 */ /* 0x002ee80000300800 */
[----:B------:R-:W-:Y:S04]  /*93100*/  STL [R1+0x3c10], R51 ;  /* 0x003c103301007387 */ /* 0x000fe80000100800 */
[----:B------:R-:W-:Y:S04]  /*93110*/  STL [R1+0x3c08], R24 ;  /* 0x003c081801007387 */ /* 0x000fe80000100800 */
[----:B------:R-:W-:Y:S04]  /*93120*/  STL [R1+0x114c], R25 ;  /* 0x00114c1901007387 */ /* 0x000fe80000100800 */
[----:B------:R-:W-:Y:S04]  /*93130*/  STL [R1+0x3c00], R26 ;  /* 0x003c001a01007387 */ /* 0x000fe80000100800 */
[----:B------:R-:W-:Y:S04]  /*93140*/  STL [R1+0x1154], R8 ;  /* 0x0011540801007387 */ /* 0x000fe80000100800 */
[----:B------:R-:W4:Y:S04]  /*93150*/  LDL.LU R32, [R1+0x116c] ;  /* 0x00116c0001207983 */ /* 0x000f280000300800 */
[----:B------:R-:W-:Y:S04]  /*93160*/  STL [R1+0x3bf8], R9 ;  /* 0x003bf80901007387 */ /* 0x000fe80000100800 */
[----:B------:R-:W4:Y:S04]  /*93170*/  LDL.LU R33, [R1+0x3be0] ;  /* 0x003be00001217983 */ /* 0x000f280000300800 */
[----:B------:R-:W-:Y:S04]  /*93180*/  STL [R1+0x115c], R10 ;  /* 0x00115c0a01007387 */ /* 0x000fe80000100800 */
[----:B------:R-:W4:Y:S04]  /*93190*/  LDL.LU R34, [R1+0x3c0c] ;  /* 0x003c0c0001227983 */ /* 0x000f280000300800 */
[----:B------:R1:W-:Y:S04]  /*931a0*/  STL [R1+0x3bf0], R61 ;  /* 0x003bf03d01007387 */ /* 0x0003e80000100800 */
        /* <DEDUP_REMOVED lines=12> */
[----:B-1----:R-:W4:Y:S04]  /*93270*/  LDL.LU R61, [R1+0x3ba8] ;  /* 0x003ba800013d7983 */ /* 0x002f280000300800 */
[----:B------:R-:W4:Y:S04]  /*93280*/  LDL.LU R47, [R1+0x3bd4] ;  /* 0x003bd400012f7983 */ /* 0x000f280000300800 */
[----:B------:R-:W4:Y:S04]  /*93290*/  LDL.LU R48, [R1+0x3ba0] ;  /* 0x003ba00001307983 */ /* 0x000f280000300800 */
[----:B------:R-:W4:Y:S01]  /*932a0*/  LDL.LU R49, [R1+0x3bcc] ;  /* 0x003bcc0001317983 */ /* 0x000f220000300800 */
[----:B--2---:R-:W-:-:S05]  /*932b0*/  IADD3.X R11, PT, PT, R11, UR72, RZ, P0, !PT ;  /* 0x000000480b0b7c10 */ /* 0x004fca00087fe4ff */
[----:B------:R1:W-:Y:S04]  /*932c0*/  STL [R1+0x1164], R11 ;  /* 0x0011640b01007387 */ /* 0x0003e80000100800 */
[----:B------:R-:W2:Y:S04]  /*932d0*/  LDL.LU R50, [R1+0x3b98] ;  /* 0x003b980001327983 */ /* 0x000ea80000300800 */
[----:B------:R-:W2:Y:S04]  /*932e0*/  LDL.LU R51, [R1+0x3bc4] ;  /* 0x003bc40001337983 */ /* 0x000ea80000300800 */
[----:B-1----:R-:W2:Y:S01]  /*932f0*/  LDL.LU R11, [R1+0x3b90] ;  /* 0x003b9000010b7983 */ /* 0x002ea20000300800 */
[----:B---3--:R-:W-:-:S03]  /*93300*/  IADD3 R60, P0, PT, R60, UR50, RZ ;  /* 0x000000323c3c7c10 */ /* 0x008fc6000ff1e0ff */
[----:B------:R-:W3:Y:S04]  /*93310*/  LDL.LU R24, [R1+0x3bbc] ;  /* 0x003bbc0001187983 */ /* 0x000ee80000300800 */
[----:B------:R-:W3:Y:S04]  /*93320*/  LDL.LU R25, [R1+0x3b88] ;  /* 0x003b880001197983 */ /* 0x000ee80000300800 */
[----:B------:R-:W3:Y:S04]  /*93330*/  LDL.LU R26, [R1+0x3bb4] ;  /* 0x003bb400011a7983 */ /* 0x000ee80000300800 */
[----:B------:R1:W-:Y:S04]  /*93340*/  STL [R1+0x3be8], R60 ;  /* 0x003be83c01007387 */ /* 0x0003e80000100800 */
[----:B------:R-:W3:Y:S04]  /*93350*/  LDL.LU R8, [R1+0x3b80] ;  /* 0x003b800001087983 */ /* 0x000ee80000300800 */
[----:B------:R-:W3:Y:S04]  /*93360*/  LDL.LU R9, [R1+0x3bac] ;  /* 0x003bac0001097983 */ /* 0x000ee80000300800 */
[----:B------:R-:W3:Y:S01]  /*93370*/  LDL.LU R10, [R1+0x3b78] ;  /* 0x003b7800010a7983 */ /* 0x000ee20000300800 */
[----:B----4-:R-:W-:-:S02]  /*93380*/  IADD3.X R32, PT, PT, R32, UR72, RZ, P6, !PT ;  /* 0x0000004820207c10 */ /* 0x010fc4000b7fe4ff */
[----:B------:R-:W-:Y:S02]  /*93390*/  IADD3 R33, P6, PT, R33, UR50, RZ ;  /* 0x0000003221217c10 */ /* 0x000fe4000ffde0ff */
[----:B------:R-:W-:Y:S02]  /*933a0*/  IADD3.X R34, PT, PT, R34, UR72, RZ, P5, !PT ;  /* 0x0000004822227c10 */ /* 0x000fe4000affe4ff */
[----:B------:R-:W-:Y:S01]  /*933b0*/  IADD3 R35, P5, PT, R35, UR50, RZ ;  /* 0x0000003223237c10 */ /* 0x000fe2000ffbe0ff */
[----:B-1----:R-:W4:Y:S01]  /*933c0*/  LDL.LU R60, [R1+0x3ba4] ;  /* 0x003ba400013c7983 */ /* 0x002f220000300800 */
[----:B------:R-:W-:-:S03]  /*933d0*/  IADD3.X R36, PT, PT, R36, UR72, RZ, P4, !PT ;  /* 0x0000004824247c10 */ /* 0x000fc6000a7fe4ff */
[----:B------:R-:W-:Y:S01]  /*933e0*/  STL [R1+0x116c], R32 ;  /* 0x00116c2001007387 */ /* 0x000fe20000100800 */
[----:B------:R-:W-:-:S03]  /*933f0*/  IADD3 R37, P4, PT, R37, UR50, RZ ;  /* 0x0000003225257c10 */ /* 0x000fc6000ff9e0ff */
[----:B------:R-:W-:Y:S01]  /*93400*/  STL [R1+0x3be0], R33 ;  /* 0x003be02101007387 */ /* 0x000fe20000100800 */
        /* <DEDUP_REMOVED lines=12> */
[----:B------:R-:W-:Y:S02]  /*934d0*/  IADD3.X R44, PT, PT, R44, UR72, RZ, P0, !PT ;  /* 0x000000482c2c7c10 */ /* 0x000fe400087fe4ff */
[----:B------:R-:W-:Y:S01]  /*934e0*/  IADD3.X R46, PT, PT, R46, UR72, RZ, P6, !PT ;  /* 0x000000482e2e7c10 */ /* 0x000fe2000b7fe4ff */
[----:B------:R-:W-:Y:S01]  /*934f0*/  STL [R1+0x3bf4], R40 ;  /* 0x003bf42801007387 */ /* 0x000fe20000100800 */
[----:B------:R-:W-:-:S03]  /*93500*/  IADD3 R61, P6, PT, R61, UR50, RZ ;  /* 0x000000323d3d7c10 */ /* 0x000fc6000ffde0ff */
[----:B------:R-:W-:Y:S01]  /*93510*/  STL [R1+0x3bc0], R41 ;  /* 0x003bc02901007387 */ /* 0x000fe20000100800 */
[----:B------:R-:W-:-:S03]  /*93520*/  IADD3 R45, P0, PT, R45, UR50, RZ ;  /* 0x000000322d2d7c10 */ /* 0x000fc6000ff1e0ff */
[----:B------:R-:W-:Y:S04]  /*93530*/  STL [R1+0x3bec], R42 ;  /* 0x003bec2a01007387 */ /* 0x000fe80000100800 */
[----:B------:R-:W-:Y:S04]  /*93540*/  STL [R1+0x3bb8], R43 ;  /* 0x003bb82b01007387 */ /* 0x000fe80000100800 */
[----:B------:R-:W-:Y:S04]  /*93550*/  STL [R1+0x3be4], R44 ;  /* 0x003be42c01007387 */ /* 0x000fe80000100800 */
[----:B------:R1:W-:Y:S04]  /*93560*/  STL [R1+0x3ba8], R61 ;  /* 0x003ba83d01007387 */ /* 0x0003e80000100800 */
[----:B------:R-:W-:Y:S04]  /*93570*/  STL [R1+0x3bb0], R45 ;  /* 0x003bb02d01007387 */ /* 0x000fe80000100800 */
[----:B-1----:R-:W4:Y:S01]  /*93580*/  LDL.LU R61, [R1+0x3b70] ;  /* 0x003b7000013d7983 */ /* 0x002f220000300800 */
[----:B------:R-:W-:-:S02]  /*93590*/  IADD3.X R47, PT, PT, R47, UR72, RZ, P5, !PT ;  /* 0x000000482f2f7c10 */ /* 0x000fc4000affe4ff */
[----:B------:R-:W-:Y:S02]  /*935a0*/  IADD3 R48, P5, PT, R48, UR50, RZ ;  /* 0x0000003230307c10 */ /* 0x000fe4000ffbe0ff */
[----:B------:R-:W-:Y:S01]  /*935b0*/  IADD3.X R49, PT, PT, R49, UR72, RZ, P4, !PT ;  /* 0x0000004831317c10 */ /* 0x000fe2000a7fe4ff */
[----:B------:R-:W-:Y:S04]  /*935c0*/  STL [R1+0x3bdc], R46 ;  /* 0x003bdc2e01007387 */ /* 0x000fe80000100800 */
[----:B------:R-:W-:Y:S04]  /*935d0*/  STL [R1+0x3bd4], R47 ;  /* 0x003bd42f01007387 */ /* 0x000fe80000100800 */
[----:B------:R-:W-:Y:S04]  /*935e0*/  STL [R1+0x3ba0], R48 ;  /* 0x003ba03001007387 */ /* 0x000fe80000100800 */
[----:B------:R-:W-:Y:S01]  /*935f0*/  STL [R1+0x3bcc], R49 ;  /* 0x003bcc3101007387 */ /* 0x000fe20000100800 */
[----:B--2---:R-:W-:-:S02]  /*93600*/  IADD3.X R51, PT, PT, R51, UR72, RZ, P3, !PT ;  /* 0x0000004833337c10 */ /* 0x004fc40009ffe4ff */
[----:B------:R-:W-:Y:S02]  /*93610*/  IADD3 R50, P4, PT, R50, UR50, RZ ;  /* 0x0000003232327c10 */ /* 0x000fe4000ff9e0ff */
[----:B------:R-:W-:Y:S02]  /*93620*/  IADD3 R11, P3, PT, R11, UR50, RZ ;  /* 0x000000320b0b7c10 */ /* 0x000fe4000ff7e0ff */
[----:B---3--:R-:W-:Y:S02]  /*93630*/  IADD3.X R24, PT, PT, R24, UR72, RZ, P2, !PT ;  /* 0x0000004818187c10 */ /* 0x008fe400097fe4ff */
[----:B------:R-:W-:Y:S02]  /*93640*/  IADD3 R25, P2, PT, R25, UR50, RZ ;  /* 0x0000003219197c10 */ /* 0x000fe4000ff5e0ff */
[----:B------:R-:W-:Y:S01]  /*93650*/  IADD3.X R26, PT, PT, R26, UR72, RZ, P1, !PT ;  /* 0x000000481a1a7c10 */ /* 0x000fe20008ffe4ff */
[----:B------:R1:W-:Y:S04]  /*93660*/  STL [R1+0x3b90], R11 ;  /* 0x003b900b01007387 */ /* 0x0003e80000100800 */
[----:B------:R-:W-:Y:S01]  /*93670*/  STL [R1+0x3b98], R50 ;  /* 0x003b983201007387 */ /* 0x000fe20000100800 */
[----:B------:R-:W-:-:S02]  /*93680*/  IADD3 R8, P1, PT, R8, UR50, RZ ;  /* 0x0000003208087c10 */ /* 0x000fc4000ff3e0ff */
[----:B------:R-:W-:Y:S02]  /*93690*/  IADD3.X R9, PT, PT, R9, UR72, RZ, P0, !PT ;  /* 0x0000004809097c10 */ /* 0x000fe400087fe4ff */
[----:B------:R-:W-:Y:S01]  /*936a0*/  IADD3 R10, P0, PT, R10, UR50, RZ ;  /* 0x000000320a0a7c10 */ /* 0x000fe2000ff1e0ff */
[----:B-1----:R-:W2:Y:S04]  /*936b0*/  LDL.LU R11, [R1+0x3b9c] ;  /* 0x003b9c00010b7983 */ /* 0x002ea80000300800 */
[----:B------:R-:W-:Y:S04]  /*936c0*/  STL [R1+0x3bc4], R51 ;  /* 0x003bc43301007387 */ /* 0x000fe80000100800 */
[----:B------:R-:W-:Y:S04]  /*936d0*/  STL [R1+0x3bbc], R24 ;  /* 0x003bbc1801007387 */ /* 0x000fe80000100800 */
[----:B------:R-:W-:Y:S04]  /*936e0*/  STL [R1+0x3b88], R25 ;  /* 0x003b881901007387 */ /* 0x000fe80000100800 */
[----:B------:R-:W-:Y:S04]  /*936f0*/  STL [R1+0x3bb4], R26 ;  /* 0x003bb41a01007387 */ /* 0x000fe80000100800 */
[----:B------:R-:W-:Y:S01]  /*93700*/  STL [R1+0x3b80], R8 ;  /* 0x003b800801007387 */ /* 0x000fe20000100800 */
[----:B----4-:R-:W-:-:S03]  /*93710*/  IADD3.X R60, PT, PT, R60, UR72, RZ, P6, !PT ;  /* 0x000000483c3c7c10 */ /* 0x010fc6000b7fe4ff */
[----:B------:R-:W3:Y:S04]  /*93720*/  LDL.LU R32, [R1+0x3b68] ;  /* 0x003b680001207983 */ /* 0x000ee80000300800 */
        /* <DEDUP_REMOVED lines=21> */
[----:B------:R-:W-:-:S05]  /*93880*/  IADD3 R61, P6, PT, R61, UR50, RZ ;  /* 0x000000323d3d7c10 */ /* 0x000fca000ffde0ff */
[----:B------:R1:W-:Y:S04]  /*93890*/  STL [R1+0x3b70], R61 ;  /* 0x003b703d01007387 */ /* 0x0003e80000100800 */
        /* <DEDUP_REMOVED lines=10> */
[----:B------:R-:W2:Y:S01]  /*93940*/  LDL.LU R10, [R1+0x3b2c] ;  /* 0x003b2c00010a7983 */ /* 0x000ea20000300800 */
[----:B---3--:R-:W-:-:S02]  /*93950*/  IADD3 R32, P5, PT, R32, UR50, RZ ;  /* 0x0000003220207c10 */ /* 0x008fc4000ffbe0ff */
[----:B----4-:R-:W-:Y:S02]  /*93960*/  IADD3.X R33, PT, PT, R33, UR72, RZ, P4, !PT ;  /* 0x0000004821217c10 */ /* 0x010fe4000a7fe4ff */
[----:B------:R-:W-:Y:S02]  /*93970*/  IADD3 R34, P4, PT, R34, UR50, RZ ;  /* 0x0000003222227c10 */ /* 0x000fe4000ff9e0ff */
[----:B------:R-:W-:Y:S01]  /*93980*/  IADD3.X R35, PT, PT, R35, UR72, RZ, P3, !PT ;  /* 0x0000004823237c10 */ /* 0x000fe20009ffe4ff */
[----:B-1----:R-:W3:Y:S01]  /*93990*/  LDL.LU R11, [R1+0x3af8] ;  /* 0x003af800010b7983 */ /* 0x002ee20000300800 */
        /* <DEDUP_REMOVED lines=20> */
[----:B------:R-:W-:-:S03]  /*93ae0*/  IADD3.X R45, PT, PT, R45, UR72, RZ, P5, !PT ;  /* 0x000000482d2d7c10 */ /* 0x000fc6000affe4ff */
[----:B------:R-:W-:Y:S04]  /*93af0*/  STL [R1+0x3b40], R42 ;  /* 0x003b402a01007387 */ /* 0x000fe80000100800 */
[----:B------:R-:W-:Y:S04]  /*93b00*/  STL [R1+0x3b6c], R43 ;  /* 0x003b6c2b01007387 */ /* 0x000fe80000100800 */
[----:B------:R-:W-:Y:S04]  /*93b10*/  STL [R1+0x3b38], R44 ;  /* 0x003b382c01007387 */ /* 0x000fe80000100800 */
[----:B------:R1:W-:Y:S01]  /*93b20*/  STL [R1+0x3b5c], R60 ;  /* 0x003b5c3c01007387 */ /* 0x0003e20000100800 */
[----:B------:R-:W-:-:S03]  /*93b30*/  IADD3 R46, P5, PT, R46, UR50, RZ ;  /* 0x000000322e2e7c10 */ /* 0x000fc6000ffbe0ff */
[----:B------:R-:W-:Y:S01]  /*93b40*/  STL [R1+0x3b64], R45 ;  /* 0x003b642d01007387 */ /* 0x000fe20000100800 */
[----:B------:R-:W-:Y:S02]  /*93b50*/  IADD3 R47, P4, PT, R47, UR50, RZ ;  /* 0x000000322f2f7c10 */ /* 0x000fe4000ff9e0ff */
[----:B------:R-:W-:Y:S02]  /*93b60*/  IADD3.X R48, PT, PT, R48, UR72, RZ, P3, !PT ;  /* 0x0000004830307c10 */ /* 0x000fe40009ffe4ff */
[----:B------:R-:W-:Y:S02]  /*93b70*/  IADD3 R49, P3, PT, R49, UR50, RZ ;  /* 0x0000003231317c10 */ /* 0x000fe4000ff7e0ff */
[----:B------:R-:W-:Y:S01]  /*93b80*/  IADD3.X R50, PT, PT, R50, UR72, RZ, P2, !PT ;  /* 0x0000004832327c10 */ /* 0x000fe200097fe4ff */
[----:B-1----:R-:W4:Y:S01]  /*93b90*/  LDL.LU R60, [R1+0x3b24] ;  /* 0x003b2400013c7983 */ /* 0x002f220000300800 */
[----:B------:R-:W-:-:S03]  /*93ba0*/  IADD3.X R61, PT, PT, R61, UR72, RZ, P1, !PT ;  /* 0x000000483d3d7c10 */ /* 0x000fc60008ffe4ff */
[----:B------:R-:W-:Y:S04]  /*93bb0*/  STL [R1+0x3b30], R46 ;  /* 0x003b302e01007387 */ /* 0x000fe80000100800 */
[----:B------:R-:W-:Y:S04]  /*93bc0*/  STL [R1+0x3b28], R47 ;  /* 0x003b282f01007387 */ /* 0x000fe80000100800 */
[----:B------:R-:W-:Y:S04]  /*93bd0*/  STL [R1+0x3b54], R48 ;  /* 0x003b543001007387 */ /* 0x000fe80000100800 */
[----:B------:R-:W-:Y:S04]  /*93be0*/  STL [R1+0x3b20], R49 ;  /* 0x003b203101007387 */ /* 0x000fe80000100800 */
[----:B------:R1:W-:Y:S04]  /*93bf0*/  STL [R1+0x3b44], R61 ;  /* 0x003b443d01007387 */ /* 0x0003e80000100800 */
[----:B------:R-:W-:Y:S04]  /*93c00*/  STL [R1+0x3b4c], R50 ;  /* 0x003b4c3201007387 */ /* 0x000fe80000100800 */
[----:B-1----:R-:W4:Y:S01]  /*93c10*/  LDL.LU R61, [R1+0x3af0] ;  /* 0x003af000013d7983 */ /* 0x002f220000300800 */
[----:B------:R-:W-:-:S02]  /*93c20*/  IADD3 R51, P2, PT, R51, UR50, RZ ;  /* 0x0000003233337c10 */ /* 0x000fc4000ff5e0ff */
[----:B------:R-:W-:Y:S02]  /*93c30*/  IADD3 R24, P1, PT, R24, UR50, RZ ;  /* 0x0000003218187c10 */ /* 0x000fe4000ff3e0ff */
[----:B------:R-:W-:Y:S02]  /*93c40*/  IADD3.X R25, PT, PT, R25, UR72, RZ, P0, !PT ;  /* 0x0000004819197c10 */ /* 0x000fe400087fe4ff */
[----:B------:R-:W-:Y:S01]  /*93c50*/  IADD3 R26, P0, PT, R26, UR50, RZ ;  /* 0x000000321a1a7c10 */ /* 0x000fe2000ff1e0ff */
[----:B------:R-:W-:Y:S04]  /*93c60*/  STL [R1+0x3b18], R51 ;  /* 0x003b183301007387 */ /* 0x000fe80000100800 */
[----:B------:R-:W-:Y:S04]  /*93c70*/  STL [R1+0x3b10], R24 ;  /* 0x003b101801007387 */ /* 0x000fe80000100800 */
[----:B------:R-:W-:Y:S04]  /*93c80*/  STL [R1+0x3b3c], R25 ;  /* 0x003b3c1901007387 */ /* 0x000fe80000100800 */
[----:B------:R-:W-:Y:S01]  /*93c90*/  STL [R1+0x3b08], R26 ;  /* 0x003b081a01007387 */ /* 0x000fe20000100800 */
[----:B--2---:R-:W-:-:S02]  /*93ca0*/  IADD3.X R8, PT, PT, R8, UR72, RZ, P6, !PT ;  /* 0x0000004808087c10 */ /* 0x004fc4000b7fe4ff */
[----:B------:R-:W-:Y:S02]  /*93cb0*/  IADD3 R9, P6, PT, R9, UR50, RZ ;  /* 0x0000003209097c10 */ /* 0x000fe4000ffde0ff */
[----:B------:R-:W-:Y:S01]  /*93cc0*/  IADD3.X R10, PT, PT, R10, UR72, RZ, P5, !PT ;  /* 0x000000480a0a7c10 */ /* 0x000fe2000affe4ff */
[----:B------:R-:W-:Y:S04]  /*93cd0*/  STL [R1+0x3b34], R8 ;  /* 0x003b340801007387 */ /* 0x000fe80000100800 */
[----:B------:R-:W2:Y:S04]  /*93ce0*/  LDL.LU R32, [R1+0x3b1c] ;  /* 0x003b1c0001207983 */ /* 0x000ea80000300800 */
[----:B------:R-:W-:Y:S04]  /*93cf0*/  STL [R1+0x3b00], R9 ;  /* 0x003b000901007387 */ /* 0x000fe80000100800 */
[----:B------:R-:W2:Y:S01]  /*93d00*/  LDL.LU R33, [R1+0x3ae8] ;  /* 0x003ae80001217983 */ /* 0x000ea20000300800 */
[----:B---3--:R-:W-:-:S03]  /*93d10*/  IADD3 R11, P5, PT, R11, UR50, RZ ;  /* 0x000000320b0b7c10 */ /* 0x008fc6000ffbe0ff */
[----:B------:R-:W-:Y:S04]  /*93d20*/  STL [R1+0x3b2c], R10 ;  /* 0x003b2c0a01007387 */ /* 0x000fe80000100800 */
[----:B------:R-:W3:Y:S04]  /*93d30*/  LDL.LU R34, [R1+0x3b14] ;  /* 0x003b140001227983 */ /* 0x000ee80000300800 */
[----:B------:R1:W-:Y:S04]  /*93d40*/  STL [R1+0x3af8], R11 ;  /* 0x003af80b01007387 */ /* 0x0003e80000100800 */
        /* <DEDUP_REMOVED lines=15> */
[----:B------:R-:W3:Y:S01]  /*93e40*/  LDL.LU R49, [R1+0x3ad4] ;  /* 0x003ad40001317983 */ /* 0x000ee20000300800 */
[----:B----4-:R-:W-:-:S05]  /*93e50*/  IADD3.X R60, PT, PT, R60, UR72, RZ, P4, !PT ;  /* 0x000000483c3c7c10 */ /* 0x010fca000a7fe4ff */
[----:B------:R1:W-:Y:S04]  /*93e60*/  STL [R1+0x3b24], R60 ;  /* 0x003b243c01007387 */ /* 0x0003e80000100800 */
[----:B------:R-:W4:Y:S04]  /*93e70*/  LDL.LU R50, [R1+0x3aa0] ;  /* 0x003aa00001327983 */ /* 0x000f280000300800 */
[----:B------:R-:W4:Y:S04]  /*93e80*/  LDL.LU R51, [R1+0x3acc] ;  /* 0x003acc0001337983 */ /* 0x000f280000300800 */
[----:B-1----:R-:W4:Y:S01]  /*93e90*/  LDL.LU R60, [R1+0x3a98] ;  /* 0x003a9800013c7983 */ /* 0x002f220000300800 */
[----:B------:R-:W-:-:S03]  /*93ea0*/  IADD3 R61, P4, PT, R61, UR50, RZ ;  /* 0x000000323d3d7c10 */ /* 0x000fc6000ff9e0ff */
[----:B------:R-:W4:Y:S04]  /*93eb0*/  LDL.LU R24, [R1+0x3ac4] ;  /* 0x003ac40001187983 */ /* 0x000f280000300800 */
[----:B------:R-:W4:Y:S04]  /*93ec0*/  LDL.LU R25, [R1+0x3a90] ;  /* 0x003a900001197983 */ /* 0x000f280000300800 */
[----:B------:R-:W4:Y:S04]  /*93ed0*/  LDL.LU R26, [R1+0x3abc] ;  /* 0x003abc00011a7983 */ /* 0x000f280000300800 */
[----:B------:R1:W-:Y:S04]  /*93ee0*/  STL [R1+0x3af0], R61 ;  /* 0x003af03d01007387 */ /* 0x0003e80000100800 */
[----:B------:R-:W4:Y:S04]  /*93ef0*/  LDL.LU R8, [R1+0x3a88] ;  /* 0x003a880001087983 */ /* 0x000f280000300800 */
[----:B------:R-:W4:Y:S04]  /*93f00*/  LDL.LU R9, [R1+0x3ab4] ;  /* 0x003ab40001097983 */ /* 0x000f280000300800 */
[----:B------:R-:W4:Y:S04]  /*93f10*/  LDL.LU R10, [R1+0x3a80] ;  /* 0x003a8000010a7983 */ /* 0x000f280000300800 */
[----:B-1----:R-:W4:Y:S01]  /*93f20*/  LDL.LU R61, [R1+0x3aac] ;  /* 0x003aac00013d7983 */ /* 0x002f220000300800 */
[----:B--2---:R-:W-:-:S02]  /*93f30*/  IADD3.X R32, PT, PT, R32, UR72, RZ, P3, !PT ;  /* 0x0000004820207c10 */ /* 0x004fc40009ffe4ff */
[----:B------:R-:W-:Y:S02]  /*93f40*/  IADD3 R33, P3, PT, R33, UR50, RZ ;  /* 0x0000003221217c10 */ /* 0x000fe4000ff7e0ff */
[----:B---3--:R-:W-:Y:S01]  /*93f50*/  IADD3.X R34, PT, PT, R34, UR72, RZ, P2, !PT ;  /* 0x0000004822227c10 */ /* 0x008fe200097fe4ff */
[----:B------:R-:W-:Y:S01]  /*93f60*/  STL [R1+0x3b1c], R32 ;  /* 0x003b1c2001007387 */ /* 0x000fe20000100800 */
[----:B------:R-:W-:Y:S02]  /*93f70*/  IADD3 R35, P2, PT, R35, UR50, RZ ;  /* 0x0000003223237c10 */ /* 0x000fe4000ff5e0ff */
[----:B------:R-:W-:Y:S02]  /*93f80*/  IADD3.X R36, PT, PT, R36, UR72, RZ, P1, !PT ;  /* 0x0000004824247c10 */ /* 0x000fe40008ffe4ff */
[----:B------:R-:W-:Y:S01]  /*93f90*/  IADD3 R37, P1, PT, R37, UR50, RZ ;  /* 0x0000003225257c10 */ /* 0x000fe2000ff3e0ff */
        /* <DEDUP_REMOVED lines=23> */
[----:B------:R-:W-:Y:S01]  /*94110*/  STL [R1+0x3ab8], R45 ;  /* 0x003ab82d01007387 */ /* 0x000fe20000100800 */
[----:B------:R-:W-:-:S02]  /*94120*/  IADD3.X R47, PT, PT, R47, UR72, RZ, P2, !PT ;  /* 0x000000482f2f7c10 */ /* 0x000fc400097fe4ff */
[----:B------:R-:W-:Y:S02]  /*94130*/  IADD3 R48, P2, PT, R48, UR50, RZ ;  /* 0x0000003230307c10 */ /* 0x000fe4000ff5e0ff */
[----:B------:R-:W-:Y:S01]  /*94140*/  IADD3.X R49, PT, PT, R49, UR72, RZ, P1, !PT ;  /* 0x0000004831317c10 */ /* 0x000fe20008ffe4ff */
[----:B-1----:R-:W2:Y:S01]  /*94150*/  LDL.LU R11, [R1+0x3a78] ;  /* 0x003a7800010b7983 */ /* 0x002ea20000300800 */
[----:B----4-:R-:W-:-:S03]  /*94160*/  IADD3.X R51, PT, PT, R51, UR72, RZ, P0, !PT ;  /* 0x0000004833337c10 */ /* 0x010fc600087fe4ff */
[----:B------:R-:W-:Y:S01]  /*94170*/  STL [R1+0x3ae4], R46 ;  /* 0x003ae42e01007387 */ /* 0x000fe20000100800 */
[----:B------:R-:W-:-:S03]  /*94180*/  IADD3 R50, P1, PT, R50, UR50, RZ ;  /* 0x0000003232327c10 */ /* 0x000fc6000ff3e0ff */
[----:B------:R-:W-:Y:S04]  /*94190*/  STL [R1+0x3adc], R47 ;  /* 0x003adc2f01007387 */ /* 0x000fe80000100800 */
[----:B------:R-:W-:Y:S01]  /*941a0*/  STL [R1+0x3aa8], R48 ;  /* 0x003aa83001007387 */ /* 0x000fe20000100800 */
[----:B------:R-:W-:-:S03]  /*941b0*/  IADD3 R60, P0, PT, R60, UR50, RZ ;  /* 0x000000323c3c7c10 */ /* 0x000fc6000ff1e0ff */
[----:B------:R-:W-:Y:S01]  /*941c0*/  STL [R1+0x3ad4], R49 ;  /* 0x003ad43101007387 */ /* 0x000fe20000100800 */
[----:B------:R-:W-:Y:S02]  /*941d0*/  IADD3.X R24, PT, PT, R24, UR72, RZ, P6, !PT ;  /* 0x0000004818187c10 */ /* 0x000fe4000b7fe4ff */
[----:B------:R-:W-:Y:S01]  /*941e0*/  IADD3 R25, P6, PT, R25, UR50, RZ ;  /* 0x0000003219197c10 */ /* 0x000fe2000ffde0ff */
[----:B------:R1:W-:Y:S04]  /*941f0*/  STL [R1+0x3a98], R60 ;  /* 0x003a983c01007387 */ /* 0x0003e80000100800 */
[----:B------:R-:W-:Y:S01]  /*94200*/  STL [R1+0x3aa0], R50 ;  /* 0x003aa03201007387 */ /* 0x000fe20000100800 */
[----:B------:R-:W-:Y:S02]  /*94210*/  IADD3.X R26, PT, PT, R26, UR72, RZ, P5, !PT ;  /* 0x000000481a1a7c10 */ /* 0x000fe4000affe4ff */
[----:B------:R-:W-:-:S02]  /*94220*/  IADD3 R8, P5, PT, R8, UR50, RZ ;  /* 0x0000003208087c10 */ /* 0x000fc4000ffbe0ff */
[----:B------:R-:W-:Y:S02]  /*94230*/  IADD3.X R9, PT, PT, R9, UR72, RZ, P4, !PT ;  /* 0x0000004809097c10 */ /* 0x000fe4000a7fe4ff */
[----:B------:R-:W-:Y:S01]  /*94240*/  IADD3 R10, P4, PT, R10, UR50, RZ ;  /* 0x000000320a0a7c10 */ /* 0x000fe2000ff9e0ff */
[----:B-1----:R-:W3:Y:S04]  /*94250*/  LDL.LU R60, [R1+0x3aa4] ;  /* 0x003aa400013c7983 */ /* 0x002ee80000300800 */
[----:B------:R-:W-:Y:S04]  /*94260*/  STL [R1+0x3acc], R51 ;  /* 0x003acc3301007387 */ /* 0x000fe80000100800 */
[----:B------:R-:W-:Y:S04]  /*94270*/  STL [R1+0x3ac4], R24 ;  /* 0x003ac41801007387 */ /* 0x000fe80000100800 */
[----:B------:R-:W-:Y:S04]  /*94280*/  STL [R1+0x3a90], R25 ;  /* 0x003a901901007387 */ /* 0x000fe80000100800 */
[----:B------:R-:W-:Y:S04]  /*94290*/  STL [R1+0x3abc], R26 ;  /* 0x003abc1a01007387 */ /* 0x000fe80000100800 */
[----:B------:R-:W-:Y:S01]  /*942a0*/  STL [R1+0x3a88], R8 ;  /* 0x003a880801007387 */ /* 0x000fe20000100800 */
[----:B------:R-:W-:-:S03]  /*942b0*/  IADD3.X R61, PT, PT, R61, UR72, RZ, P3, !PT ;  /* 0x000000483d3d7c10 */ /* 0x000fc60009ffe4ff */
        /* <DEDUP_REMOVED lines=22> */
[----:B--2---:R-:W-:-:S05]  /*94420*/  IADD3 R11, P3, PT, R11, UR50, RZ ;  /* 0x000000320b0b7c10 */ /* 0x004fca000ff7e0ff */
[----:B------:R1:W-:Y:S04]  /*94430*/  STL [R1+0x3a78], R11 ;  /* 0x003a780b01007387 */ /* 0x0003e80000100800 */
[----:B------:R-:W2:Y:S04]  /*94440*/  LDL.LU R50, [R1+0x3a54] ;  /* 0x003a540001327983 */ /* 0x000ea80000300800 */
[----:B------:R-:W2:Y:S04]  /*94450*/  LDL.LU R51, [R1+0x3a20] ;  /* 0x003a200001337983 */ /* 0x000ea80000300800 */
[----:B-1----:R-:W2:Y:S04]  /*94460*/  LDL.LU R11, [R1+0x3a4c] ;  /* 0x003a4c00010b7983 */ /* 0x002ea80000300800 */
[----:B------:R-:W2:Y:S04]  /*94470*/  LDL.LU R24, [R1+0x3a18] ;  /* 0x003a180001187983 */ /* 0x000ea80000300800 */
[----:B------:R-:W2:Y:S04]  /*94480*/  LDL.LU R25, [R1+0x3a44] ;  /* 0x003a440001197983 */ /* 0x000ea80000300800 */
[----:B------:R-:W2:Y:S01]  /*94490*/  LDL.LU R26, [R1+0x3a10] ;  /* 0x003a1000011a7983 */ /* 0x000ea20000300800 */
[----:B---3--:R-:W-:-:S05]  /*944a0*/  IADD3.X R60, PT, PT, R60, UR72, RZ, P2, !PT ;  /* 0x000000483c3c7c10 */ /* 0x008fca00097fe4ff */
[----:B------:R1:W-:Y:S04]  /*944b0*/  STL [R1+0x3aa4], R60 ;  /* 0x003aa43c01007387 */ /* 0x0003e80000100800 */
[----:B------:R-:W3:Y:S04]  /*944c0*/  LDL.LU R8, [R1+0x3a3c] ;  /* 0x003a3c0001087983 */ /* 0x000ee80000300800 */
[----:B------:R-:W3:Y:S04]  /*944d0*/  LDL.LU R9, [R1+0x3a08] ;  /* 0x003a080001097983 */ /* 0x000ee80000300800 */
[----:B------:R-:W3:Y:S01]  /*944e0*/  LDL.LU R10, [R1+0x3a34] ;  /* 0x003a3400010a7983 */ /* 0x000ee20000300800 */
[----:B----4-:R-:W-:-:S02]  /*944f0*/  IADD3 R32, P2, PT, R32, UR50, RZ ;  /* 0x0000003220207c10 */ /* 0x010fc4000ff5e0ff */
[----:B------:R-:W-:Y:S02]  /*94500*/  IADD3.X R33, PT, PT, R33, UR72, RZ, P1, !PT ;  /* 0x0000004821217c10 */ /* 0x000fe40008ffe4ff */
[----:B------:R-:W-:Y:S01]  /*94510*/  IADD3 R34, P1, PT, R34, UR50, RZ ;  /* 0x0000003222227c10 */ /* 0x000fe2000ff3e0ff */
[----:B-1----:R-:W4:Y:S01]  /*94520*/  LDL.LU R60, [R1+0x3a00] ;  /* 0x003a0000013c7983 */ /* 0x002f220000300800 */
        /* <DEDUP_REMOVED lines=38> */
[----:B------:R-:W-:Y:S02]  /*94790*/  IADD3.X R11, PT, PT, R11, UR72, RZ, P5, !PT ;  /* 0x000000480b0b7c10 */ /* 0x000fe4000affe4ff */
[----:B------:R-:W-:Y:S02]  /*947a0*/  IADD3 R24, P5, PT, R24, UR50, RZ ;  /* 0x0000003218187c10 */ /* 0x000fe4000ffbe0ff */
[----:B------:R-:W-:Y:S02]  /*947b0*/  IADD3.X R25, PT, PT, R25, UR72, RZ, P4, !PT ;  /* 0x0000004819197c10 */ /* 0x000fe4000a7fe4ff */
[----:B------:R-:W-:Y:S01]  /*947c0*/  IADD3 R26, P4, PT, R26, UR50, RZ ;  /* 0x000000321a1a7c10 */ /* 0x000fe2000ff9e0ff */
[----:B------:R1:W-:Y:S04]  /*947d0*/  STL [R1+0x3a4c], R11 ;  /* 0x003a4c0b01007387 */ /* 0x0003e80000100800 */
[----:B------:R-:W-:Y:S04]  /*947e0*/  STL [R1+0x3a54], R50 ;  /* 0x003a543201007387 */ /* 0x000fe80000100800 */
[----:B-1----:R-:W2:Y:S01]  /*947f0*/  LDL.LU R11, [R1+0x39f8] ;  /* 0x0039f800010b7983 */ /* 0x002ea20000300800 */
[----:B---3--:R-:W-:-:S03]  /*94800*/  IADD3.X R8, PT, PT, R8, UR72, RZ, P3, !PT ;  /* 0x0000004808087c10 */ /* 0x008fc60009ffe4ff */
[----:B------:R-:W-:Y:S04]  /*94810*/  STL [R1+0x3a20], R51 ;  /* 0x003a203301007387 */ /* 0x000fe80000100800 */
[----:B------:R-:W-:Y:S01]  /*94820*/  STL [R1+0x3a18], R24 ;  /* 0x003a181801007387 */ /* 0x000fe20000100800 */
[----:B------:R-:W-:-:S03]  /*94830*/  IADD3 R9, P3, PT, R9, UR50, RZ ;  /* 0x0000003209097c10 */ /* 0x000fc6000ff7e0ff */
[----:B------:R-:W-:Y:S01]  /*94840*/  STL [R1+0x3a44], R25 ;  /* 0x003a441901007387 */ /* 0x000fe20000100800 */
[----:B------:R-:W-:-:S03]  /*94850*/  IADD3.X R10, PT, PT, R10, UR72, RZ, P2, !PT ;  /* 0x000000480a0a7c10 */ /* 0x000fc600097fe4ff */
[----:B------:R-:W-:Y:S04]  /*94860*/  STL [R1+0x3a10], R26 ;  /* 0x003a101a01007387 */ /* 0x000fe80000100800 */
[----:B------:R-:W-:Y:S01]  /*94870*/  STL [R1+0x3a3c], R8 ;  /* 0x003a3c0801007387 */ /* 0x000fe20000100800 */
[----:B----4-:R-:W-:-:S03]  /*94880*/  IADD3 R60, P2, PT, R60, UR50, RZ ;  /* 0x000000323c3c7c10 */ /* 0x010fc6000ff5e0ff */
        /* <DEDUP_REMOVED lines=22> */
[----:B------:R-:W-:-:S05]  /*949f0*/  IADD3.X R61, PT, PT, R61, UR72, RZ, P1, !PT ;  /* 0x000000483d3d7c10 */ /* 0x000fca0008ffe4ff */
[----:B------:R1:W-:Y:S04]  /*94a00*/  STL [R1+0x3a2c], R61 ;  /* 0x003a2c3d01007387 */ /* 0x0003e80000100800 */
        /* <DEDUP_REMOVED lines=10> */
[----:B------:R-:W2:Y:S01]  /*94ab0*/  LDL.LU R10, [R1+0x3988] ;  /* 0x00398800010a7983 */ /* 0x000ea20000300800 */
[----:B---3--:R-:W-:-:S02]  /*94ac0*/  IADD3.X R32, PT, PT, R32, UR72, RZ, P0, !PT ;  /* 0x0000004820207c10 */ /* 0x008fc400087fe4ff */
[----:B----4-:R-:W-:Y:S02]  /*94ad0*/  IADD3 R33, P0, PT, R33, UR50, RZ ;  /* 0x0000003221217c10 */ /* 0x010fe4000ff1e0ff */
[----:B------:R-:W-:Y:S01]  /*94ae0*/  IADD3.X R34, PT, PT, R34, UR72, RZ, P6, !PT ;  /* 0x0000004822227c10 */ /* 0x000fe2000b7fe4ff */
[----:B-1----:R-:W3:Y:S01]  /*94af0*/  LDL.LU R11, [R1+0x39b4] ;  /* 0x0039b400010b7983 */ /* 0x002ee20000300800 */
[----:B------:R-:W-:Y:S02]  /*94b00*/  IADD3 R35, P6, PT, R35, UR50, RZ ;  /* 0x0000003223237c10 */ /* 0x000fe4000ffde0ff */
[----:B------:R-:W-:Y:S01]  /*94b10*/  IADD3.X R36, PT, PT, R36, UR72, RZ, P5, !PT ;  /* 0x0000004824247c10 */ /* 0x000fe2000affe4ff */
        /* <DEDUP_REMOVED lines=29> */
[----:B-1----:R-:W4:Y:S01]  /*94cf0*/  LDL.LU R60, [R1+0x3980] ;  /* 0x00398000013c7983 */ /* 0x002f220000300800 */
[----:B------:R-:W-:-:S03]  /*94d00*/  IADD3.X R51, PT, PT, R51, UR72, RZ, P4, !PT ;  /* 0x0000004833337c10 */ /* 0x000fc6000a7fe4ff */
[----:B------:R-:W-:Y:S01]  /*94d10*/  STL [R1+0x39ec], R46 ;  /* 0x0039ec2e01007387 */ /* 0x000fe20000100800 */
[----:B------:R-:W-:-:S03]  /*94d20*/  IADD3 R50, P5, PT, R50, UR50, RZ ;  /* 0x0000003232327c10 */ /* 0x000fc6000ffbe0ff */
[----:B------:R-:W-:Y:S04]  /*94d30*/  STL [R1+0x39e4], R47 ;  /* 0x0039e42f01007387 */ /* 0x000fe80000100800 */
[----:B------:R-:W-:Y:S01]  /*94d40*/  STL [R1+0x39b0], R48 ;  /* 0x0039b03001007387 */ /* 0x000fe20000100800 */
[----:B------:R-:W-:-:S03]  /*94d50*/  IADD3 R61, P4, PT, R61, UR50, RZ ;  /* 0x000000323d3d7c10 */ /* 0x000fc6000ff9e0ff */
        /* <DEDUP_REMOVED lines=11> */
[----:B--2---:R-:W-:-:S02]  /*94e10*/  IADD3 R8, P2, PT, R8, UR50, RZ ;  /* 0x0000003208087c10 */ /* 0x004fc4000ff5e0ff */
[----:B------:R-:W-:Y:S02]  /*94e20*/  IADD3.X R9, PT, PT, R9, UR72, RZ, P1, !PT ;  /* 0x0000004809097c10 */ /* 0x000fe40008ffe4ff */
[----:B------:R-:W-:Y:S01]  /*94e30*/  IADD3 R10, P1, PT, R10, UR50, RZ ;  /* 0x000000320a0a7c10 */ /* 0x000fe2000ff3e0ff */
[----:B------:R-:W-:Y:S04]  /*94e40*/  STL [R1+0x3990], R8 ;  /* 0x0039900801007387 */ /* 0x000fe80000100800 */
[----:B------:R-:W2:Y:S04]  /*94e50*/  LDL.LU R32, [R1+0x3978] ;  /* 0x0039780001207983 */ /* 0x000ea80000300800 */
[----:B------:R-:W-:Y:S04]  /*94e60*/  STL [R1+0x39bc], R9 ;  /* 0x0039bc0901007387 */ /* 0x000fe80000100800 */
[----:B------:R-:W2:Y:S01]  /*94e70*/  LDL.LU R33, [R1+0x39a4] ;  /* 0x0039a40001217983 */ /* 0x000ea20000300800 */
[----:B---3--:R-:W-:-:S03]  /*94e80*/  IADD3.X R11, PT, PT, R11, UR72, RZ, P0, !PT ;  /* 0x000000480b0b7c10 */ /* 0x008fc600087fe4ff */
        /* <DEDUP_REMOVED lines=19> */
[----:B----4-:R-:W-:-:S05]  /*94fc0*/  IADD3 R60, P0, PT, R60, UR50, RZ ;  /* 0x000000323c3c7c10 */ /* 0x010fca000ff1e0ff */
[----:B------:R1:W-:Y:S04]  /*94fd0*/  STL [R1+0x3980], R60 ;  /* 0x0039803c01007387 */ /* 0x0003e80000100800 */
        /* <DEDUP_REMOVED lines=10> */
[----:B------:R-:W4:Y:S04]  /*95080*/  LDL.LU R10, [R1+0x393c] ;  /* 0x00393c00010a7983 */ /* 0x000f280000300800 */
[----:B-1----:R-:W4:Y:S01]  /*95090*/  LDL.LU R61, [R1+0x3908] ;  /* 0x00390800013d7983 */ /* 0x002f220000300800 */
[----:B--2---:R-:W-:-:S02]  /*950a0*/  IADD3 R32, P6, PT, R32, UR50, RZ ;  /* 0x0000003220207c10 */ /* 0x004fc4000ffde0ff */
[----:B------:R-:W-:Y:S02]  /*950b0*/  IADD3.X R33, PT, PT, R33, UR72, RZ, P5, !PT ;  /* 0x0000004821217c10 */ /* 0x000fe4000affe4ff */
[----:B---3--:R-:W-:Y:S01]  /*950c0*/  IADD3 R34, P5, PT, R34, UR50, RZ ;  /* 0x0000003222227c10 */ /* 0x008fe2000ffbe0ff */
[----:B------:R-:W-:Y:S01]  /*950d0*/  STL [R1+0x3978], R32 ;  /* 0x0039782001007387 */ /* 0x000fe20000100800 */
[----:B------:R-:W-:Y:S02]  /*950e0*/  IADD3.X R35, PT, PT, R35, UR72, RZ, P4, !PT ;  /* 0x0000004823237c10 */ /* 0x000fe4000a7fe4ff */
        /* <DEDUP_REMOVED lines=22> */
[----:B------:R-:W-:Y:S01]  /*95250*/  STL [R1+0x3948], R44 ;  /* 0x0039482c01007387 */ /* 0x000fe20000100800 */
[----:B------:R-:W-:-:S03]  /*95260*/  IADD3 R46, P6, PT, R46, UR50, RZ ;  /* 0x000000322e2e7c10 */ /* 0x000fc6000ffde0ff */
[----:B------:R1:W-:Y:S04]  /*95270*/  STL [R1+0x396c], R11 ;  /* 0x00396c0b01007387 */ /* 0x0003e80000100800 */
[----:B------:R-:W-:Y:S01]  /*95280*/  STL [R1+0x3974], R45 ;  /* 0x0039742d01007387 */ /* 0x000fe20000100800 */
[----:B------:R-:W-:Y:S02]  /*95290*/  IADD3 R47, P5, PT, R47, UR50, RZ ;  /* 0x000000322f2f7c10 */ /* 0x000fe4000ffbe0ff */
[----:B------:R-:W-:Y:S02]  /*952a0*/  IADD3.X R48, PT, PT, R48, UR72, RZ, P4, !PT ;  /* 0x0000004830307c10 */ /* 0x000fe4000a7fe4ff */
[----:B------:R-:W-:Y:S01]  /*952b0*/  IADD3 R49, P4, PT, R49, UR50, RZ ;  /* 0x0000003231317c10 */ /* 0x000fe2000ff9e0ff */
[----:B-1----:R-:W2:Y:S04]  /*952c0*/  LDL.LU R11, [R1+0x3934] ;  /* 0x00393400010b7983 */ /* 0x002ea80000300800 */
[----:B------:R-:W-:Y:S01]  /*952d0*/  STL [R1+0x3940], R46 ;  /* 0x0039402e01007387 */ /* 0x000fe20000100800 */
[----:B----4-:R-:W-:-:S03]  /*952e0*/  IADD3.X R50, PT, PT, R50, UR72, RZ, P3, !PT ;  /* 0x0000004832327c10 */ /* 0x010fc60009ffe4ff */
[----:B------:R-:W-:Y:S04]  /*952f0*/  STL [R1+0x3938], R47 ;  /* 0x0039382f01007387 */ /* 0x000fe80000100800 */
[----:B------:R-:W-:Y:S01]  /*95300*/  STL [R1+0x3964], R48 ;  /* 0x0039643001007387 */ /* 0x000fe20000100800 */
[----:B------:R-:W-:-:S03]  /*95310*/  IADD3 R51, P3, PT, R51, UR50, RZ ;  /* 0x0000003233337c10 */ /* 0x000fc6000ff7e0ff */
[----:B------:R-:W-:Y:S01]  /*95320*/  STL [R1+0x3930], R49 ;  /* 0x0039303101007387 */ /* 0x000fe20000100800 */
[----:B------:R-:W-:Y:S02]  /*95330*/  IADD3.X R60, PT, PT, R60, UR72, RZ, P2, !PT ;  /* 0x000000483c3c7c10 */ /* 0x000fe400097fe4ff */
[----:B------:R-:W-:Y:S02]  /*95340*/  IADD3 R24, P2, PT, R24, UR50, RZ ;  /* 0x0000003218187c10 */ /* 0x000fe4000ff5e0ff */
[----:B------:R-:W-:Y:S02]  /*95350*/  IADD3.X R25, PT, PT, R25, UR72, RZ, P1, !PT ;  /* 0x0000004819197c10 */ /* 0x000fe40008ffe4ff */
[----:B------:R-:W-:Y:S01]  /*95360*/  IADD3 R26, P1, PT, R26, UR50, RZ ;  /* 0x000000321a1a7c10 */ /* 0x000fe2000ff3e0ff */
[----:B------:R1:W-:Y:S04]  /*95370*/  STL [R1+0x3954], R60 ;  /* 0x0039543c01007387 */ /* 0x0003e80000100800 */
[----:B------:R-:W-:Y:S01]  /*95380*/  STL [R1+0x395c], R50 ;  /* 0x00395c3201007387 */ /* 0x000fe20000100800 */
[----:B------:R-:W-:-:S03]  /*95390*/  IADD3.X R8, PT, PT, R8, UR72, RZ, P0, !PT ;  /* 0x0000004808087c10 */ /* 0x000fc600087fe4ff */
[----:B-1----:R-:W3:Y:S04]  /*953a0*/  LDL.LU R60, [R1+0x3900] ;  /* 0x00390000013c7983 */ /* 0x002ee80000300800 */
[----:B------:R-:W-:Y:S04]  /*953b0*/  STL [R1+0x3928], R51 ;  /* 0x0039283301007387 */ /* 0x000fe80000100800 */
[----:B------:R-:W-:Y:S01]  /*953c0*/  STL [R1+0x3920], R24 ;  /* 0x0039201801007387 */ /* 0x000fe20000100800 */
[----:B------:R-:W-:-:S03]  /*953d0*/  IADD3 R9, P0, PT, R9, UR50, RZ ;  /* 0x0000003209097c10 */ /* 0x000fc6000ff1e0ff */
[----:B------:R-:W-:Y:S01]  /*953e0*/  STL [R1+0x394c], R25 ;  /* 0x00394c1901007387 */ /* 0x000fe20000100800 */
[----:B------:R-:W-:-:S03]  /*953f0*/  IADD3.X R10, PT, PT, R10, UR72, RZ, P6, !PT ;  /* 0x000000480a0a7c10 */ /* 0x000fc6000b7fe4ff */
[----:B------:R-:W-:Y:S04]  /*95400*/  STL [R1+0x3918], R26 ;  /* 0x0039181a01007387 */ /* 0x000fe80000100800 */
[----:B------:R-:W-:Y:S01]  /*95410*/  STL [R1+0x3944], R8 ;  /* 0x0039440801007387 */ /* 0x000fe20000100800 */
[----:B------:R-:W-:-:S03]  /*95420*/  IADD3 R61, P6, PT, R61, UR50, RZ ;  /* 0x000000323d3d7c10 */ /* 0x000fc6000ffde0ff */
        /* <DEDUP_REMOVED lines=26> */
[----:B-1----:R-:W2:Y:S04]  /*955d0*/  LDL.LU R11, [R1+0x38a8] ;  /* 0x0038a800010b7983 */ /* 0x002ea80000300800 */
[----:B------:R-:W2:Y:S04]  /*955e0*/  LDL.LU R24, [R1+0x38d4] ;  /* 0x0038d40001187983 */ /* 0x000ea80000300800 */
[----:B------:R-:W2:Y:S04]  /*955f0*/  LDL.LU R25, [R1+0x38a0] ;  /* 0x0038a00001197983 */ /* 0x000ea80000300800 */
[----:B------:R-:W2:Y:S01]  /*95600*/  LDL.LU R26, [R1+0x38cc] ;  /* 0x0038cc00011a7983 */ /* 0x000ea20000300800 */
[----:B---3--:R-:W-:-:S05]  /*95610*/  IADD3 R60, P5, PT, R60, UR50, RZ ;  /* 0x000000323c3c7c10 */ /* 0x008fca000ffbe0ff */
[----:B------:R1:W-:Y:S04]  /*95620*/  STL [R1+0x3900], R60 ;  /* 0x0039003c01007387 */ /* 0x0003e80000100800 */
[----:B------:R-:W3:Y:S04]  /*95630*/  LDL.LU R8, [R1+0x3898] ;  /* 0x0038980001087983 */ /* 0x000ee80000300800 */
[----:B------:R-:W3:Y:S04]  /*95640*/  LDL.LU R9, [R1+0x38c4] ;  /* 0x0038c40001097983 */ /* 0x000ee80000300800 */
[----:B------:R-:W3:Y:S01]  /*95650*/  LDL.LU R10, [R1+0x3890] ;  /* 0x00389000010a7983 */ /* 0x000ee20000300800 */
[----:B----4-:R-:W-:-:S02]  /*95660*/  IADD3.X R32, PT, PT, R32, UR72, RZ, P4, !PT ;  /* 0x0000004820207c10 */ /* 0x010fc4000a7fe4ff */
[----:B------:R-:W-:Y:S02]  /*95670*/  IADD3 R33, P4, PT, R33, UR50, RZ ;  /* 0x0000003221217c10 */ /* 0x000fe4000ff9e0ff */
[----:B------:R-:W-:Y:S01]  /*95680*/  IADD3.X R34, PT, PT, R34, UR72, RZ, P3, !PT ;  /* 0x0000004822227c10 */ /* 0x000fe20009ffe4ff */
[----:B-1----:R-:W4:Y:S01]  /*95690*/  LDL.LU R60, [R1+0x38bc] ;  /* 0x0038bc00013c7983 */ /* 0x002f220000300800 */
        /* <DEDUP_REMOVED lines=39> */
[----:B------:R-:W-:Y:S02]  /*95910*/  IADD3.X R24, PT, PT, R24, UR72, RZ, P0, !PT ;  /* 0x0000004818187c10 */ /* 0x000fe400087fe4ff */
[----:B------:R-:W-:Y:S02]  /*95920*/  IADD3 R25, P0, PT, R25, UR50, RZ ;  /* 0x0000003219197c10 */ /* 0x000fe4000ff1e0ff */
[----:B------:R-:W-:Y:S01]  /*95930*/  IADD3.X R26, PT, PT, R26, UR72, RZ, P6, !PT ;  /* 0x000000481a1a7c10 */ /* 0x000fe2000b7fe4ff */
[----:B------:R1:W-:Y:S04]  /*95940*/  STL [R1+0x38a8], R11 ;  /* 0x0038a80b01007387 */ /* 0x0003e80000100800 */
[----:B------:R-:W-:Y:S04]  /*95950*/  STL [R1+0x38b0], R50 ;  /* 0x0038b03201007387 */ /* 0x000fe80000100800 */
[----:B-1----:R-:W2:Y:S04]  /*95960*/  LDL.LU R11, [R1+0x38b4] ;  /* 0x0038b400010b7983 */ /* 0x002ea80000300800 */
[----:B------:R-:W-:Y:S01]  /*95970*/  STL [R1+0x38dc], R51 ;  /* 0x0038dc3301007387 */ /* 0x000fe20000100800 */
[----:B---3--:R-:W-:-:S03]  /*95980*/  IADD3 R8, P6, PT, R8, UR50, RZ ;  /* 0x0000003208087c10 */ /* 0x008fc6000ffde0ff */
[----:B------:R-:W-:Y:S01]  /*95990*/  STL [R1+0x38d4], R24 ;  /* 0x0038d41801007387 */ /* 0x000fe20000100800 */
[----:B------:R-:W-:-:S03]  /*959a0*/  IADD3.X R9, PT, PT, R9, UR72, RZ, P5, !PT ;  /* 0x0000004809097c10 */ /* 0x000fc6000affe4ff */
[----:B------:R-:W-:Y:S01]  /*959b0*/  STL [R1+0x38a0], R25 ;  /* 0x0038a01901007387 */ /* 0x000fe20000100800 */
[----:B------:R-:W-:-:S03]  /*959c0*/  IADD3 R10, P5, PT, R10, UR50, RZ ;  /* 0x000000320a0a7c10 */ /* 0x000fc6000ffbe0ff */
[----:B------:R-:W-:Y:S04]  /*959d0*/  STL [R1+0x38cc], R26 ;  /* 0x0038cc1a01007387 */ /* 0x000fe80000100800 */
[----:B------:R-:W-:Y:S04]  /*959e0*/  STL [R1+0x3898], R8 ;  /* 0x0038980801007387 */ /* 0x000fe80000100800 */
[----:B------:R-:W3:Y:S04]  /*959f0*/  LDL.LU R32, [R1+0x3880] ;  /* 0x0038800001207983 */ /* 0x000ee80000300800 */
[----:B------:R-:W-:Y:S01]  /*95a00*/  STL [R1+0x38c4], R9 ;  /* 0x0038c40901007387 */ /* 0x000fe20000100800 */
[----:B----4-:R-:W-:-:S03]  /*95a10*/  IADD3.X R60, PT, PT, R60, UR72, RZ, P4, !PT ;  /* 0x000000483c3c7c10 */ /* 0x010fc6000a7fe4ff */
        /* <DEDUP_REMOVED lines=35> */
[----:B------:R-:W-:Y:S01]  /*95c50*/  IADD3 R34, P2, PT, R34, UR50, RZ ;  /* 0x0000003222227c10 */ /* 0x000fe2000ff5e0ff */
[----:B-1----:R-:W3:Y:S01]  /*95c60*/  LDL.LU R11, [R1+0x3810] ;  /* 0x00381000010b7983 */ /* 0x002ee20000300800 */
        /* <DEDUP_REMOVED lines=30> */
[----:B------:R-:W-:Y:S01]  /*95e50*/  IADD3 R49, P1, PT, R49, UR50, RZ ;  /* 0x0000003231317c10 */ /* 0x000fe2000ff3e0ff */
[----:B-1----:R-:W4:Y:S04]  /*95e60*/  LDL.LU R60, [R1+0x383c] ;  /* 0x00383c00013c7983 */ /* 0x002f280000300800 */
[----:B------:R-:W-:Y:S04]  /*95e70*/  STL [R1+0x3848], R46 ;  /* 0x0038482e01007387 */ /* 0x000fe80000100800 */
[----:B------:R-:W-:Y:S01]  /*95e80*/  STL [R1+0x3840], R47 ;  /* 0x0038402f01007387 */ /* 0x000fe20000100800 */
[----:B------:R-:W-:-:S03]  /*95e90*/  IADD3.X R50, PT, PT, R50, UR72, RZ, P0, !PT ;  /* 0x0000004832327c10 */ /* 0x000fc600087fe4ff */
[----:B------:R-:W-:Y:S04]  /*95ea0*/  STL [R1+0x386c], R48 ;  /* 0x00386c3001007387 */ /* 0x000fe80000100800 */
[----:B------:R-:W-:Y:S01]  /*95eb0*/  STL [R1+0x3838], R49 ;  /* 0x0038383101007387 */ /* 0x000fe20000100800 */
[----:B------:R-:W-:-:S05]  /*95ec0*/  IADD3.X R61, PT, PT, R61, UR72, RZ, P6, !PT ;  /* 0x000000483d3d7c10 */ /* 0x000fca000b7fe4ff */
[----:B------:R1:W-:Y:S04]  /*95ed0*/  STL [R1+0x385c], R61 ;  /* 0x00385c3d01007387 */ /* 0x0003e80000100800 */
[----:B------:R-:W-:Y:S04]  /*95ee0*/  STL [R1+0x3864], R50 ;  /* 0x0038643201007387 */ /* 0x000fe80000100800 */
[----:B-1----:R-:W4:Y:S01]  /*95ef0*/  LDL.LU R61, [R1+0x3808] ;  /* 0x00380800013d7983 */ /* 0x002f220000300800 */
[----:B------:R-:W-:Y:S02]  /*95f00*/  IADD3 R51, P0, PT, R51, UR50, RZ ;  /* 0x0000003233337c10 */ /* 0x000fe4000ff1e0ff */
[----:B------:R-:W-:-:S02]  /*95f10*/  IADD3 R24, P6, PT, R24, UR50, RZ ;  /* 0x0000003218187c10 */ /* 0x000fc4000ffde0ff */
        /* <DEDUP_REMOVED lines=93> */
[----:B------:R-:W-:-:S03]  /*964f0*/  IADD3.X R26, PT, PT, R26, UR72, RZ, P3, !PT ;  /* 0x000000481a1a7c10 */ /* 0x000fc60009ffe4ff */
[----:B-1----:R-:W3:Y:S04]  /*96500*/  LDL.LU R60, [R1+0x37bc] ;  /* 0x0037bc00013c7983 */ /* 0x002ee80000300800 */
[----:B------:R-:W-:Y:S01]  /*96510*/  STL [R1+0x37e4], R51 ;  /* 0x0037e43301007387 */ /* 0x000fe20000100800 */
[----:B------:R-:W-:-:S03]  /*96520*/  IADD3 R8, P3, PT, R8, UR50, RZ ;  /* 0x0000003208087c10 */ /* 0x000fc6000ff7e0ff */
[----:B------:R-:W-:Y:S01]  /*96530*/  STL [R1+0x37dc], R24 ;  /* 0x0037dc1801007387 */ /* 0x000fe20000100800 */
[----:B------:R-:W-:-:S03]  /*96540*/  IADD3.X R9, PT, PT, R9, UR72, RZ, P2, !PT ;  /* 0x0000004809097c10 */ /* 0x000fc600097fe4ff */
[----:B------:R-:W-:Y:S01]  /*96550*/  STL [R1+0x37a8], R25 ;  /* 0x0037a81901007387 */ /* 0x000fe20000100800 */
[----:B------:R-:W-:-:S03]  /*96560*/  IADD3 R10, P2, PT, R10, UR50, RZ ;  /* 0x000000320a0a7c10 */ /* 0x000fc6000ff5e0ff */
[----:B------:R-:W-:Y:S04]  /*96570*/  STL [R1+0x37d4], R26 ;  /* 0x0037d41a01007387 */ /* 0x000fe80000100800 */
[----:B------:R-:W-:Y:S04]  /*96580*/  STL [R1+0x37a0], R8 ;  /* 0x0037a00801007387 */ /* 0x000fe80000100800 */
[----:B------:R-:W4:Y:S04]  /*96590*/  LDL.LU R32, [R1+0x3788] ;  /* 0x0037880001207983 */ /* 0x000f280000300800 */
[----:B------:R-:W-:Y:S01]  /*965a0*/  STL [R1+0x37cc], R9 ;  /* 0x0037cc0901007387 */ /* 0x000fe20000100800 */
[----:B------:R-:W-:-:S03]  /*965b0*/  IADD3.X R61, PT, PT, R61, UR72, RZ, P1, !PT ;  /* 0x000000483d3d7c10 */ /* 0x000fc60008ffe4ff */
        /* <DEDUP_REMOVED lines=34> */
[----:B------:R-:W-:Y:S01]  /*967e0*/  IADD3.X R33, PT, PT, R33, UR72, RZ, P6, !PT ;  /* 0x0000004821217c10 */ /* 0x000fe2000b7fe4ff */
[----:B-1----:R-:W4:Y:S01]  /*967f0*/  LDL.LU R60, [R1+0x3718] ;  /* 0x00371800013c7983 */ /* 0x002f220000300800 */
        /* <DEDUP_REMOVED lines=53> */
[----:B------:R-:W-:Y:S04]  /*96b50*/  STL [R1+0x3754], R8 ;  /* 0x0037540801007387 */ /* 0x000fe80000100800 */
[----:B------:R-:W3:Y:S01]  /*96b60*/  LDL.LU R32, [R1+0x373c] ;  /* 0x00373c0001207983 */ /* 0x000ee20000300800 */
[----:B----4-:R-:W-:-:S03]  /*96b70*/  IADD3 R60, P0, PT, R60, UR50, RZ ;  /* 0x000000323c3c7c10 */ /* 0x010fc6000ff1e0ff */
        /* <DEDUP_REMOVED lines=69> */
[----:B-1----:R-:W4:Y:S04]  /*96fd0*/  LDL.LU R60, [R1+0x3698] ;  /* 0x00369800013c7983 */ /* 0x002f280000300800 */
[----:B------:R-:W-:Y:S01]  /*96fe0*/  STL [R1+0x3704], R46 ;  /* 0x0037042e01007387 */ /* 0x000fe20000100800 */
[----:B------:R-:W-:Y:S02]  /*96ff0*/  IADD3.X R51, PT, PT, R51, UR72, RZ, P2, !PT ;  /* 0x0000004833337c10 */ /* 0x000fe400097fe4ff */
[----:B------:R-:W-:Y:S01]  /*97000*/  IADD3 R50, P3, PT, R50, UR50, RZ ;  /* 0x0000003232327c10 */ /* 0x000fe2000ff7e0ff */
[----:B------:R-:W-:Y:S04]  /*97010*/  STL [R1+0x36fc], R47 ;  /* 0x0036fc2f01007387 */ /* 0x000fe80000100800 */
[----:B------:R-:W-:Y:S04]  /*97020*/  STL [R1+0x36c8], R48 ;  /* 0x0036c83001007387 */ /* 0x000fe80000100800 */
[----:B------:R-:W-:Y:S01]  /*97030*/  STL [R1+0x36f4], R49 ;  /* 0x0036f43101007387 */ /* 0x000fe20000100800 */
[----:B------:R-:W-:-:S05]  /*97040*/  IADD3 R61, P2, PT, R61, UR50, RZ ;  /* 0x000000323d3d7c10 */ /* 0x000fca000ff5e0ff */
[----:B------:R1:W-:Y:S04]  /*97050*/  STL [R1+0x36b8], R61 ;  /* 0x0036b83d01007387 */ /* 0x0003e80000100800 */
[----:B------:R-:W-:Y:S04]  /*97060*/  STL [R1+0x36c0], R50 ;  /* 0x0036c03201007387 */ /* 0x000fe80000100800 */
[----:B-1----:R-:W4:Y:S01]  /*97070*/  LDL.LU R61, [R1+0x36c4] ;  /* 0x0036c400013d7983 */ /* 0x002f220000300800 */
[----:B------:R-:W-:Y:S02]  /*97080*/  IADD3.X R24, PT, PT, R24, UR72, RZ, P1, !PT ;  /* 0x0000004818187c10 */ /* 0x000fe40008ffe4ff */
[----:B------:R-:W-:-:S02]  /*97090*/  IADD3 R25, P1, PT, R25, UR50, RZ ;  /* 0x0000003219197c10 */ /* 0x000fc4000ff3e0ff */
        /* <DEDUP_REMOVED lines=92> */
[----:B------:R-:W-:Y:S04]  /*97660*/  STL [R1+0x3674], R50 ;  /* 0x0036743201007387 */ /* 0x000fe80000100800 */
[----:B-1----:R-:W3:Y:S04]  /*97670*/  LDL.LU R60, [R1+0x3618] ;  /* 0x00361800013c7983 */ /* 0x002ee80000300800 */
[----:B------:R-:W-:Y:S01]  /*97680*/  STL [R1+0x3640], R51 ;  /* 0x0036403301007387 */ /* 0x000fe20000100800 */
[----:B------:R-:W-:-:S03]  /*97690*/  IADD3.X R8, PT, PT, R8, UR72, RZ, P5, !PT ;  /* 0x0000004808087c10 */ /* 0x000fc6000affe4ff */
[----:B------:R-:W-:Y:S01]  /*976a0*/  STL [R1+0x3638], R24 ;  /* 0x0036381801007387 */ /* 0x000fe20000100800 */
[----:B------:R-:W-:-:S03]  /*976b0*/  IADD3 R9, P5, PT, R9, UR50, RZ ;  /* 0x0000003209097c10 */ /* 0x000fc6000ffbe0ff */
[----:B------:R-:W-:Y:S01]  /*976c0*/  STL [R1+0x3664], R25 ;  /* 0x0036641901007387 */ /* 0x000fe20000100800 */
[----:B------:R-:W-:-:S03]  /*976d0*/  IADD3.X R10, PT, PT, R10, UR72, RZ, P4, !PT ;  /* 0x000000480a0a7c10 */ /* 0x000fc6000a7fe4ff */
[----:B------:R-:W-:Y:S04]  /*976e0*/  STL [R1+0x3630], R26 ;  /* 0x0036301a01007387 */ /* 0x000fe80000100800 */
[----:B------:R-:W-:Y:S04]  /*976f0*/  STL [R1+0x365c], R8 ;  /* 0x00365c0801007387 */ /* 0x000fe80000100800 */
[----:B------:R-:W4:Y:S04]  /*97700*/  LDL.LU R32, [R1+0x3644] ;  /* 0x0036440001207983 */ /* 0x000f280000300800 */
[----:B------:R-:W-:Y:S01]  /*97710*/  STL [R1+0x3628], R9 ;  /* 0x0036280901007387 */ /* 0x000fe20000100800 */
[----:B------:R-:W-:-:S03]  /*97720*/  IADD3 R61, P4, PT, R61, UR50, RZ ;  /* 0x000000323d3d7c10 */ /* 0x000fc6000ff9e0ff */
        /* <DEDUP_REMOVED lines=34> */
[----:B------:R-:W-:Y:S01]  /*97950*/  IADD3 R33, P2, PT, R33, UR50, RZ ;  /* 0x0000003221217c10 */ /* 0x000fe2000ff5e0ff */
[----:B-1----:R-:W4:Y:S01]  /*97960*/  LDL.LU R60, [R1+0x35d4] ;  /* 0x0035d400013c7983 */ /* 0x002f220000300800 */
        /* <DEDUP_REMOVED lines=234> */
[----:B------:R-:W-:Y:S02]  /*98810*/  IADD3 R8, P1, PT, R8, UR50, RZ ;  /* 0x0000003208087c10 */ /* 0x000fe4000ff3e0ff */
[----:B------:R-:W-:Y:S01]  /*98820*/  IADD3.X R9, PT, PT, R9, UR72, RZ, P0, !PT ;  /* 0x0000004809097c10 */ /* 0x000fe200087fe4ff */
[----:B------:R-:W-:Y:S01]  /*98830*/  STL [R1+0x34c0], R25 ;  /* 0x0034c01901007387 */ /* 0x000fe20000100800 */
[----:B------:R-:W-:-:S03]  /*98840*/  IADD3 R10, P0, PT, R10, UR50, RZ ;  /* 0x000000320a0a7c10 */ /* 0x000fc6000ff1e0ff */
[----:B------:R-:W-:Y:S04]  /*98850*/  STL [R1+0x34ec], R26 ;  /* 0x0034ec1a01007387 */ /* 0x000fe80000100800 */
[----:B------:R-:W-:Y:S04]  /*98860*/  STL [R1+0x34b8], R8 ;  /* 0x0034b80801007387 */ /* 0x000fe80000100800 */
[----:B------:R-:W4:Y:S04]  /*98870*/  LDL.LU R32, [R1+0x34a0] ;  /* 0x0034a00001207983 */ /* 0x000f280000300800 */
[----:B------:R-:W-:Y:S04]  /*98880*/  STL [R1+0x34e4], R9 ;  /* 0x0034e40901007387 */ /* 0x000fe80000100800 */
[----:B------:R-:W4:Y:S01]  /*98890*/  LDL.LU R33, [R1+0x34cc] ;  /* 0x0034cc0001217983 */ /* 0x000f220000300800 */
[----:B------:R-:W-:-:S03]  /*988a0*/  IADD3.X R61, PT, PT, R61, UR72, RZ, P6, !PT ;  /* 0x000000483d3d7c10 */ /* 0x000fc6000b7fe4ff */
        /* <DEDUP_REMOVED lines=35> */
[----:B------:R-:W-:-:S03]  /*98ae0*/  IADD3 R34, P4, PT, R34, UR50, RZ ;  /* 0x0000003222227c10 */ /* 0x000fc6000ff9e0ff */
        /* <DEDUP_REMOVED lines=4565> */
[----:B------:R1:W-:Y:S01]  /*aa840*/  STL [R1+0x1cf0], R35 ;  /* 0x001cf02301007387 */ /* 0x0003e20000100800 */
        /* <DEDUP_REMOVED lines=22> */
[----:B-1----:R-:W1:Y:S01]  /*aa9b0*/  LDC R35, c[0x0][0x3ac] ;  /* 0x0000eb00ff237b82 */ /* 0x002e620000000800 */
[----:B----4-:R-:W4:Y:S04]  /*aa9c0*/  LDL.LU R60, [R1+0x1c88] ;  /* 0x001c8800013c7983 */ /* 0x010f280000300800 */
        /* <DEDUP_REMOVED lines=8> */
[----:B------:R1:W-:Y:S04]  /*aaa50*/  STL [R1+0x1cb0], R50 ;  /* 0x001cb03201007387 */ /* 0x0003e80000100800 */
[----:B0-----:R-:W4:Y:S01]  /*aaa60*/  LDL.LU R61, [R1+0x1cb4] ;  /* 0x001cb400013d7983 */ /* 0x001f220000300800 */
[----:B------:R-:W-:Y:S02]  /*aaa70*/  IADD3.X R24, PT, PT, R24, UR72, RZ, P4, !PT ;  /* 0x0000004818187c10 */ /* 0x000fe4000a7fe4ff */
[----:B------:R-:W-:-:S02]  /*aaa80*/  IADD3 R25, P4, PT, R25, UR50, RZ ;  /* 0x0000003219197c10 */ /* 0x000fc4000ff9e0ff */
[----:B------:R-:W-:Y:S01]  /*aaa90*/  IADD3.X R26, PT, PT, R26, UR72, RZ, P3, !PT ;  /* 0x000000481a1a7c10 */ /* 0x000fe20009ffe4ff */
[----:B------:R0:W-:Y:S04]  /*aaaa0*/  STL [R1+0x1cdc], R51 ;  /* 0x001cdc3301007387 */ /* 0x0001e80000100800 */
[----:B------:R0:W-:Y:S04]  /*aaab0*/  STL [R1+0x1cd4], R24 ;  /* 0x001cd41801007387 */ /* 0x0001e80000100800 */
[----:B------:R0:W-:Y:S04]  /*aaac0*/  STL [R1+0x1ca0], R25 ;  /* 0x001ca01901007387 */ /* 0x0001e80000100800 */
        /* <DEDUP_REMOVED lines=11> */
[----:B------:R-:W-:Y:S04]  /*aab80*/  STL [R1+0x1cbc], R11 ;  /* 0x001cbc0b01007387 */ /* 0x000fe80000100800 */
        /* <DEDUP_REMOVED lines=15> */
[----:B0-----:R-:W3:Y:S01]  /*aac80*/  LDL.LU R51, [R1+0x3c68] ;  /* 0x003c680001337983 */ /* 0x001ee20000300800 */
[----:B----4-:R-:W-:-:S05]  /*aac90*/  IADD3 R60, P1, PT, R60, UR50, RZ ;  /* 0x000000323c3c7c10 */ /* 0x010fca000ff3e0ff */
[----:B------:R0:W-:Y:S04]  /*aaca0*/  STL [R1+0x1c88], R60 ;  /* 0x001c883c01007387 */ /* 0x0001e80000100800 */
[----:B------:R-:W4:Y:S04]  /*aacb0*/  LDL.LU R24, [R1+0x1c68] ;  /* 0x001c680001187983 */ /* 0x000f280000300800 */
[----:B------:R-:W4:Y:S04]  /*aacc0*/  LDL.LU R25, [R1+0x3c78] ;  /* 0x003c780001197983 */ /* 0x000f280000300800 */
[----:B0-----:R-:W4:Y:S04]  /*aacd0*/  LDL.LU R60, [R1+0x3c2c] ;  /* 0x003c2c00013c7983 */ /* 0x001f280000300800 */
[----:B------:R-:W4:Y:S04]  /*aace0*/  LDL.LU R26, [R1+0x3c74] ;  /* 0x003c7400011a7983 */ /* 0x000f280000300800 */
[----:B------:R-:W4:Y:S04]  /*aacf0*/  LDL.LU R8, [R1+0x3c30] ;  /* 0x003c300001087983 */ /* 0x000f280000300800 */
[----:B------:R-:W4:Y:S01]  /*aad00*/  LDL.LU R9, [R1+0x3c8c] ;  /* 0x003c8c0001097983 */ /* 0x000f220000300800 */
[----:B------:R-:W-:-:S05]  /*aad10*/  IADD3.X R61, PT, PT, R61, UR72, RZ, P0, !PT ;  /* 0x000000483d3d7c10 */ /* 0x000fca00087fe4ff */
[----:B------:R0:W-:Y:S04]  /*aad20*/  STL [R1+0x1cb4], R61 ;  /* 0x001cb43d01007387 */ /* 0x0001e80000100800 */
[----:B------:R-:W4:Y:S04]  /*aad30*/  LDL.LU R10, [R1+0x4420] ;  /* 0x00442000010a7983 */ /* 0x000f280000300800 */
[----:B------:R-:W4:Y:S04]  /*aad40*/  LDL.LU R11, [R1+0x3c88] ;  /* 0x003c8800010b7983 */ /* 0x000f280000300800 */
[----:B0-----:R-:W4:Y:S01]  /*aad50*/  LDL.LU R61, [R1+0x3c34] ;  /* 0x003c3400013d7983 */ /* 0x001f220000300800 */
[----:B------:R-:W-:-:S05]  /*aad60*/  IMAD.SHL.U32 R3, R35, 0x80, RZ ;  /* 0x0000008023037824 */ /* 0x000fca00078e00ff */
[----:B------:R-:W-:Y:S02]  /*aad70*/  SHF.R.S32.HI R2, RZ, 0x1f, R3 ;  /* 0x0000001fff027819 */ /* 0x000fe40000011403 */
[----:B--2---:R-:W-:Y:S02]  /*aad80*/  IADD3 R32, P0, PT, R32, UR50, RZ ;  /* 0x0000003220207c10 */ /* 0x004fe4000ff1e0ff */
[----:B------:R-:W-:Y:S02]  /*aad90*/  IADD3.X R33, PT, PT, R33, UR72, RZ, P6, !PT ;  /* 0x0000004821217c10 */ /* 0x000fe4000b7fe4ff */
[----:B---3--:R-:W-:Y:S01]  /*aada0*/  IADD3 R34, P6, PT, R34, UR50, RZ ;  /* 0x0000003222227c10 */ /* 0x008fe2000ffde0ff */
[----:B------:R-:W-:Y:S01]  /*aadb0*/  STL [R1+0x1c80], R32 ;  /* 0x001c802001007387 */ /* 0x000fe20000100800 */
[----:B------:R-:W-:Y:S02]  /*aadc0*/  IADD3.X R36, PT, PT, R36, UR72, RZ, P5, !PT ;  /* 0x0000004824247c10 */ /* 0x000fe4000affe4ff */
[----:B------:R-:W-:-:S02]  /*aadd0*/  IADD3 R37, P5, PT, R37, UR50, RZ ;  /* 0x0000003225257c10 */ /* 0x000fc4000ffbe0ff */
[----:B------:R-:W-:Y:S01]  /*aade0*/  IADD3.X R38, PT, PT, R38, UR72, RZ, P4, !PT ;  /* 0x0000004826267c10 */ /* 0x000fe2000a7fe4ff */
[----:B------:R-:W-:Y:S01]  /*aadf0*/  STL [R1+0x1cac], R33 ;  /* 0x001cac2101007387 */ /* 0x000fe20000100800 */
[----:B------:R-:W-:-:S03]  /*aae00*/  IADD3 R39, P4, PT, R3, R39, RZ ;  /* 0x0000002703277210 */ /* 0x000fc60007f9e0ff */
[----:B------:R-:W-:Y:S01]  /*aae10*/  STL [R1+0x1c78], R34 ;  /* 0x001c782201007387 */ /* 0x000fe20000100800 */
[----:B------:R-:W-:-:S03]  /*aae20*/  IADD3.X R40, PT, PT, R40, UR72, RZ, P3, !PT ;  /* 0x0000004828287c10 */ /* 0x000fc60009ffe4ff */
        /* <DEDUP_REMOVED lines=22> */
[----:B------:R-:W-:Y:S04]  /*aaf90*/  STL [R1+0x3c58], R47 ;  /* 0x003c582f01007387 */ /* 0x000fe80000100800 */
[----:B------:R-:W-:Y:S04]  /*aafa0*/  STL [R1+0x1c74], R48 ;  /* 0x001c743001007387 */ /* 0x000fe80000100800 */
[----:B------:R-:W-:Y:S04]  /*aafb0*/  STL [R1+0x3c6c], R49 ;  /* 0x003c6c3101007387 */ /* 0x000fe80000100800 */
[----:B------:R-:W-:Y:S04]  /*aafc0*/  STL [R1+0x1c6c], R50 ;  /* 0x001c6c3201007387 */ /* 0x000fe80000100800 */
[----:B------:R-:W-:Y:S01]  /*aafd0*/  STL [R1+0x3c68], R51 ;  /* 0x003c683301007387 */ /* 0x000fe20000100800 */
[C---:B----4-:R-:W-:Y:S01]  /*aafe0*/  IMAD.X R24, R2.reuse, 0x1, R24, P4 ;  /* 0x0000000102187824 */ /* 0x050fe200020e0618 */
[C---:B------:R-:W-:Y:S01]  /*aaff0*/  IADD3 R25, P4, PT, R3.reuse, R25, RZ ;  /* 0x0000001903197210 */ /* 0x040fe20007f9e0ff */
[C---:B------:R-:W-:Y:S01]  /*ab000*/  IMAD.X R60, R2.reuse, 0x1, R60, P3 ;  /* 0x00000001023c7824 */ /* 0x040fe200018e063c */
[C---:B------:R-:W-:Y:S01]  /*ab010*/  IADD3 R26, P3, PT, R3.reuse, R26, RZ ;  /* 0x0000001a031a7210 */ /* 0x040fe20007f7e0ff */
[----:B------:R-:W-:Y:S01]  /*ab020*/  IMAD.X R8, R2, 0x1, R8, P2 ;  /* 0x0000000102087824 */ /* 0x000fe200010e0608 */
[----:B------:R-:W-:-:S02]  /*ab030*/  IADD3 R9, P2, PT, R3, R9, RZ ;  /* 0x0000000903097210 */ /* 0x000fc40007f5e0ff */
[----:B------:R0:W-:Y:S04]  /*ab040*/  STL [R1+0x3c2c], R60 ;  /* 0x003c2c3c01007387 */ /* 0x0001e80000100800 */
[----:B------:R1:W-:Y:S04]  /*ab050*/  STL [R1+0x1c68], R24 ;  /* 0x001c681801007387 */ /* 0x0003e80000100800 */
[----:B0-----:R-:W2:Y:S04]  /*ab060*/  LDL.LU R60, [R1+0x3c98] ;  /* 0x003c9800013c7983 */ /* 0x001ea80000300800 */
[----:B------:R0:W-:Y:S01]  /*ab070*/  STL [R1+0x3c78], R25 ;  /* 0x003c781901007387 */ /* 0x0001e20000100800 */
[----:B------:R-:W-:-:S03]  /*ab080*/  IMAD.X R10, R2, 0x1, R10, P1 ;  /* 0x00000001020a7824 */ /* 0x000fc600008e060a */
[----:B------:R-:W-:Y:S01]  /*ab090*/  STL [R1+0x3c74], R26 ;  /* 0x003c741a01007387 */ /* 0x000fe20000100800 */
[----:B------:R-:W-:-:S03]  /*ab0a0*/  IADD3 R11, P1, PT, R3, R11, RZ ;  /* 0x0000000b030b7210 */ /* 0x000fc60007f3e0ff */
[----:B------:R-:W-:Y:S04]  /*ab0b0*/  STL [R1+0x3c30], R8 ;  /* 0x003c300801007387 */ /* 0x000fe80000100800 */
[----:B------:R-:W-:Y:S04]  /*ab0c0*/  STL [R1+0x3c8c], R9 ;  /* 0x003c8c0901007387 */ /* 0x000fe80000100800 */
[----:B------:R-:W3:Y:S04]  /*ab0d0*/  LDL.LU R31, [R1+0x3c38] ;  /* 0x003c3800011f7983 */ /* 0x000ee80000300800 */
[----:B------:R-:W-:Y:S01]  /*ab0e0*/  STL [R1+0x4420], R10 ;  /* 0x0044200a01007387 */ /* 0x000fe20000100800 */
[----:B------:R-:W-:-:S03]  /*ab0f0*/  IMAD.X R61, R2, 0x1, R61, P0 ;  /* 0x00000001023d7824 */ /* 0x000fc600000e063d */
        /* <DEDUP_REMOVED lines=27> */
[----:B------:R-:W4:Y:S01]  /*ab2b0*/  LDL.LU R9, [R1+0x3ca4] ;  /* 0x003ca40001097983 */ /* 0x000f220000300800 */
[----:B--2---:R-:W-:-:S05]  /*ab2c0*/  IADD3 R60, P0, PT, R3, R60, RZ ;  /* 0x0000003c033c7210 */ /* 0x004fca0007f1e0ff */
[----:B------:R0:W-:Y:S04]  /*ab2d0*/  STL [R1+0x3c98], R60 ;  /* 0x003c983c01007387 */ /* 0x0001e80000100800 */
[----:B------:R-:W2:Y:S04]  /*ab2e0*/  LDL.LU R10, [R1+0x3d0c] ;  /* 0x003d0c00010a7983 */ /* 0x000ea80000300800 */
[----:B------:R-:W2:Y:S01]  /*ab2f0*/  LDL.LU R11, [R1+0x3ca0] ;  /* 0x003ca000010b7983 */ /* 0x000ea20000300800 */
[C---:B---3--:R-:W-:Y:S01]  /*ab300*/  IMAD.X R31, R2.reuse, 0x1, R31, P6 ;  /* 0x00000001021f7824 */ /* 0x048fe200030e061f */
[C---:B----4-:R-:W-:Y:S01]  /*ab310*/  IADD3 R32, P6, PT, R3.reuse, R32, RZ ;  /* 0x0000002003207210 */ /* 0x050fe20007fde0ff */
[C---:B------:R-:W-:Y:S01]  /*ab320*/  IMAD.X R33, R2.reuse, 0x1, R33, P5 ;  /* 0x0000000102217824 */ /* 0x040fe200028e0621 */
[----:B0-----:R-:W3:Y:S01]  /*ab330*/  LDL.LU R60, [R1+0x3d08] ;  /* 0x003d0800013c7983 */ /* 0x001ee20000300800 */
[----:B------:R-:W-:Y:S01]  /*ab340*/  IADD3 R34, P5, PT, R3, R34, RZ ;  /* 0x0000002203227210 */ /* 0x000fe20007fbe0ff */
[----:B------:R-:W-:-:S02]  /*ab350*/  IMAD.X R35, R2, 0x1, R35, P4 ;  /* 0x0000000102237824 */ /* 0x000fc400020e0623 */
[----:B------:R-:W-:Y:S01]  /*ab360*/  STL [R1+0x3c38], R31 ;  /* 0x003c381f01007387 */ /* 0x000fe20000100800 */
[----:B------:R-:W-:-:S03]  /*ab370*/  IADD3 R36, P4, PT, R3, R36, RZ ;  /* 0x0000002403247210 */ /* 0x000fc60007f9e0ff */
[----:B------:R-:W-:Y:S01]  /*ab380*/  STL [R1+0x3c94], R32 ;  /* 0x003c942001007387 */ /* 0x000fe20000100800 */
[----:B------:R-:W-:-:S03]  /*ab390*/  IMAD.X R37, R2, 0x1, R37, P3 ;  /* 0x0000000102257824 */ /* 0x000fc600018e0625 */
        /* <DEDUP_REMOVED lines=27> */
[C---:B------:R-:W-:Y:S02]  /*ab550*/  IMAD.X R51, R2.reuse, 0x1, R51, P3 ;  /* 0x0000000102337824 */ /* 0x040fe400018e0633 */
[----:B------:R-:W-:Y:S01]  /*ab560*/  IMAD.X R25, R2, 0x1, R25, P2 ;  /* 0x0000000102197824 */ /* 0x000fe200010e0619 */
[----:B------:R-:W-:Y:S01]  /*ab570*/  STL [R1+0x3c70], R47 ;  /* 0x003c702f01007387 */ /* 0x000fe20000100800 */
[----:B------:R-:W-:-:S03]  /*ab580*/  IADD3 R61, P2, PT, R3, R61, RZ ;  /* 0x0000003d033d7210 */ /* 0x000fc60007f5e0ff */
[----:B------:R-:W-:Y:S01]  /*ab590*/  STL [R1+0x3cd4], R48 ;  /* 0x003cd43001007387 */ /* 0x000fe20000100800 */
[----:B------:R-:W-:-:S03]  /*ab5a0*/  IADD3 R24, P3, PT, R3, R24, RZ ;  /* 0x0000001803187210 */ /* 0x000fc60007f7e0ff */
[----:B------:R-:W-:Y:S04]  /*ab5b0*/  STL [R1+0x3c84], R49 ;  /* 0x003c843101007387 */ /* 0x000fe80000100800 */
[----:B------:R-:W-:Y:S04]  /*ab5c0*/  STL [R1+0x3cec], R50 ;  /* 0x003cec3201007387 */ /* 0x000fe80000100800 */
[----:B------:R-:W-:Y:S04]  /*ab5d0*/  STL [R1+0x3c80], R51 ;  /* 0x003c803301007387 */ /* 0x000fe80000100800 */
[----:B------:R0:W-:Y:S04]  /*ab5e0*/  STL [R1+0x3cf8], R61 ;  /* 0x003cf83d01007387 */ /* 0x0001e80000100800 */
[----:B------:R1:W-:Y:S04]  /*ab5f0*/  STL [R1+0x3ce8], R24 ;  /* 0x003ce81801007387 */ /* 0x0003e80000100800 */
[----:B0-----:R-:W4:Y:S01]  /*ab600*/  LDL.LU R61, [R1+0x3c9c] ;  /* 0x003c9c00013d7983 */ /* 0x001f220000300800 */
[C---:B------:R-:W-:Y:S01]  /*ab610*/  IMAD.X R26, R2.reuse, 0x1, R26, P1 ;  /* 0x00000001021a7824 */ /* 0x040fe200008e061a */
[C---:B------:R-:W-:Y:S01]  /*ab620*/  IADD3 R8, P1, PT, R3.reuse, R8, RZ ;  /* 0x0000000803087210 */ /* 0x040fe20007f3e0ff */
[C---:B------:R-:W-:Y:S01]  /*ab630*/  IMAD.X R9, R2.reuse, 0x1, R9, P0 ;  /* 0x0000000102097824 */ /* 0x040fe200000e0609 */
[----:B------:R0:W-:Y:S04]  /*ab640*/  STL [R1+0x3c7c], R25 ;  /* 0x003c7c1901007387 */ /* 0x0001e80000100800 */
[----:B------:R-:W-:Y:S04]  /*ab650*/  STL [R1+0x3c90], R26 ;  /* 0x003c901a01007387 */ /* 0x000fe80000100800 */
[----:B------:R-:W-:Y:S04]  /*ab660*/  STL [R1+0x3cf4], R8 ;  /* 0x003cf40801007387 */ /* 0x000fe80000100800 */
[----:B------:R-:W-:Y:S04]  /*ab670*/  STL [R1+0x3ca4], R9 ;  /* 0x003ca40901007387 */ /* 0x000fe80000100800 */
[----:B------:R-:W4:Y:S01]  /*ab680*/  LDL.LU R31, [R1+0x3d18] ;  /* 0x003d1800011f7983 */ /* 0x000f220000300800 */
[----:B--2---:R-:W-:Y:S01]  /*ab690*/  IADD3 R10, P0, PT, R3, R10, RZ ;  /* 0x0000000a030a7210 */ /* 0x004fe20007f1e0ff */
[----:B------:R-:W-:-:S04]  /*ab6a0*/  IMAD.X R11, R2, 0x1, R11, P6 ;  /* 0x00000001020b7824 */ /* 0x000fc800030e060b */
[----:B------:R-:W-:Y:S04]  /*ab6b0*/  STL [R1+0x3d0c], R10 ;  /* 0x003d0c0a01007387 */ /* 0x000fe80000100800 */
[----:B------:R-:W2:Y:S01]  /*ab6c0*/  LDL.LU R32, [R1+0x3cb0] ;  /* 0x003cb00001207983 */ /* 0x000ea20000300800 */
[----:B---3--:R-:W-:-:S03]  /*ab6d0*/  IADD3 R60, P6, PT, R3, R60, RZ ;  /* 0x0000003c033c7210 */ /* 0x008fc60007fde0ff */
        /* <DEDUP_REMOVED lines=22> */
[----:B0-----:R-:W3:Y:S04]  /*ab840*/  LDL.LU R25, [R1+0x3d68] ;  /* 0x003d680001197983 */ /* 0x001ee80000300800 */
[----:B------:R-:W3:Y:S04]  /*ab850*/  LDL.LU R60, [R1+0x3cfc] ;  /* 0x003cfc00013c7983 */ /* 0x000ee80000300800 */
[----:B------:R-:W3:Y:S04]  /*ab860*/  LDL.LU R26, [R1+0x3d78] ;  /* 0x003d7800011a7983 */ /* 0x000ee80000300800 */
[----:B------:R-:W3:Y:S04]  /*ab870*/  LDL.LU R8, [R1+0x3d10] ;  /* 0x003d100001087983 */ /* 0x000ee80000300800 */
[----:B------:R-:W3:Y:S01]  /*ab880*/  LDL.LU R9, [R1+0x3d74] ;  /* 0x003d740001097983 */ /* 0x000ee20000300800 */
[----:B----4-:R-:W-:-:S05]  /*ab890*/  IMAD.X R61, R2, 0x1, R61, P5 ;  /* 0x00000001023d7824 */ /* 0x010fca00028e063d */
[----:B------:R0:W-:Y:S04]  /*ab8a0*/  STL [R1+0x3c9c], R61 ;  /* 0x003c9c3d01007387 */ /* 0x0001e80000100800 */
[----:B------:R-:W4:Y:S04]  /*ab8b0*/  LDL.LU R10, [R1+0x3d24] ;  /* 0x003d2400010a7983 */ /* 0x000f280000300800 */
[----:B------:R-:W4:Y:S04]  /*ab8c0*/  LDL.LU R11, [R1+0x3d8c] ;  /* 0x003d8c00010b7983 */ /* 0x000f280000300800 */
[----:B0-----:R-:W4:Y:S01]  /*ab8d0*/  LDL.LU R61, [R1+0x3d20] ;  /* 0x003d2000013d7983 */ /* 0x001f220000300800 */
[----:B------:R-:W-:-:S05]  /*ab8e0*/  IADD3 R31, P5, PT, R3, R31, RZ ;  /* 0x0000001f031f7210 */ /* 0x000fca0007fbe0ff */
[----:B------:R-:W-:Y:S01]  /*ab8f0*/  STL [R1+0x3d18], R31 ;  /* 0x003d181f01007387 */ /* 0x000fe20000100800 */
[----:B--2---:R-:W-:Y:S01]  /*ab900*/  IMAD.X R32, R2, 0x1, R32, P4 ;  /* 0x0000000102207824 */ /* 0x004fe200020e0620 */
[----:B---3--:R-:W-:-:S04]  /*ab910*/  IADD3 R33, P4, PT, R3, R33, RZ ;  /* 0x0000002103217210 */ /* 0x008fc80007f9e0ff */
[----:B------:R-:W-:Y:S01]  /*ab920*/  STL [R1+0x3cb0], R32 ;  /* 0x003cb02001007387 */ /* 0x000fe20000100800 */
[C---:B------:R-:W-:Y:S01]  /*ab930*/  IMAD.X R34, R2.reuse, 0x1, R34, P3 ;  /* 0x0000000102227824 */ /* 0x040fe200018e0622 */
[C---:B------:R-:W-:Y:S01]  /*ab940*/  IADD3 R35, P3, PT, R3.reuse, R35, RZ ;  /* 0x0000002303237210 */ /* 0x040fe20007f7e0ff */
[C---:B------:R-:W-:Y:S01]  /*ab950*/  IMAD.X R36, R2.reuse, 0x1, R36, P2 ;  /* 0x0000000102247824 */ /* 0x040fe200010e0624 */
[----:B------:R-:W-:Y:S01]  /*ab960*/  IADD3 R37, P2, PT, R3, R37, RZ ;  /* 0x0000002503257210 */ /* 0x000fe20007f5e0ff */
        /* <DEDUP_REMOVED lines=31> */
[----:B------:R-:W-:-:S03]  /*abb60*/  IMAD.X R24, R2, 0x1, R24, P1 ;  /* 0x0000000102187824 */ /* 0x000fc600008e0618 */
[----:B------:R-:W-:Y:S01]  /*abb70*/  STL [R1+0x3d54], R49 ;  /* 0x003d543101007387 */ /* 0x000fe20000100800 */
[----:B------:R-:W-:-:S03]  /*abb80*/  IADD3 R25, P1, PT, R3, R25, RZ ;  /* 0x0000001903197210 */ /* 0x000fc60007f3e0ff */
[----:B------:R-:W-:Y:S04]  /*abb90*/  STL [R1+0x3d04], R50 ;  /* 0x003d043201007387 */ /* 0x000fe80000100800 */
[----:B------:R-:W-:Y:S01]  /*abba0*/  STL [R1+0x3d6c], R51 ;  /* 0x003d6c3301007387 */ /* 0x000fe20000100800 */
[----:B------:R-:W-:-:S03]  /*abbb0*/  IADD3 R26, P0, PT, R3, R26, RZ ;  /* 0x0000001a031a7210 */ /* 0x000fc60007f1e0ff */
[----:B------:R0:W-:Y:S01]  /*abbc0*/  STL [R1+0x3cfc], R60 ;  /* 0x003cfc3c01007387 */ /* 0x0001e20000100800 */
[----:B------:R-:W-:-:S03]  /*abbd0*/  IMAD.X R8, R2, 0x1, R8, P6 ;  /* 0x0000000102087824 */ /* 0x000fc600030e0608 */
[----:B------:R1:W-:Y:S01]  /*abbe0*/  STL [R1+0x3d00], R24 ;  /* 0x003d001801007387 */ /* 0x0003e20000100800 */
[----:B------:R-:W-:-:S03]  /*abbf0*/  IADD3 R9, P6, PT, R3, R9, RZ ;  /* 0x0000000903097210 */ /* 0x000fc60007fde0ff */
[----:B0-----:R-:W2:Y:S04]  /*abc00*/  LDL.LU R60, [R1+0x3d88] ;  /* 0x003d8800013c7983 */ /* 0x001ea80000300800 */
[----:B------:R0:W-:Y:S01]  /*abc10*/  STL [R1+0x3d68], R25 ;  /* 0x003d681901007387 */ /* 0x0001e20000100800 */
[----:B----4-:R-:W-:-:S03]  /*abc20*/  IMAD.X R10, R2, 0x1, R10, P5 ;  /* 0x00000001020a7824 */ /* 0x010fc600028e060a */
        /* <DEDUP_REMOVED lines=1153> */
[----:B------:R-:W2:Y:S01]  /*b0440*/  LDL.LU R10, [R1+0x43c8] ;  /* 0x0043c800010a7983 */ /* 0x000ea20000300800 */
[----:B---3--:R-:W-:-:S03]  /*b0450*/  IMAD.X R31, R2, 0x1, R31, P6 ;  /* 0x00000001021f7824 */ /* 0x008fc600030e061f */
[----:B------:R-:W3:Y:S01]  /*b0460*/  LDL.LU R11, [R1+0x435c] ;  /* 0x00435c00010b7983 */ /* 0x000ee20000300800 */
[C---:B----4-:R-:W-:Y:S01]  /*b0470*/  IADD3 R32, P6, PT, R3.reuse, R32, RZ ;  /* 0x0000002003207210 */ /* 0x050fe20007fde0ff */
[C---:B------:R-:W-:Y:S02]  /*b0480*/  IMAD.X R33, R2.reuse, 0x1, R33, P5 ;  /* 0x0000000102217824 */ /* 0x040fe400028e0621 */
[----:B0-----:R-:W4:Y:S01]  /*b0490*/  LDL.LU R60, [R1+0x43d8] ;  /* 0x0043d800013c7983 */ /* 0x001f220000300800 */
[C---:B------:R-:W-:Y:S01]  /*b04a0*/  IADD3 R34, P5, PT, R3.reuse, R34, RZ ;  /* 0x0000002203227210 */ /* 0x040fe20007fbe0ff */
[----:B------:R-:W-:Y:S02]  /*b04b0*/  IMAD.X R35, R2, 0x1, R35, P4 ;  /* 0x0000000102237824 */ /* 0x000fe400020e0623 */
        /* <DEDUP_REMOVED lines=47> */
[----:B------:R0:W-:Y:S04]  /*b07b0*/  STL [R1+0x4364], R26 ;  /* 0x0043641a01007387 */ /* 0x0001e80000100800 */
[----:B------:R0:W-:Y:S04]  /*b07c0*/  STL [R1+0x43cc], R8 ;  /* 0x0043cc0801007387 */ /* 0x0001e80000100800 */
[----:B------:R0:W-:Y:S04]  /*b07d0*/  STL [R1+0x4360], R9 ;  /* 0x0043600901007387 */ /* 0x0001e80000100800 */
[----:B------:R-:W4:Y:S01]  /*b07e0*/  LDL.LU R31, [R1+0x43d4] ;  /* 0x0043d400011f7983 */ /* 0x000f220000300800 */
[----:B--2---:R-:W-:Y:S01]  /*b07f0*/  IADD3 R10, P0, PT, R3, R10, RZ ;  /* 0x0000000a030a7210 */ /* 0x004fe20007f1e0ff */
[----:B---3--:R-:W-:-:S04]  /*b0800*/  IMAD.X R11, R2, 0x1, R11, P6 ;  /* 0x00000001020b7824 */ /* 0x008fc800030e060b */
[----:B------:R2:W-:Y:S04]  /*b0810*/  STL [R1+0x43c8], R10 ;  /* 0x0043c80a01007387 */ /* 0x0005e80000100800 */
[----:B------:R-:W3:Y:S01]  /*b0820*/  LDL.LU R32, [R1+0x4384] ;  /* 0x0043840001207983 */ /* 0x000ee20000300800 */
[----:B----4-:R-:W-:-:S03]  /*b0830*/  IADD3 R60, P6, PT, R3, R60, RZ ;  /* 0x0000003c033c7210 */ /* 0x010fc60007fde0ff */
[----:B------:R4:W-:Y:S04]  /*b0840*/  STL [R1+0x435c], R11 ;  /* 0x00435c0b01007387 */ /* 0x0009e80000100800 */
        /* <DEDUP_REMOVED lines=25> */
[----:B--2---:R-:W2:Y:S01]  /*b09e0*/  LDL.LU R10, [R1+0x43dc] ;  /* 0x0043dc00010a7983 */ /* 0x004ea20000300800 */
[----:B------:R-:W-:-:S05]  /*b09f0*/  IMAD.X R61, R2, 0x1, R61, P5 ;  /* 0x00000001023d7824 */ /* 0x000fca00028e063d */
[----:B------:R0:W-:Y:S04]  /*b0a00*/  STL [R1+0x4370], R61 ;  /* 0x0043703d01007387 */ /* 0x0001e80000100800 */
[----:B----4-:R-:W4:Y:S04]  /*b0a10*/  LDL.LU R11, [R1+0x43f0] ;  /* 0x0043f000010b7983 */ /* 0x010f280000300800 */
[----:B------:R-:W4:Y:S04]  /*b0a20*/  LDL.LU R60, [R1+0x4400] ;  /* 0x00440000013c7983 */ /* 0x000f280000300800 */
[----:B0-----:R-:W4:Y:S01]  /*b0a30*/  LDL.LU R61, [R1+0x43fc] ;  /* 0x0043fc00013d7983 */ /* 0x001f220000300800 */
[----:B------:R-:W-:-:S05]  /*b0a40*/  IADD3 R31, P5, PT, R3, R31, RZ ;  /* 0x0000001f031f7210 */ /* 0x000fca0007fbe0ff */
[----:B------:R0:W-:Y:S01]  /*b0a50*/  STL [R1+0x43d4], R31 ;  /* 0x0043d41f01007387 */ /* 0x0001e20000100800 */
[----:B---3--:R-:W-:Y:S01]  /*b0a60*/  IMAD.X R32, R2, 0x1, R32, P4 ;  /* 0x0000000102207824 */ /* 0x008fe200020e0620 */
[----:B------:R-:W-:-:S04]  /*b0a70*/  IADD3 R33, P4, PT, R3, R33, RZ ;  /* 0x0000002103217210 */ /* 0x000fc80007f9e0ff */
[----:B------:R0:W-:Y:S01]  /*b0a80*/  STL [R1+0x4384], R32 ;  /* 0x0043842001007387 */ /* 0x0001e20000100800 */
[C---:B------:R-:W-:Y:S01]  /*b0a90*/  IMAD.X R34, R2.reuse, 0x1, R34, P3 ;  /* 0x0000000102227824 */ /* 0x040fe200018e0622 */
[C---:B------:R-:W-:Y:S01]  /*b0aa0*/  IADD3 R35, P3, PT, R3.reuse, R35, RZ ;  /* 0x0000002303237210 */ /* 0x040fe20007f7e0ff */
[C---:B------:R-:W-:Y:S01]  /*b0ab0*/  IMAD.X R36, R2.reuse, 0x1, R36, P2 ;  /* 0x0000000102247824 */ /* 0x040fe200010e0624 */
[----:B------:R-:W-:Y:S01]  /*b0ac0*/  IADD3 R37, P2, PT, R3, R37, RZ ;  /* 0x0000002503257210 */ /* 0x000fe20007f5e0ff */
[----:B------:R0:W-:Y:S01]  /*b0ad0*/  STL [R1+0x43ec], R33 ;  /* 0x0043ec2101007387 */ /* 0x0001e20000100800 */
[----:B------:R-:W-:-:S03]  /*b0ae0*/  IMAD.X R38, R2, 0x1, R38, P1 ;  /* 0x0000000102267824 */ /* 0x000fc600008e0626 */
[----:B------:R0:W-:Y:S01]  /*b0af0*/  STL [R1+0x4380], R34 ;  /* 0x0043802201007387 */ /* 0x0001e20000100800 */
[----:B------:R-:W-:-:S03]  /*b0b00*/  IADD3 R39, P1, PT, R3, R39, RZ ;  /* 0x0000002703277210 */ /* 0x000fc60007f3e0ff */
        /* <DEDUP_REMOVED lines=31> */
[----:B------:R-:W-:-:S03]  /*b0d00*/  IMAD.X R8, R2, 0x1, R8, P6 ;  /* 0x0000000102087824 */ /* 0x000fc600030e0608 */
[----:B------:R0:W-:Y:S01]  /*b0d10*/  STL [R1+0x4418], R51 ;  /* 0x0044183301007387 */ /* 0x0001e20000100800 */
[----:B------:R-:W-:-:S03]  /*b0d20*/  IMAD.X R9, R2, 0x1, R9, P5 ;  /* 0x0000000102097824 */ /* 0x000fc600028e0609 */
[----:B------:R0:W-:Y:S01]  /*b0d30*/  STL [R1+0x43bc], R24 ;  /* 0x0043bc1801007387 */ /* 0x0001e20000100800 */
[----:B--2---:R-:W-:-:S03]  /*b0d40*/  IMAD.X R10, R2, 0x1, R10, P4 ;  /* 0x00000001020a7824 */ /* 0x004fc600020e060a */
[----:B------:R0:W-:Y:S04]  /*b0d50*/  STL [R1+0x4414], R25 ;  /* 0x0044141901007387 */ /* 0x0001e80000100800 */
[----:B------:R0:W-:Y:S04]  /*b0d60*/  STL [R1+0x43d0], R26 ;  /* 0x0043d01a01007387 */ /* 0x0001e80000100800 */
[----:B------:R0:W-:Y:S04]  /*b0d70*/  STL [R1+0x43e4], R8 ;  /* 0x0043e40801007387 */ /* 0x0001e80000100800 */
[----:B------:R0:W-:Y:S04]  /*b0d80*/  STL [R1+0x43e0], R9 ;  /* 0x0043e00901007387 */ /* 0x0001e80000100800 */
[----:B------:R0:W-:Y:S01]  /*b0d90*/  STL [R1+0x43dc], R10 ;  /* 0x0043dc0a01007387 */ /* 0x0001e20000100800 */
[----:B----4-:R-:W-:-:S02]  /*b0da0*/  IMAD.X R11, R2, 0x1, R11, P3 ;  /* 0x00000001020b7824 */ /* 0x010fc400018e060b */
[C---:B------:R-:W-:Y:S02]  /*b0db0*/  IMAD.X R60, R2.reuse, 0x1, R60, P2 ;  /* 0x00000001023c7824 */ /* 0x040fe400010e063c */
[----:B------:R-:W-:-:S05]  /*b0dc0*/  IMAD.X R61, R2, 0x1, R61, P1 ;  /* 0x00000001023d7824 */ /* 0x000fca00008e063d */
[----:B------:R0:W-:Y:S04]  /*b0dd0*/  STL [R1+0x43fc], R61 ;  /* 0x0043fc3d01007387 */ /* 0x0001e80000100800 */
[----:B------:R0:W-:Y:S04]  /*b0de0*/  STL [R1+0x43f0], R11 ;  /* 0x0043f00b01007387 */ /* 0x0001e80000100800 */
[----:B------:R0:W-:Y:S01]  /*b0df0*/  STL [R1+0x4400], R60 ;  /* 0x0044003c01007387 */ /* 0x0001e20000100800 */
[----:B------:R-:W-:-:S13]  /*b0e00*/  ISETP.NE.U32.AND P0, PT, R27, UR48, PT ;  /* 0x000000301b007c0c */ /* 0x000fda000bf05070 */
[----:B0-----:R-:W-:Y:S05]  /*b0e10*/  @P0 BRA `(.L_x_1) ;  /* 0xfffff6e800e40947 */ /* 0x001fea000383ffff */
.L_x_0:
[----:B-1----:R-:W2:Y:S01]  /*b0e20*/  LDL.LU R61, [R1+0x820] ;  /* 0x00082000013d7983 */ /* 0x002ea20000300800 */
[----:B------:R-:W0:Y:S03]  /*b0e30*/  LDCU.64 UR30, c[0x0][0x398] ;  /* 0x00007300ff1e77ac */ /* 0x000e260008000a00 */
[----:B------:R-:W2:Y:S01]  /*b0e40*/  LDL.LU R60, [R1+0x824] ;  /* 0x00082400013c7983 */ /* 0x000ea20000300800 */
[----:B------:R-:W1:Y:S03]  /*b0e50*/  LDCU.64 UR48, c[0x0][0x398] ;  /* 0x00007300ff3077ac */ /* 0x000e660008000a00 */
[----:B------:R-:W3:Y:S01]  /*b0e60*/  LDL.LU R59, [R1+0x828] ;  /* 0x00082800013b7983 */ /* 0x000ee20000300800 */
[----:B------:R-:W4:Y:S01]  /*b0e70*/  S2UR UR5, SR_CgaCtaId ;  /* 0x00000000000579c3 */ /* 0x000f220000008800 */
[----:B------:R-:W-:Y:S01]  /*b0e80*/  UMOV UR4, 0x400 ;  /* 0x0000040000047882 */ /* 0x000fe20000000000 */
[----:B------:R-:W0:Y:S01]  /*b0e90*/  LDCU UR51, c[0x0][0x3b4] ;  /* 0x00007680ff3377ac */ /* 0x000e220008000800 */
[----:B------:R-:W3:Y:S01]  /*b0ea0*/  LDL.LU R58, [R1+0x82c] ;  /* 0x00082c00013a7983 */ /* 0x000ee20000300800 */
[----:B------:R-:W0:Y:S03]  /*b0eb0*/  LDCU.64 UR28, c[0x0][0x390] ;  /* 0x00007200ff1c77ac */ /* 0x000e260008000a00 */
[----:B------:R-:W4:Y:S01]  /*b0ec0*/  LDL.LU R57, [R1+0x880] ;  /* 0x0008800001397983 */ /* 0x000f220000300800 */
[----:B------:R-:W0:Y:S03]  /*b0ed0*/  LDCU.64 UR26, c[0x0][0x398] ;  /* 0x00007300ff1a77ac */ /* 0x000e260008000a00 */
[----:B------:R-:W4:Y:S01]  /*b0ee0*/  LDL.LU R56, [R1+0x884] ;  /* 0x0008840001387983 */ /* 0x000f220000300800 */
[----:B------:R-:W0:Y:S03]  /*b0ef0*/  LDCU UR50, c[0x0][0x3b8] ;  /* 0x00007700ff3277ac */ /* 0x000e260008000800 */
[----:B------:R-:W4:Y:S01]  /*b0f00*/  LDL.LU R55, [R1+0x888] ;  /* 0x0008880001377983 */ /* 0x000f220000300800 */
[----:B------:R-:W0:Y:S03]  /*b0f10*/  LDCU.64 UR44, c[0x0][0x398] ;  /* 0x00007300ff2c77ac */ /* 0x000e260008000a00 */
[----:B------:R-:W4:Y:S01]  /*b0f20*/  LDL.LU R54, [R1+0x88c] ;  /* 0x00088c0001367983 */ /* 0x000f220000300800 */
        /* <DEDUP_REMOVED lines=101> */
[----:B------:R-:W4:Y:S04]  /*b1580*/  LDL.LU R3, [R1+0x7a8] ;  /* 0x0007a80001037983 */ /* 0x000f280000300800 */
[----:B------:R-:W4:Y:S01]  /*b1590*/  LDL.LU R2, [R1+0x7ac] ;  /* 0x0007ac0001027983 */ /* 0x000f220000300800 */
[----:B--2--5:R-:W-:-:S05]  /*b15a0*/  F2FP.SATFINITE.E5M2.F32.PACK_AB_MERGE_C R0, R60, R61, RZ ;  /* 0x0000003d3c00723e */ /* 0x024fca00048060ff */
[----:B------:R2:W-:Y:S01]  /*b15b0*/  STL [R1+0x1e0], R0 ;  /* 0x0001e00001007387 */ /* 0x0005e20000100800 */
[----:B---3--:R-:W-:-:S05]  /*b15c0*/  F2FP.SATFINITE.E5M2.F32.PACK_AB_MERGE_C R58, R58, R59, RZ ;  /* 0x0000003b3a3a723e */ /* 0x008fca00048060ff */
[----:B------:R-:W-:Y:S01]  /*b15d0*/  STL [R1+0x1fc], R58 ;  /* 0x0001fc3a01007387 */ /* 0x000fe20000100800 */
[----:B----4-:R-:W-:-:S05]  /*b15e0*/  F2FP.SATFINITE.E5M2.F32.PACK_AB_MERGE_C R56, R56, R57, RZ ;  /* 0x000000393838723e */ /* 0x010fca00048060ff */
[----:B------:R-:W-:Y:S01]  /*b15f0*/  STL [R1+0x25c], R56 ;  /* 0x00025c3801007387 */ /* 0x000fe20000100800 */
[----:B--2---:R-:W-:-:S05]  /*b1600*/  F2FP.SATFINITE.E5M2.F32.PACK_AB_MERGE_C R0, R54, R55, RZ ;  /* 0x000000373600723e */ /* 0x004fca00048060ff */
[----:B------:R2:W-:Y:S01]  /*b1610*/  STL [R1+0x258], R0 ;  /* 0x0002580001007387 */ /* 0x0005e20000100800 */
[----:B------:R-:W-:-:S05]  /*b1620*/  F2FP.SATFINITE.E5M2.F32.PACK_AB_MERGE_C R52, R52, R53, RZ ;  /* 0x000000353434723e */ /* 0x000fca00048060ff */
[----:B------:R-:W-:Y:S01]  /*b1630*/  STL [R1+0x288], R52 ;  /* 0x0002883401007387 */ /* 0x000fe20000100800 */
[----:B------:R-:W-:-:S05]  /*b1640*/  F2FP.SATFINITE.E5M2.F32.PACK_AB_MERGE_C R50, R50, R51, RZ ;  /* 0x000000333232723e */ /* 0x000fca00048060ff */
        /* <DEDUP_REMOVED lines=45> */
[----:B------:R-:W-:-:S03]  /*b1920*/  F2FP.SATFINITE.E5M2.F32.PACK_AB_MERGE_C R4, R4, R5, RZ ;  /* 0x000000050404723e */ /* 0x000fc600048060ff */
[----:B--2---:R-:W2:Y:S01]  /*b1930*/  LDL.LU R0, [R1+0x794] ;  /* 0x0007940001007983 */ /* 0x004ea20000300800 */
[----:B------:R-:W-:-:S03]  /*b1940*/  F2FP.SATFINITE.E5M2.F32.PACK_AB_MERGE_C R2, R2, R3, RZ ;  /* 0x000000030202723e */ /* 0x000fc600048060ff */
[----:B------:R-:W-:Y:S04]  /*b1950*/  STL [R1+0x124], R4 ;  /* 0x0001240401007387 */ /* 0x000fe80000100800 */
[----:B------:R-:W3:Y:S04]  /*b1960*/  LDL.LU R61, [R1+0x798] ;  /* 0x00079800013d7983 */ /* 0x000ee80000300800 */
[----:B------:R-:W-:Y:S01]  /*b1970*/  STL [R1+0x270], R2 ;  /* 0x0002700201007387 */ /* 0x000fe20000100800 */
[----:B------:R-:W-:Y:S06]  /*b1980*/  BAR.SYNC.DEFER_BLOCKING 0x0 ;  /* 0x0000000000007b1d */ /* 0x000fec0000010000 */
[----:B---3--:R3:W-:Y:S04]  /*b1990*/  STL [R1+0x4674], R61 ;  /* 0x0046743d01007387 */ /* 0x0087e80000100800 */
[----:B---3--:R-:W2:Y:S04]  /*b19a0*/  LDL.LU R61, [R1+0x790] ;  /* 0x00079000013d7983 */ /* 0x008ea80000300800 */
[----:B------:R-:W3:Y:S04]  /*b19b0*/  LDL.LU R60, [R1+0x79c] ;  /* 0x00079c00013c7983 */ /* 0x000ee80000300800 */
        /* <DEDUP_REMOVED lines=58> */
[----:B--2---:R-:W-:-:S03]  /*b1d60*/  F2FP.SATFINITE.E5M2.F32.PACK_AB_MERGE_C R0, R0, R61, RZ ;  /* 0x0000003d0000723e */ /* 0x004fc600048060ff */
[----:B------:R-:W2:Y:S04]  /*b1d70*/  LDL.LU R61, [R1+0x4674] ;  /* 0x00467400013d7983 */ /* 0x000ea80000300800 */
[----:B------:R3:W-:Y:S01]  /*b1d80*/  STL [R1+0x80], R0 ;  /* 0x0000800001007387 */ /* 0x0007e20000100800 */
[----:B----4-:R-:W-:Y:S02]  /*b1d90*/  F2FP.SATFINITE.E5M2.F32.PACK_AB_MERGE_C R58, R58, R59, RZ ;  /* 0x0000003b3a3a723e */ /* 0x010fe400048060ff */
[----:B---3--:R-:W-:Y:S02]  /*b1da0*/  F2FP.SATFINITE.E5M2.F32.PACK_AB_MERGE_C R0, R56, R57, RZ ;  /* 0x000000393800723e */ /* 0x008fe400048060ff */
[----:B------:R-:W-:Y:S02]  /*b1db0*/  F2FP.SATFINITE.E5M2.F32.PACK_AB_MERGE_C R54, R54, R55, RZ ;  /* 0x000000373636723e */ /* 0x000fe400048060ff */
[----:B------:R-:W-:-:S02]  /*b1dc0*/  F2FP.SATFINITE.E5M2.F32.PACK_AB_MERGE_C R52, R52, R53, RZ ;  /* 0x000000353434723e */ /* 0x000fc400048060ff */
[----:B------:R-:W-:Y:S02]  /*b1dd0*/  F2FP.SATFINITE.E5M2.F32.PACK_AB_MERGE_C R48, R48, R49, RZ ;  /* 0x000000313030723e */ /* 0x000fe400048060ff */
[----:B------:R-:W-:Y:S02]  /*b1de0*/  F2FP.SATFINITE.E5M2.F32.PACK_AB_MERGE_C R46, R46, R47, RZ ;  /* 0x0000002f2e2e723e */ /* 0x000fe400048060ff */
[----:B------:R-:W-:Y:S02]  /*b1df0*/  F2FP.SATFINITE.E5M2.F32.PACK_AB_MERGE_C R42, R42, R43, RZ ;  /* 0x0000002b2a2a723e */ /* 0x000fe400048060ff */
[----:B------:R-:W-:Y:S02]  /*b1e00*/  F2FP.SATFINITE.E5M2.F32.PACK_AB_MERGE_C R40, R40, R41, RZ ;  /* 0x000000292828723e */ /* 0x000fe400048060ff */
        /* <DEDUP_REMOVED lines=12> */
[----:B--2---:R-:W-:-:S05]  /*b1ed0*/  F2FP.SATFINITE.E5M2.F32.PACK_AB_MERGE_C R60, R60, R61, RZ ;  /* 0x0000003d3c3c723e */ /* 0x004fca00048060ff */
[----:B------:R-:W-:Y:S04]  /*b1ee0*/  STL [R1+0x100], R60 ;  /* 0x0001003c01007387 */ /* 0x000fe80000100800 */
[----:B------:R-:W-:Y:S04]  /*b1ef0*/  STL [R1+0x1b4], R58 ;  /* 0x0001b43a01007387 */ /* 0x000fe80000100800 */
[----:B------:R2:W-:Y:S04]  /*b1f00*/  STL [R1+0x1b0], R0 ;  /* 0x0001b00001007387 */ /* 0x0005e80000100800 */
[----:B------:R-:W-:Y:S01]  /*b1f10*/  STL [R1+0x1f4], R54 ;  /* 0x0001f43601007387 */ /* 0x000fe20000100800 */
[----:B--2---:R-:W-:-:S03]  /*b1f20*/  F2FP.SATFINITE.E5M2.F32.PACK_AB_MERGE_C R0, R50, R51, RZ ;  /* 0x000000333200723e */ /* 0x004fc600048060ff */
        /* <DEDUP_REMOVED lines=30> */
[----:B------:R3:W-:Y:S04]  /*b2110*/  STL [R1+0x16c], R6 ;  /* 0x00016c0601007387 */ /* 0x0007e80000100800 */
[----:B------:R-:W4:Y:S01]  /*b2120*/  LDL.LU R57, [R1+0x6a8] ;  /* 0x0006a80001397983 */ /* 0x000f220000300800 */
[----:B--2---:R-:W-:-:S03]  /*b2130*/  F2FP.SATFINITE.E5M2.F32.PACK_AB_MERGE_C R0, R2, R3, RZ ;  /* 0x000000030200723e */ /* 0x004fc600048060ff */
[----:B------:R2:W-:Y:S04]  /*b2140*/  STL [R1+0x140], R4 ;  /* 0x0001400401007387 */ /* 0x0005e80000100800 */
[----:B------:R-:W4:Y:S04]  /*b2150*/  LDL.LU R56, [R1+0x6ac] ;  /* 0x0006ac0001387983 */ /* 0x000f280000300800 */
[----:B------:R0:W-:Y:S04]  /*b2160*/  STL [R1+0x12c], R0 ;  /* 0x00012c0001007387 */ /* 0x0001e80000100800 */
[----:B------:R-:W4:Y:S04]  /*b2170*/  LDL.LU R55, [R1+0x690] ;  /* 0x0006900001377983 */ /* 0x000f280000300800 */
[----:B------:R-:W4:Y:S04]  /*b2180*/  LDL.LU R54, [R1+0x694] ;  /* 0x0006940001367983 */ /* 0x000f280000300800 */
[----:B------:R-:W0:Y:S04]  /*b2190*/  LDL.LU R53, [R1+0x698] ;  /* 0x0006980001357983 */ /* 0x000e280000300800 */
[----:B------:R-:W0:Y:S04]  /*b21a0*/  LDL.LU R52, [R1+0x69c] ;  /* 0x00069c0001347983 */ /* 0x000e280000300800 */
        /* <DEDUP_REMOVED lines=45> */
[----:B---3--:R-:W3:Y:S04]  /*b2480*/  LDL.LU R6, [R1+0x5d4] ;  /* 0x0005d40001067983 */ /* 0x008ee80000300800 */
[----:B------:R-:W3:Y:S04]  /*b2490*/  LDL.LU R5, [R1+0x5d8] ;  /* 0x0005d80001057983 */ /* 0x000ee80000300800 */
[----:B--2---:R-:W2:Y:S04]  /*b24a0*/  LDL.LU R4, [R1+0x5dc] ;  /* 0x0005dc0001047983 */ /* 0x004ea80000300800 */
[----:B------:R-:W2:Y:S04]  /*b24b0*/  LDL.LU R3, [R1+0x5c0] ;  /* 0x0005c00001037983 */ /* 0x000ea80000300800 */
[----:B------:R-:W2:Y:S01]  /*b24c0*/  LDL.LU R2, [R1+0x5c4] ;  /* 0x0005c40001027983 */ /* 0x000ea20000300800 */
[----:B----4-:R-:W-:-:S05]  /*b24d0*/  F2FP.SATFINITE.E5M2.F32.PACK_AB_MERGE_C R56, R56, R57, RZ ;  /* 0x000000393838723e */ /* 0x010fca00048060ff */
[----:B------:R-:W-:Y:S01]  /*b24e0*/  STL [R1+0x204], R56 ;  /* 0x0002043801007387 */ /* 0x000fe20000100800 */
[----:B------:R-:W-:Y:S02]  /*b24f0*/  F2FP.SATFINITE.E5M2.F32.PACK_AB_MERGE_C R54, R54, R55, RZ ;  /* 0x000000373636723e */ /* 0x000fe400048060ff */
[----:B0-----:R-:W-:-:S03]  /*b2500*/  F2FP.SATFINITE.E5M2.F32.PACK_AB_MERGE_C R0, R52, R53, RZ ;  /* 0x000000353400723e */ /* 0x001fc600048060ff */
[----:B------:R-:W-:Y:S04]  /*b2510*/  STL [R1+0x2c], R54 ;  /* 0x00002c3601007387 */ /* 0x000fe80000100800 */
[----:B------:R0:W-:Y:S01]  /*b2520*/  STL [R1+0x24], R0 ;  /* 0x0000240001007387 */ /* 0x0001e20000100800 */
[----:B------:R-:W-:Y:S02]  /*b2530*/  F2FP.SATFINITE.E5M2.F32.PACK_AB_MERGE_C R50, R50, R51, RZ ;  /* 0x000000333232723e */ /* 0x000fe400048060ff */
[----:B------:R-:W-:-:S03]  /*b2540*/  F2FP.SATFINITE.E5M2.F32.PACK_AB_MERGE_C R48, R48, R49, RZ ;  /* 0x000000313030723e */ /* 0x000fc600048060ff */
[----:B------:R-:W-:Y:S01]  /*b2550*/  STL [R1+0x150], R50 ;  /* 0x0001503201007387 */ /* 0x000fe20000100800 */
        /* <DEDUP_REMOVED lines=17> */
[----:B------:R-:W-:Y:S04]  /*b2670*/  STL [R1+0x170], R32 ;  /* 0x0001702001007387 */ /* 0x000fe80000100800 */
[----:B------:R-:W-:Y:S01]  /*b2680*/  STL [R1+0x118], R30 ;  /* 0x0001181e01007387 */ /* 0x000fe20000100800 */
[----:B0-----:R-:W-:Y:S02]  /*b2690*/  F2FP.SATFINITE.E5M2.F32.PACK_AB_MERGE_C R0, R28, R29, RZ ;  /* 0x0000001d1c00723e */ /* 0x001fe400048060ff */
[----:B------:R-:W-:-:S05]  /*b26a0*/  F2FP.SATFINITE.E5M2.F32.PACK_AB_MERGE_C R54, R26, R27, RZ ;  /* 0x0000001b1a36723e */ /* 0x000fca00048060ff */
[----:B------:R-:W-:Y:S04]  /*b26b0*/  STL [R1+0x45d0], R54 ;  /* 0x0045d03601007387 */ /* 0x000fe80000100800 */
[----:B------:R0:W-:Y:S01]  /*b26c0*/  STL [R1+0x110], R0 ;  /* 0x0001100001007387 */ /* 0x0001e20000100800 */
[----:B------:R-:W-:Y:S02]  /*b26d0*/  F2FP.SATFINITE.E5M2.F32.PACK_AB_MERGE_C R51, R22, R23, RZ ;  /* 0x000000171633723e */ /* 0x000fe400048060ff */
[----:B0-----:R-:W-:-:S03]  /*b26e0*/  F2FP.SATFINITE.E5M2.F32.PACK_AB_MERGE_C R0, R24, R25, RZ ;  /* 0x000000191800723e */ /* 0x001fc600048060ff */
[----:B------:R-:W-:Y:S01]  /*b26f0*/  STL [R1+0x45d4], R51 ;  /* 0x0045d43301007387 */ /* 0x000fe20000100800 */
[----:B------:R-:W-:-:S03]  /*b2700*/  F2FP.SATFINITE.E5M2.F32.PACK_AB_MERGE_C R52, R20, R21, RZ ;  /* 0x000000151434723e */ /* 0x000fc600048060ff */
[----:B------:R0:W-:Y:S04]  /*b2710*/  STL [R1+0xec], R0 ;  /* 0x0000ec0001007387 */ /* 0x0001e80000100800 */
[----:B------:R-:W-:Y:S01]  /*b2720*/  STL [R1+0x45d8], R52 ;  /* 0x0045d83401007387 */ /* 0x000fe20000100800 */
[----:B0-----:R-:W-:Y:S02]  /*b2730*/  F2FP.SATFINITE.E5M2.F32.PACK_AB_MERGE_C R0, R18, R19, RZ ;  /* 0x000000131200723e */ /* 0x001fe400048060ff */
[----:B------:R-:W-:-:S03]  /*b2740*/  F2FP.SATFINITE.E5M2.F32.PACK_AB_MERGE_C R16, R16, R17, RZ ;  /* 0x000000111010723e */ /* 0x000fc600048060ff */
[----:B------:R0:W-:Y:S01]  /*b2750*/  STL [R1+0x128], R0 ;  /* 0x0001280001007387 */ /* 0x0001e20000100800 */
        /* <DEDUP_REMOVED lines=8> */
[----:B---3--:R-:W-:-:S03]  /*b27e0*/  F2FP.SATFINITE.E5M2.F32.PACK_AB_MERGE_C R0, R6, R7, RZ ;  /* 0x000000070600723e */ /* 0x008fc600048060ff */
[----:B------:R-:W-:Y:S04]  /*b27f0*/  STL [R1+0x198], R8 ;  /* 0x0001980801007387 */ /* 0x000fe80000100800 */
[----:B------:R0:W-:Y:S01]  /*b2800*/  STL [R1+0x184], R0 ;  /* 0x0001840001007387 */ /* 0x0001e20000100800 */
[----:B--2---:R-:W-:-:S03]  /*b2810*/  F2FP.SATFINITE.E5M2.F32.PACK_AB_MERGE_C R4, R4, R5, RZ ;  /* 0x000000050404723e */ /* 0x004fc600048060ff */
[----:B0-----:R-:W2:Y:S01]  /*b2820*/  LDL.LU R0, [R1+0x5c8] ;  /* 0x0005c80001007983 */ /* 0x001ea20000300800 */
[----:B------:R-:W-:-:S03]  /*b2830*/  F2FP.SATFINITE.E5M2.F32.PACK_AB_MERGE_C R2, R2, R3, RZ ;  /* 0x000000030202723e */ /* 0x000fc600048060ff */
[----:B------:R0:W-:Y:S04]  /*b2840*/  STL [R1+0x180], R4 ;  /* 0x0001800401007387 */ /* 0x0001e80000100800 */
[----:B------:R-:W2:Y:S04]  /*b2850*/  LDL.LU R61, [R1+0x5cc] ;  /* 0x0005cc00013d7983 */ /* 0x000ea80000300800 */
        /* <DEDUP_REMOVED lines=56> */
[----:B---3--:R-:W3:Y:S01]  /*b2be0*/  LDL.LU R2, [R1+0x4ec] ;  /* 0x0004ec0001027983 */ /* 0x008ee20000300800 */
[----:B--2---:R-:W-:-:S05]  /*b2bf0*/  F2FP.SATFINITE.E5M2.F32.PACK_AB_MERGE_C R51, R61, R0, RZ ;  /* 0x000000003d33723e */ /* 0x004fca00048060ff */
[----:B------:R0:W-:Y:S01]  /*b2c00*/  STL [R1+0x1a8], R51 ;  /* 0x0001a83301007387 */ /* 0x0001e20000100800 */
[----:B----4-:R-:W-:-:S05]  /*b2c10*/  F2FP.SATFINITE.E5M2.F32.PACK_AB_MERGE_C R0, R59, R60, RZ ;  /* 0x0000003c3b00723e */ /* 0x010fca00048060ff */
[----:B------:R2:W-:Y:S01]  /*b2c20*/  STL [R1+0xf0], R0 ;  /* 0x0000f00001007387 */ /* 0x0005e20000100800 */
[----:B------:R-:W-:Y:S02]  /*b2c30*/  F2FP.SATFINITE.E5M2.F32.PACK_AB_MERGE_C R52, R57, R58, RZ ;  /* 0x0000003a3934723e */ /* 0x000fe400048060ff */
[----:B0-----:R-:W-:-:S03]  /*b2c40*/  F2FP.SATFINITE.E5M2.F32.PACK_AB_MERGE_C R51, R55, R56, RZ ;  /* 0x000000383733723e */ /* 0x001fc600048060ff */
[----:B------:R-:W-:Y:S01]  /*b2c50*/  STL [R1+0xd8], R52 ;  /* 0x0000d83401007387 */ /* 0x000fe20000100800 */
[----:B--2---:R-:W-:-:S03]  /*b2c60*/  F2FP.SATFINITE.E5M2.F32.PACK_AB_MERGE_C R0, R50, R53, RZ ;  /* 0x000000353200723e */ /* 0x004fc600048060ff */
[----:B------:R-:W-:Y:S01]  /*b2c70*/  STL [R1+0xb0], R51 ;  /* 0x0000b03301007387 */ /* 0x000fe20000100800 */
[----:B------:R-:W-:-:S05]  /*b2c80*/  F2FP.SATFINITE.E5M2.F32.PACK_AB_MERGE_C R50, R48, R49, RZ ;  /* 0x000000313032723e */ /* 0x000fca00048060ff */
        /* <DEDUP_REMOVED lines=42> */
[----:B------:R-:W-:-:S05]  /*b2f30*/  F2FP.SATFINITE.E5M2.F32.PACK_AB_MERGE_C R6, R6, R7, RZ ;  /* 0x000000070606723e */ /* 0x000fca00048060ff */
[----:B------:R0:W-:Y:S01]  /*b2f40*/  STL [R1+0x3e0], R6 ;  /* 0x0003e00601007387 */ /* 0x0001e20000100800 */
[----:B------:R-:W-:-:S03]  /*b2f50*/  F2FP.SATFINITE.E5M2.F32.PACK_AB_MERGE_C R4, R4, R5, RZ ;  /* 0x000000050404723e */ /* 0x000fc600048060ff */
[----:B------:R-:W2:Y:S04]  /*b2f60*/  LDL.LU R58, [R1+0x4d0] ;  /* 0x0004d000013a7983 */ /* 0x000ea80000300800 */
[----:B------:R4:W-:Y:S01]  /*b2f70*/  STL [R1+0x3fc], R4 ;  /* 0x0003fc0401007387 */ /* 0x0009e20000100800 */
[----:B---3--:R-:W-:-:S03]  /*b2f80*/  F2FP.SATFINITE.E5M2.F32.PACK_AB_MERGE_C R0, R2, R3, RZ ;  /* 0x000000030200723e */ /* 0x008fc600048060ff */
[----:B------:R-:W2:Y:S04]  /*b2f90*/  LDL.LU R57, [R1+0x4d4] ;  /* 0x0004d40001397983 */ /* 0x000ea80000300800 */
        /* <DEDUP_REMOVED lines=48> */
[----:B----4-:R-:W4:Y:S04]  /*b32a0*/  LDL.LU R4, [R1+0x914] ;  /* 0x0009140001047983 */ /* 0x010f280000300800 */
[----:B------:R-:W4:Y:S04]  /*b32b0*/  LDL.LU R3, [R1+0x918] ;  /* 0x0009180001037983 */ /* 0x000f280000300800 */
[----:B------:R-:W4:Y:S01]  /*b32c0*/  LDL.LU R2, [R1+0x91c] ;  /* 0x00091c0001027983 */ /* 0x000f220000300800 */
[----:B--2---:R-:W-:-:S05]  /*b32d0*/  F2FP.SATFINITE.E5M2.F32.PACK_AB_MERGE_C R49, R57, R58, RZ ;  /* 0x0000003a3931723e */ /* 0x004fca00048060ff */
[----:B------:R-:W-:Y:S01]  /*b32e0*/  STL [R1+0x410], R49 ;  /* 0x0004103101007387 */ /* 0x000fe20000100800 */
[----:B---3--:R-:W-:-:S05]  /*b32f0*/  F2FP.SATFINITE.E5M2.F32.PACK_AB_MERGE_C R0, R55, R56, RZ ;  /* 0x000000383700723e */ /* 0x008fca00048060ff */
        /* <DEDUP_REMOVED lines=37> */
[----:B------:R-:W-:Y:S01]  /*b3550*/  STL [R1+0x45e4], R44 ;  /* 0x0045e42c01007387 */ /* 0x000fe20000100800 */
[----:B------:R-:W-:-:S03]  /*b3560*/  F2FP.SATFINITE.E5M2.F32.PACK_AB_MERGE_C R43, R10, R11, RZ ;  /* 0x0000000b0a2b723e */ /* 0x000fc600048060ff */
[----:B------:R0:W-:Y:S01]  /*b3570*/  STL [R1+0x68], R0 ;  /* 0x0000680001007387 */ /* 0x0001e20000100800 */
[----:B------:R-:W-:-:S03]  /*b3580*/  F2FP.SATFINITE.E5M2.F32.PACK_AB_MERGE_C R42, R8, R9, RZ ;  /* 0x00000009082a723e */ /* 0x000fc600048060ff */
[----:B------:R-:W-:Y:S01]  /*b3590*/  STL [R1+0x45e8], R43 ;  /* 0x0045e82b01007387 */ /* 0x000fe20000100800 */
[----:B------:R-:W-:-:S03]  /*b35a0*/  F2FP.SATFINITE.E5M2.F32.PACK_AB_MERGE_C R47, R6, R7, RZ ;  /* 0x00000007062f723e */ /* 0x000fc600048060ff */
[----:B------:R-:W-:Y:S01]  /*b35b0*/  STL [R1+0x45ec], R42 ;  /* 0x0045ec2a01007387 */ /* 0x000fe20000100800 */
[----:B----4-:R-:W-:-:S03]  /*b35c0*/  F2FP.SATFINITE.E5M2.F32.PACK_AB_MERGE_C R28, R4, R5, RZ ;  /* 0x00000005041c723e */ /* 0x010fc600048060ff */
[----:B------:R-:W-:Y:S04]  /*b35d0*/  STL [R1+0x45f0], R47 ;  /* 0x0045f02f01007387 */ /* 0x000fe80000100800 */
[----:B------:R-:W-:Y:S04]  /*b35e0*/  STL [R1+0x45f4], R28 ;  /* 0x0045f41c01007387 */ /* 0x000fe80000100800 */
[----:B0-----:R-:W2:Y:S04]  /*b35f0*/  LDL.LU R0, [R1+0x980] ;  /* 0x0009800001007983 */ /* 0x001ea80000300800 */
        /* <DEDUP_REMOVED lines=43> */
[----:B------:R-:W-:-:S03]  /*b38b0*/  F2FP.SATFINITE.E5M2.F32.PACK_AB_MERGE_C R40, R2, R3, RZ ;  /* 0x000000030228723e */ /* 0x000fc600048060ff */
[----:B------:R-:W4:Y:S04]  /*b38c0*/  LDL.LU R7, [R1+0x9d0] ;  /* 0x0009d00001077983 */ /* 0x000f280000300800 */
[----:B------:R-:W4:Y:S04]  /*b38d0*/  LDL.LU R6, [R1+0x9d4] ;  /* 0x0009d40001067983 */ /* 0x000f280000300800 */
[----:B------:R-:W4:Y:S04]  /*b38e0*/  LDL.LU R5, [R1+0x9d8] ;  /* 0x0009d80001057983 */ /* 0x000f280000300800 */
[----:B------:R-:W4:Y:S04]  /*b38f0*/  LDL.LU R4, [R1+0x9dc] ;  /* 0x0009dc0001047983 */ /* 0x000f280000300800 */
[----:B------:R-:W4:Y:S04]  /*b3900*/  LDL.LU R3, [R1+0x9c0] ;  /* 0x0009c00001037983 */ /* 0x000f280000300800 */
[----:B------:R-:W4:Y:S04]  /*b3910*/  LDL.LU R2, [R1+0x9c4] ;  /* 0x0009c40001027983 */ /* 0x000f280000300800 */
[----:B------:R3:W-:Y:S01]  /*b3920*/  STL [R1+0x45f8], R40 ;  /* 0x0045f82801007387 */ /* 0x0007e20000100800 */
[----:B--2---:R-:W-:-:S05]  /*b3930*/  F2FP.SATFINITE.E5M2.F32.PACK_AB_MERGE_C R0, R61, R0, RZ ;  /* 0x000000003d00723e */ /* 0x004fca00048060ff */
[----:B------:R0:W-:Y:S01]  /*b3940*/  STL [R1+0x64], R0 ;  /* 0x0000640001007387 */ /* 0x0001e20000100800 */
[----:B---3--:R-:W-:Y:S02]  /*b3950*/  F2FP.SATFINITE.E5M2.F32.PACK_AB_MERGE_C R40, R59, R60, RZ ;  /* 0x0000003c3b28723e */ /* 0x008fe400048060ff */
[----:B----4-:R-:W-:-:S03]  /*b3960*/  F2FP.SATFINITE.E5M2.F32.PACK_AB_MERGE_C R28, R57, R58, RZ ;  /* 0x0000003a391c723e */ /* 0x010fc600048060ff */
[----:B------:R2:W-:Y:S04]  /*b3970*/  STL [R1+0x3c], R40 ;  /* 0x00003c2801007387 */ /* 0x0005e80000100800 */
[----:B------:R3:W-:Y:S01]  /*b3980*/  STL [R1+0x90], R28 ;  /* 0x0000901c01007387 */ /* 0x0007e20000100800 */
[----:B0-----:R-:W-:-:S05]  /*b3990*/  F2FP.SATFINITE.E5M2.F32.PACK_AB_MERGE_C R0, R55, R56, RZ ;  /* 0x000000383700723e */ /* 0x001fca00048060ff */
[----:B------:R0:W-:Y:S01]  /*b39a0*/  STL [R1+0x88], R0 ;  /* 0x0000880001007387 */ /* 0x0001e20000100800 */
[----:B--2---:R-:W-:Y:S02]  /*b39b0*/  F2FP.SATFINITE.E5M2.F32.PACK_AB_MERGE_C R40, R48, R53, RZ ;  /* 0x000000353028723e */ /* 0x004fe400048060ff */
[----:B---3--:R-:W-:-:S03]  /*b39c0*/  F2FP.SATFINITE.E5M2.F32.PACK_AB_MERGE_C R28, R45, R46, RZ ;  /* 0x0000002e2d1c723e */ /* 0x008fc600048060ff */
[----:B------:R-:W-:Y:S04]  /*b39d0*/  STL [R1+0xb8], R40 ;  /* 0x0000b82801007387 */ /* 0x000fe80000100800 */
[----:B------:R2:W-:Y:S01]  /*b39e0*/  STL [R1+0xb4], R28 ;  /* 0x0000b41c01007387 */ /* 0x0005e20000100800 */
[----:B0-----:R-:W-:-:S05]  /*b39f0*/  F2FP.SATFINITE.E5M2.F32.PACK_AB_MERGE_C R0, R39, R41, RZ ;  /* 0x000000292700723e */ /* 0x001fca00048060ff */
[----:B------:R0:W-:Y:S01]  /*b3a00*/  STL [R1+0x8c], R0 ;  /* 0x00008c0001007387 */ /* 0x0001e20000100800 */
[----:B------:R-:W-:Y:S02]  /*b3a10*/  F2FP.SATFINITE.E5M2.F32.PACK_AB_MERGE_C R37, R37, R38, RZ ;  /* 0x000000262525723e */ /* 0x000fe400048060ff */
[----:B--2---:R-:W-:-:S03]  /*b3a20*/  F2FP.SATFINITE.E5M2.F32.PACK_AB_MERGE_C R28, R35, R36, RZ ;  /* 0x00000024231c723e */ /* 0x004fc600048060ff */
        /* <DEDUP_REMOVED lines=10> */
[----:B------:R0:W-:Y:S01]  /*b3ad0*/  STL [R1+0xa8], R0 ;  /* 0x0000a80001007387 */ /* 0x0001e20000100800 */
[----:B------:R-:W-:-:S03]  /*b3ae0*/  F2FP.SATFINITE.E5M2.F32.PACK_AB_MERGE_C R33, R22, R23, RZ ;  /* 0x000000171621723e */ /* 0x000fc600048060ff */
[----:B------:R-:W-:Y:S01]  /*b3af0*/  STL [R1+0x4604], R37 ;  /* 0x0046042501007387 */ /* 0x000fe20000100800 */
[----:B------:R-:W-:-:S03]  /*b3b00*/  F2FP.SATFINITE.E5M2.F32.PACK_AB_MERGE_C R31, R20, R21, RZ ;  /* 0x00000015141f723e */ /* 0x000fc600048060ff */
[----:B------:R-:W-:Y:S01]  /*b3b10*/  STL [R1+0x4608], R33 ;  /* 0x0046082101007387 */ /* 0x000fe20000100800 */
[----:B------:R-:W-:-:S03]  /*b3b20*/  F2FP.SATFINITE.E5M2.F32.PACK_AB_MERGE_C R18, R18, R19, RZ ;  /* 0x000000131212723e */ /* 0x000fc600048060ff */
[----:B------:R-:W-:Y:S01]  /*b3b30*/  STL [R1+0x460c], R31 ;  /* 0x00460c1f01007387 */ /* 0x000fe20000100800 */
        /* <DEDUP_REMOVED lines=14> */
[----:B------:R-:W3:Y:S04]  /*b3c20*/  LDL.LU R59, [R1+0x9c8] ;  /* 0x0009c800013b7983 */ /* 0x000ee80000300800 */
[----:B------:R4:W-:Y:S01]  /*b3c30*/  STL [R1+0x50], R4 ;  /* 0x0000500401007387 */ /* 0x0009e20000100800 */
[----:B0-----:R-:W-:-:S03]  /*b3c40*/  F2FP.SATFINITE.E5M2.F32.PACK_AB_MERGE_C R0, R2, R3, RZ ;  /* 0x000000030200723e */ /* 0x001fc600048060ff */
        /* <DEDUP_REMOVED lines=37> */
[----:B--2---:R-:W2:Y:S04]  /*b3ea0*/  LDL.LU R6, [R1+0xa3c] ;  /* 0x000a3c0001067983 */ /* 0x004ea80000300800 */
[----:B------:R-:W2:Y:S04]  /*b3eb0*/  LDL.LU R5, [R1+0xa20] ;  /* 0x000a200001057983 */ /* 0x000ea80000300800 */
[----:B----4-:R-:W2:Y:S04]  /*b3ec0*/  LDL.LU R4, [R1+0xa24] ;  /* 0x000a240001047983 */ /* 0x010ea80000300800 */
[----:B------:R-:W4:Y:S04]  /*b3ed0*/  LDL.LU R3, [R1+0xa28] ;  /* 0x000a280001037983 */ /* 0x000f280000300800 */
[----:B------:R-:W4:Y:S01]  /*b3ee0*/  LDL.LU R2, [R1+0xa2c] ;  /* 0x000a2c0001027983 */ /* 0x000f220000300800 */
[----:B---3--:R-:W-:-:S02]  /*b3ef0*/  F2FP.SATFINITE.E5M2.F32.PACK_AB_MERGE_C R0, R58, R59, RZ ;  /* 0x0000003b3a00723e */ /* 0x008fc400048060ff */
        /* <DEDUP_REMOVED lines=33> */
[----:B------:R-:W-:Y:S04]  /*b4110*/  STL [R1+0x4630], R46 ;  /* 0x0046302e01007387 */ /* 0x000fe80000100800 */
[----:B------:R0:W-:Y:S01]  /*b4120*/  STL [R1], R0 ;  /* 0x0000000001007387 */ /* 0x0001e20000100800 */
[----:B--2---:R-:W-:Y:S02]  /*b4130*/  F2FP.SATFINITE.E5M2.F32.PACK_AB_MERGE_C R38, R4, R5, RZ ;  /* 0x000000050426723e */ /* 0x004fe400048060ff */
[----:B0-----:R-:W-:-:S03]  /*b4140*/  F2FP.SATFINITE.E5M2.F32.PACK_AB_MERGE_C R0, R6, R7, RZ ;  /* 0x000000070600723e */ /* 0x001fc600048060ff */
[----:B------:R-:W-:Y:S04]  /*b4150*/  STL [R1+0x4634], R38 ;  /* 0x0046342601007387 */ /* 0x000fe80000100800 */
[----:B------:R0:W-:Y:S04]  /*b4160*/  STL [R1+0x40], R0 ;  /* 0x0000400001007387 */ /* 0x0001e80000100800 */
        /* <DEDUP_REMOVED lines=12> */
[----:B------:R-:W0:Y:S04]  /*b4230*/  LDL.LU R21, [R1+0xae0] ;  /* 0x000ae00001157983 */ /* 0x000e280000300800 */
[----:B------:R-:W0:Y:S04]  /*b4240*/  LDL.LU R20, [R1+0xae4] ;  /* 0x000ae40001147983 */ /* 0x000e280000300800 */
        /* <DEDUP_REMOVED lines=16> */
[----:B----4-:R-:W-:-:S03]  /*b4350*/  F2FP.SATFINITE.E5M2.F32.PACK_AB_MERGE_C R53, R2, R3, RZ ;  /* 0x000000030235723e */ /* 0x010fc600048060ff */
[----:B------:R-:W4:Y:S04]  /*b4360*/  LDL.LU R3, [R1+0xaa8] ;  /* 0x000aa80001037983 */ /* 0x000f280000300800 */
[----:B------:R-:W4:Y:S04]  /*b4370*/  LDL.LU R2, [R1+0xaac] ;  /* 0x000aac0001027983 */ /* 0x000f280000300800 */
[----:B------:R-:W-:Y:S01]  /*b4380*/  STL [R1+0x4638], R53 ;  /* 0x0046383501007387 */ /* 0x000fe20000100800 */
[----:B--2---:R-:W-:Y:S02]  /*b4390*/  F2FP.SATFINITE.E5M2.F32.PACK_AB_MERGE_C R24, R24, R58, RZ ;  /* 0x0000003a1818723e */ /* 0x004fe400048060ff */
[----:B---3--:R-:W-:-:S03]  /*b43a0*/  F2FP.SATFINITE.E5M2.F32.PACK_AB_MERGE_C R23, R23, R57, RZ ;  /* 0x000000391717723e */ /* 0x008fc600048060ff */
[----:B------:R-:W-:Y:S01]  /*b43b0*/  STL [R1+0x463c], R24 ;  /* 0x00463c1801007387 */ /* 0x000fe20000100800 */
[----:B------:R-:W-:-:S03]  /*b43c0*/  F2FP.SATFINITE.E5M2.F32.PACK_AB_MERGE_C R35, R35, R56, RZ ;  /* 0x000000382323723e */ /* 0x000fc600048060ff */
[----:B------:R-:W-:Y:S01]  /*b43d0*/  STL [R1+0x4640], R23 ;  /* 0x0046401701007387 */ /* 0x000fe20000100800 */
[----:B------:R-:W-:-:S03]  /*b43e0*/  F2FP.SATFINITE.E5M2.F32.PACK_AB_MERGE_C R25, R25, R55, RZ ;  /* 0x000000371919723e */ /* 0x000fc600048060ff */
[----:B------:R-:W-:Y:S01]  /*b43f0*/  STL [R1+0x4644], R35 ;  /* 0x0046442301007387 */ /* 0x000fe20000100800 */
[----:B------:R-:W-:-:S03]  /*b4400*/  F2FP.SATFINITE.E5M2.F32.PACK_AB_MERGE_C R59, R32, R36, RZ ;  /* 0x00000024203b723e */ /* 0x000fc600048060ff */
[----:B------:R2:W-:Y:S01]  /*b4410*/  STL [R1+0x4648], R25 ;  /* 0x0046481901007387 */ /* 0x0005e20000100800 */
        /* <DEDUP_REMOVED lines=20> */
[----:B------:R-:W-:Y:S04]  /*b4560*/  STL [R1+0x4668], R20 ;  /* 0x0046681401007387 */ /* 0x000fe80000100800 */
[----:B--2---:R-:W2:Y:S04]  /*b4570*/  LDL.LU R25, [R1+0xb10] ;  /* 0x000b100001197983 */ /* 0x004ea80000300800 */
        /* <DEDUP_REMOVED lines=50> */
[----:B------:R-:W-:Y:S01]  /*b48a0*/  STL [R1+0x466c], R19 ;  /* 0x00466c1301007387 */ /* 0x000fe20000100800 */
[----:B--2---:R-:W-:-:S05]  /*b48b0*/  F2FP.SATFINITE.E5M2.F32.PACK_AB_MERGE_C R18, R18, R25, RZ ;  /* 0x000000191212723e */ /* 0x004fca00048060ff */
[----:B------:R-:W-:Y:S01]  /*b48c0*/  STL [R1+0x4670], R18 ;  /* 0x0046701201007387 */ /* 0x000fe20000100800 */
[----:B---3--:R-:W-:Y:S02]  /*b48d0*/  F2FP.SATFINITE.E5M2.F32.PACK_AB_MERGE_C R12, R12, R46, RZ ;  /* 0x0000002e0c0c723e */ /* 0x008fe400048060ff */
[----:B------:R-:W-:-:S03]  /*b48e0*/  F2FP.SATFINITE.E5M2.F32.PACK_AB_MERGE_C R11, R11, R60, RZ ;  /* 0x0000003c0b0b723e */ /* 0x000fc600048060ff */
[----:B------:R-:W-:Y:S04]  /*b48f0*/  STL [R1+0x45bc], R12 ;  /* 0x0045bc0c01007387 */ /* 0x000fe80000100800 */
[----:B------:R-:W-:Y:S01]  /*b4900*/  STL [R1+0x45c0], R11 ;  /* 0x0045c00b01007387 */ /* 0x000fe20000100800 */
[----:B------:R-:W-:-:S05]  /*b4910*/  F2FP.SATFINITE.E5M2.F32.PACK_AB_MERGE_C R9, R9, R26, RZ ;  /* 0x0000001a0909723e */ /* 0x000fca00048060ff */
[----:B------:R-:W-:Y:S01]  /*b4920*/  STL [R1+0x45c4], R9 ;  /* 0x0045c40901007387 */ /* 0x000fe20000100800 */
[----:B----4-:R-:W-:-:S05]  /*b4930*/  F2FP.SATFINITE.E5M2.F32.PACK_AB_MERGE_C R5, R5, R34, RZ ;  /* 0x000000220505723e */ /* 0x010fca00048060ff */
[----:B------:R0:W-:Y:S01]  /*b4940*/  STL [R1+0x45b0], R5 ;  /* 0x0045b00501007387 */ /* 0x0001e20000100800 */
[----:B------:R-:W-:Y:S02]  /*b4950*/  F2FP.SATFINITE.E5M2.F32.PACK_AB_MERGE_C R17, R17, R35, RZ ;  /* 0x000000231111723e */ /* 0x000fe400048060ff */
[----:B0-----:R-:W-:-:S05]  /*b4960*/  F2FP.SATFINITE.E5M2.F32.PACK_AB_MERGE_C R5, R45, R39, RZ ;  /* 0x000000272d05723e */ /* 0x001fca00048060ff */
[----:B------:R0:W-:Y:S01]  /*b4970*/  STL [R1+0x320], R5 ;  /* 0x0003200501007387 */ /* 0x0001e20000100800 */
[----:B------:R-:W-:-:S05]  /*b4980*/  F2FP.SATFINITE.E5M2.F32.PACK_AB_MERGE_C R11, R28, R40, RZ ;  /* 0x000000281c0b723e */ /* 0x000fca00048060ff */
[----:B------:R2:W-:Y:S01]  /*b4990*/  STL [R1+0x31c], R11 ;  /* 0x00031c0b01007387 */ /* 0x0005e20000100800 */
[----:B------:R-:W-:-:S05]  /*b49a0*/  F2FP.SATFINITE.E5M2.F32.PACK_AB_MERGE_C R9, R42, R47, RZ ;  /* 0x0000002f2a09723e */ /* 0x000fca00048060ff */
[----:B------:R3:W-:Y:S01]  /*b49b0*/  STL [R1+0x350], R9 ;  /* 0x0003500901007387 */ /* 0x0007e20000100800 */
[----:B0-----:R-:W-:-:S05]  /*b49c0*/  F2FP.SATFINITE.E5M2.F32.PACK_AB_MERGE_C R5, R44, R43, RZ ;  /* 0x0000002b2c05723e */ /* 0x001fca00048060ff */
[----:B------:R0:W-:Y:S01]  /*b49d0*/  STL [R1+0x34c], R5 ;  /* 0x00034c0501007387 */ /* 0x0001e20000100800 */
[----:B--2---:R-:W-:-:S05]  /*b49e0*/  F2FP.SATFINITE.E5M2.F32.PACK_AB_MERGE_C R11, R50, R49, RZ ;  /* 0x00000031320b723e */ /* 0x004fca00048060ff */
[----:B------:R-:W-:Y:S01]  /*b49f0*/  STL [R1+0x364], R11 ;  /* 0x0003640b01007387 */ /* 0x000fe20000100800 */
[----:B---3--:R-:W-:-:S03]  /*b4a00*/  F2FP.SATFINITE.E5M2.F32.PACK_AB_MERGE_C R9, R51, R52, RZ ;  /* 0x000000343309723e */ /* 0x008fc600048060ff */
[----:B------:R-:W2:Y:S04]  /*b4a10*/  LDL.LU R18, [R1+0xca8] ;  /* 0x000ca80001127983 */ /* 0x000ea80000300800 */
[----:B------:R-:W-:Y:S01]  /*b4a20*/  STL [R1+0x360], R9 ;  /* 0x0003600901007387 */ /* 0x000fe20000100800 */
[----:B0-----:R-:W-:-:S03]  /*b4a30*/  F2FP.SATFINITE.E5M2.F32.PACK_AB_MERGE_C R5, R29, R54, RZ ;  /* 0x000000361d05723e */ /* 0x001fc600048060ff */
[----:B------:R-:W2:Y:S04]  /*b4a40*/  LDL.LU R19, [R1+0xcac] ;  /* 0x000cac0001137983 */ /* 0x000ea80000300800 */
[----:B------:R0:W-:Y:S04]  /*b4a50*/  STL [R1+0x374], R5 ;  /* 0x0003740501007387 */ /* 0x0001e80000100800 */
        /* <DEDUP_REMOVED lines=12> */
[----:B------:R-:W4:Y:S01]  /*b4b20*/  LDL.LU R35, [R1+0xc7c] ;  /* 0x000c7c0001237983 */ /* 0x000f220000300800 */
[----:B------:R-:W-:-:S03]  /*b4b30*/  F2FP.SATFINITE.E5M2.F32.PACK_AB_MERGE_C R15, R15, R24, RZ ;  /* 0x000000180f0f723e */ /* 0x000fc600048060ff */
[----:B------:R-:W4:Y:S01]  /*b4b40*/  LDL.LU R23, [R1+0xd10] ;  /* 0x000d100001177983 */ /* 0x000f220000300800 */
[----:B------:R-:W-:-:S03]  /*b4b50*/  F2FP.SATFINITE.E5M2.F32.PACK_AB_MERGE_C R14, R14, R53, RZ ;  /* 0x000000350e0e723e */ /* 0x000fc600048060ff */
[----:B------:R-:W4:Y:S01]  /*b4b60*/  LDL.LU R57, [R1+0xd14] ;  /* 0x000d140001397983 */ /* 0x000f220000300800 */
[----:B------:R-:W-:-:S03]  /*b4b70*/  F2FP.SATFINITE.E5M2.F32.PACK_AB_MERGE_C R13, R13, R38, RZ ;  /* 0x000000260d0d723e */ /* 0x000fc600048060ff */
[----:B------:R-:W4:Y:S04]  /*b4b80*/  LDL.LU R24, [R1+0xd18] ;  /* 0x000d180001187983 */ /* 0x000f280000300800 */
[----:B------:R-:W4:Y:S01]  /*b4b90*/  LDL.LU R53, [R1+0xd1c] ;  /* 0x000d1c0001357983 */ /* 0x000f220000300800 */
[----:B------:R-:W-:-:S03]  /*b4ba0*/  F2FP.SATFINITE.E5M2.F32.PACK_AB_MERGE_C R10, R10, R61, RZ ;  /* 0x0000003d0a0a723e */ /* 0x000fc600048060ff */
[----:B------:R-:W4:Y:S04]  /*b4bb0*/  LDL.LU R38, [R1+0xd00] ;  /* 0x000d000001267983 */ /* 0x000f280000300800 */
[----:B------:R-:W4:Y:S01]  /*b4bc0*/  LDL.LU R46, [R1+0xd04] ;  /* 0x000d0400012e7983 */ /* 0x000f220000300800 */
[----:B------:R-:W-:-:S03]  /*b4bd0*/  F2FP.SATFINITE.E5M2.F32.PACK_AB_MERGE_C R8, R8, R27, RZ ;  /* 0x0000001b0808723e */ /* 0x000fc600048060ff */
[----:B------:R-:W4:Y:S04]  /*b4be0*/  LDL.LU R60, [R1+0xd08] ;  /* 0x000d0800013c7983 */ /* 0x000f280000300800 */
[----:B------:R-:W4:Y:S04]  /*b4bf0*/  LDL.LU R61, [R1+0xd0c] ;  /* 0x000d0c00013d7983 */ /* 0x000f280000300800 */
        /* <DEDUP_REMOVED lines=31> */
[----:B------:R-:W4:Y:S01]  /*b4df0*/  LDL.LU R11, [R1+0xc34] ;  /* 0x000c3400010b7983 */ /* 0x000f220000300800 */
[----:B--2---:R-:W-:-:S03]  /*b4e00*/  F2FP.SATFINITE.E5M2.F32.PACK_AB_MERGE_C R19, R19, R18, RZ ;  /* 0x000000121313723e */ /* 0x004fc600048060ff */
[----:B------:R-:W2:Y:S04]  /*b4e10*/  LDL.LU R18, [R1+0x4670] ;  /* 0x0046700001127983 */ /* 0x000ea80000300800 */
[----:B------:R0:W-:Y:S01]  /*b4e20*/  STL [R1+0x370], R19 ;  /* 0x0003701301007387 */ /* 0x0001e20000100800 */
[----:B---3--:R-:W-:-:S03]  /*b4e30*/  F2FP.SATFINITE.E5M2.F32.PACK_AB_MERGE_C R21, R21, R20, RZ ;  /* 0x000000141515723e */ /* 0x008fc600048060ff */
[----:B0-----:R-:W3:Y:S01]  /*b4e40*/  LDL.LU R19, [R1+0x466c] ;  /* 0x00466c0001137983 */ /* 0x001ee20000300800 */
[----:B----4-:R-:W-:-:S03]  /*b4e50*/  F2FP.SATFINITE.E5M2.F32.PACK_AB_MERGE_C R32, R32, R22, RZ ;  /* 0x000000162020723e */ /* 0x010fc600048060ff */
[----:B------:R-:W4:Y:S04]  /*b4e60*/  LDL.LU R20, [R1+0x4668] ;  /* 0x0046680001147983 */ /* 0x000f280000300800 */
[----:B------:R0:W-:Y:S01]  /*b4e70*/  STL [R1+0x388], R21 ;  /* 0x0003881501007387 */ /* 0x0001e20000100800 */
[----:B------:R-:W-:-:S03]  /*b4e80*/  F2FP.SATFINITE.E5M2.F32.PACK_AB_MERGE_C R55, R55, R36, RZ ;  /* 0x000000243737723e */ /* 0x000fc600048060ff */
[----:B0-----:R-:W2:Y:S01]  /*b4e90*/  LDL.LU R21, [R1+0x4664] ;  /* 0x0046640001157983 */ /* 0x001ea20000300800 */
[----:B------:R-:W-:-:S03]  /*b4ea0*/  F2FP.SATFINITE.E5M2.F32.PACK_AB_MERGE_C R56, R56, R12, RZ ;  /* 0x0000000c3838723e */ /* 0x000fc600048060ff */
[----:B------:R-:W2:Y:S04]  /*b4eb0*/  LDL.LU R22, [R1+0x4660] ;  /* 0x0046600001167983 */ /* 0x000ea80000300800 */
[----:B------:R0:W-:Y:S01]  /*b4ec0*/  STL [R1+0x380], R32 ;  /* 0x0003802001007387 */ /* 0x0001e20000100800 */
[----:B------:R-:W-:-:S03]  /*b4ed0*/  F2FP.SATFINITE.E5M2.F32.PACK_AB_MERGE_C R59, R59, R58, RZ ;  /* 0x0000003a3b3b723e */ /* 0x000fc600048060ff */
[----:B0-----:R-:W2:Y:S04]  /*b4ee0*/  LDL.LU R32, [R1+0x465c] ;  /* 0x00465c0001207983 */ /* 0x001ea80000300800 */
[----:B------:R-:W2:Y:S04]  /*b4ef0*/  LDL.LU R36, [R1+0x4658] ;  /* 0x0046580001247983 */ /* 0x000ea80000300800 */
[----:B------:R0:W-:Y:S01]  /*b4f00*/  STL [R1+0x3b4], R55 ;  /* 0x0003b43701007387 */ /* 0x0001e20000100800 */
[----:B------:R-:W-:Y:S02]  /*b4f10*/  F2FP.SATFINITE.E5M2.F32.PACK_AB_MERGE_C R35, R35, R25, RZ ;  /* 0x000000192323723e */ /* 0x000fe400048060ff */
[----:B------:R-:W-:Y:S01]  /*b4f20*/  F2FP.SATFINITE.E5M2.F32.PACK_AB_MERGE_C R57, R57, R23, RZ ;  /* 0x000000173939723e */ /* 0x000fe200048060ff */
[----:B0-----:R-:W2:Y:S04]  /*b4f30*/  LDL.LU R55, [R1+0x4654] ;  /* 0x0046540001377983 */ /* 0x001ea80000300800 */
[----:B------:R-:W2:Y:S04]  /*b4f40*/  LDL.LU R12, [R1+0xc38] ;  /* 0x000c3800010c7983 */ /* 0x000ea80000300800 */
[----:B------:R0:W-:Y:S01]  /*b4f50*/  STL [R1+0x3b0], R56 ;  /* 0x0003b03801007387 */ /* 0x0001e20000100800 */
[----:B------:R-:W-:-:S03]  /*b4f60*/  F2FP.SATFINITE.E5M2.F32.PACK_AB_MERGE_C R53, R53, R24, RZ ;  /* 0x000000183535723e */ /* 0x000fc600048060ff */
[----:B0-----:R-:W2:Y:S04]  /*b4f70*/  LDL.LU R56, [R1+0xc3c] ;  /* 0x000c3c0001387983 */ /* 0x001ea80000300800 */
[----:B------:R-:W2:Y:S04]  /*b4f80*/  LDL.LU R58, [R1+0x4650] ;  /* 0x00465000013a7983 */ /* 0x000ea80000300800 */
[----:B------:R0:W-:Y:S01]  /*b4f90*/  STL [R1+0x3d4], R59 ;  /* 0x0003d43b01007387 */ /* 0x0001e20000100800 */
[----:B------:R-:W-:-:S03]  /*b4fa0*/  F2FP.SATFINITE.E5M2.F32.PACK_AB_MERGE_C R46, R46, R38, RZ ;  /* 0x000000262e2e723e */ /* 0x000fc600048060ff */
[----:B0-----:R-:W3:Y:S04]  /*b4fb0*/  LDL.LU R59, [R1+0x464c] ;  /* 0x00464c00013b7983 */ /* 0x001ee80000300800 */
[----:B------:R-:W3:Y:S04]  /*b4fc0*/  LDL.LU R25, [R1+0x4648] ;  /* 0x0046480001197983 */ /* 0x000ee80000300800 */
        /* <DEDUP_REMOVED lines=23> */
[----:B------:R-:W4:Y:S04]  /*b5140*/  LDL R29, [R1+0x16d0] ;  /* 0x0016d000011d7983 */ /* 0x000f280000100800 */
[----:B------:R0:W-:Y:S01]  /*b5150*/  STL [R1+0x328], R54 ;  /* 0x0003283601007387 */ /* 0x0001e20000100800 */
[----:B------:R-:W-:-:S03]  /*b5160*/  F2FP.SATFINITE.E5M2.F32.PACK_AB_MERGE_C R39, R39, R37, RZ ;  /* 0x000000252727723e */ /* 0x000fc600048060ff */
[----:B0-----:R-:W4:Y:S04]  /*b5170*/  LDL.LU R54, [R1+0x34] ;  /* 0x0000340001367983 */ /* 0x001f280000300800 */
[----:B------:R-:W4:Y:S04]  /*b5180*/  LDL.LU R48, [R1+0x461c] ;  /* 0x00461c0001307983 */ /* 0x000f280000300800 */
        /* <DEDUP_REMOVED lines=8> */
[----:B------:R0:W-:Y:S04]  /*b5210*/  STL [R1+0x36c], R33 ;  /* 0x00036c2101007387 */ /* 0x0001e80000100800 */
[----:B0-----:R-:W4:Y:S04]  /*b5220*/  LDL.LU R33, [R1+0x4608] ;  /* 0x0046080001217983 */ /* 0x001f280000300800 */
[----:B------:R-:W4:Y:S04]  /*b5230*/  LDL.LU R37, [R1+0x4604] ;  /* 0x0046040001257983 */ /* 0x000f280000300800 */
[----:B------:R0:W-:Y:S04]  /*b5240*/  STL [R1+0x368], R39 ;  /* 0x0003682701007387 */ /* 0x0001e80000100800 */
[----:B0-----:R-:W4:Y:S04]  /*b5250*/  LDL.LU R39, [R1+0x4600] ;  /* 0x0046000001277983 */ /* 0x001f280000300800 */
[----:B------:R-:W4:Y:S04]  /*b5260*/  LDL.LU R45, [R1+0x45fc] ;  /* 0x0045fc00012d7983 */ /* 0x000f280000300800 */
[----:B------:R0:W-:Y:S04]  /*b5270*/  STL [R1+0x37c], R40 ;  /* 0x00037c2801007387 */ /* 0x0001e80000100800 */
[----:B0-----:R-:W4:Y:S04]  /*b5280*/  LDL.LU R40, [R1+0x45f8] ;  /* 0x0045f80001287983 */ /* 0x001f280000300800 */
[----:B------:R-:W4:Y:S01]  /*b5290*/  LDL.LU R28, [R1+0x45f4] ;  /* 0x0045f400011c7983 */ /* 0x000f220000300800 */
[----:B------:R-:W-:-:S02]  /*b52a0*/  F2FP.SATFINITE.E5M2.F32.PACK_AB_MERGE_C R43, R43, R42, RZ ;  /* 0x0000002a2b2b723e */ /* 0x000fc400048060ff */
[----:B------:R-:W-:Y:S01]  /*b52b0*/  F2FP.SATFINITE.E5M2.F32.PACK_AB_MERGE_C R49, R49, R44, RZ ;  /* 0x0000002c3131723e */ /* 0x000fe200048060ff */
        /* <DEDUP_REMOVED lines=14> */
[----:B------:R-:W-:-:S03]  /*b53a0*/  F2FP.SATFINITE.E5M2.F32.PACK_AB_MERGE_C R9, R11, R9, RZ ;  /* 0x000000090b09723e */ /* 0x000fc600048060ff */
[----:B------:R-:W-:Y:S01]  /*b53b0*/  STL [R1+0x3b8], R5 ;  /* 0x0003b80501007387 */ /* 0x000fe20000100800 */
[----:B--2---:R-:W-:-:S03]  /*b53c0*/  LOP3.LUT R11, R18, 0xffff, RZ, 0xc0, !PT ;  /* 0x0000ffff120b7812 */ /* 0x004fc600078ec0ff */
[----:B------:R3:W-:Y:S01]  /*b53d0*/  STL [R1+0x3dc], R9 ;  /* 0x0003dc0901007387 */ /* 0x0007e20000100800 */
[----:B------:R-:W-:Y:S02]  /*b53e0*/  LOP3.LUT R17, R17, 0xffff, RZ, 0xc0, !PT ;  /* 0x0000ffff11117812 */ /* 0x000fe400078ec0ff */
[----:B---3--:R-:W-:Y:S01]  /*b53f0*/  LOP3.LUT R9, R27, 0xffff, RZ, 0xc0, !PT ;  /* 0x0000ffff1b097812 */ /* 0x008fe200078ec0ff */
[C---:B----4-:R-:W-:Y:S02]  /*b5400*/  VIADD R18, R29.reuse, 0x3f ;  /* 0x0000003f1d127836 */ /* 0x050fe40000000000 */
[----:B------:R-:W-:-:S05]  /*b5410*/  VIADD R27, R29, 0x1 ;  /* 0x000000011d1b7836 */ /* 0x000fca0000000000 */
[----:B------:R-:W-:Y:S01]  /*b5420*/  ISETP.GE.AND P2, PT, R27, UR31, PT ;  /* 0x0000001f1b007c0c */ /* 0x000fe2000bf46270 */
[----:B------:R-:W-:Y:S01]  /*b5430*/  ULEA UR4, UR5, UR4, 0x18 ;  /* 0x0000000405047291 */ /* 0x000fe2000f8ec0ff */
[----:B------:R-:W-:Y:S01]  /*b5440*/  LOP3.LUT R27, R57, 0xffff, RZ, 0xc0, !PT ;  /* 0x0000ffff391b7812 */ /* 0x000fe200078ec0ff */
[----:B------:R-:W0:Y:S01]  /*b5450*/  LDCU UR31, c[0x0][0x3b4] ;  /* 0x00007680ff1f77ac */ /* 0x000e220008000800 */
[----:B-1----:R-:W-:Y:S02]  /*b5460*/  ISETP.GE.AND P0, PT, R18, UR49, PT ;  /* 0x0000003112007c0c */ /* 0x002fe4000bf06270 */
[----:B------:R-:W-:Y:S01]  /*b5470*/  LOP3.LUT R54, R54, 0xffff, RZ, 0xc0, !PT ;  /* 0x0000ffff36367812 */ /* 0x000fe200078ec0ff */
[----:B------:R-:W1:Y:S01]  /*b5480*/  LDCU UR5, c[0x0][0x398] ;  /* 0x00007300ff0577ac */ /* 0x000e620008000800 */
[----:B------:R-:W-:Y:S02]  /*b5490*/  LOP3.LUT R26, R26, 0xffff, RZ, 0xc0, !PT ;  /* 0x0000ffff1a1a7812 */ /* 0x000fe400078ec0ff */
[----:B------:R-:W-:Y:S01]  /*b54a0*/  LOP3.LUT R57, R23, 0xffff, RZ, 0xc0, !PT ;  /* 0x0000ffff17397812 */ /* 0x000fe200078ec0ff */
[----:B------:R-:W2:Y:S01]  /*b54b0*/  LDCU UR49, c[0x0][0x3b8] ;  /* 0x00007700ff3177ac */ /* 0x000ea20008000800 */
[----:B------:R-:W-:-:S02]  /*b54c0*/  LOP3.LUT R31, R31, 0xffff, RZ, 0xc0, !PT ;  /* 0x0000ffff1f1f7812 */ /* 0x000fc400078ec0ff */
[----:B------:R-:W-:Y:S02]  /*b54d0*/  LOP3.LUT R33, R33, 0xffff, RZ, 0xc0, !PT ;  /* 0x0000ffff21217812 */ /* 0x000fe400078ec0ff */
[----:B------:R-:W-:-:S04]  /*b54e0*/  LOP3.LUT R5, R28, 0xffff, RZ, 0xc0, !PT ;  /* 0x0000ffff1c057812 */ /* 0x000fc800078ec0ff */
[----:B------:R-:W-:Y:S01]  /*b54f0*/  PRMT R29, R5, 0x3340, R9 ;  /* 0x00003340051d7816 */ /* 0x000fe20000000009 */
[----:B------:R3:W-:Y:S01]  /*b5500*/  STL [R1+0xdc], R5 ;  /* 0x0000dc0501007387 */ /* 0x0007e20000100800 */
[----:B------:R-:W-:-:S03]  /*b5510*/  PRMT R28, R11, 0x3340, R1 ;  /* 0x000033400b1c7816 */ /* 0x000fc60000000001 */
[----:B------:R-:W-:Y:S01]  /*b5520*/  STL [R1+0x98], R11 ;  /* 0x0000980b01007387 */ /* 0x000fe20000100800 */
[----:B---3--:R-:W-:-:S03]  /*b5530*/  F2FP.SATFINITE.E5M2.F32.PACK_AB_MERGE_C R5, R56, R12, RZ ;  /* 0x0000000c3805723e */ /* 0x008fc600048060ff */
[----:B------:R-:W-:Y:S04]  /*b5540*/  STL [R1+0xd4], R9 ;  /* 0x0000d40901007387 */ /* 0x000fe80000100800 */
[----:B------:R3:W-:Y:S02]  /*b5550*/  STL [R1+0x3d8], R5 ;  /* 0x0003d80501007387 */ /* 0x0007e40000100800 */
[----:B---3--:R-:W-:Y:S02]  /*b5560*/  PRMT R5, R29, 0x5410, R28 ;  /* 0x000054101d057816 */ /* 0x008fe4000000001c */
[----:B------:R-:W3:Y:S04]  /*b5570*/  LDL.LU R29, [R1+0xd0] ;  /* 0x0000d000011d7983 */ /* 0x000ee80000300800 */
[----:B------:R4:W-:Y:S04]  /*b5580*/  STL [R1+0x4bc], R5 ;  /* 0x0004bc0501007387 */ /* 0x0009e80000100800 */
[----:B------:R-:W2:Y:S04]  /*b5590*/  LDL.LU R28, [R1+0x80] ;  /* 0x00008000011c7983 */ /* 0x000ea80000300800 */
[----:B------:R-:W2:Y:S04]  /*b55a0*/  LDL.LU R11, [R1+0x100] ;  /* 0x00010000010b7983 */ /* 0x000ea80000300800 */
[----:B------:R-:W-:Y:S04]  /*b55b0*/  STL [R1+0x10c], R27 ;  /* 0x00010c1b01007387 */ /* 0x000fe80000100800 */
[----:B----4-:R-:W4:Y:S04]  /*b55c0*/  LDL.LU R5, [R1+0x38] ;  /* 0x0000380001057983 */ /* 0x010f280000300800 */
[----:B------:R-:W4:Y:S04]  /*b55d0*/  LDL.LU R9, [R1+0x2c] ;  /* 0x00002c0001097983 */ /* 0x000f280000300800 */
[----:B------:R-:W4:Y:S01]  /*b55e0*/  LDL.LU R12, [R1+0x24] ;  /* 0x00002400010c7983 */ /* 0x000f220000300800 */
[----:B------:R-:W-:-:S02]  /*b55f0*/  LOP3.LUT R40, R40, 0xffff, RZ, 0xc0, !PT ;  /* 0x0000ffff28287812 */ /* 0x000fc400078ec0ff */
[----:B------:R-:W-:Y:S01]  /*b5600*/  LOP3.LUT R56, R24, 0xffff, RZ, 0xc0, !PT ;  /* 0x0000ffff18387812 */ /* 0x000fe200078ec0ff */
[----:B------:R-:W-:Y:S01]  /*b5610*/  STL [R1+0x108], R54 ;  /* 0x0001083601007387 */ /* 0x000fe20000100800 */
[----:B------:R-:W-:Y:S02]  /*b5620*/  LOP3.LUT R24, R0, 0xffff, RZ, 0xc0, !PT ;  /* 0x0000ffff00187812 */ /* 0x000fe400078ec0ff */
[----:B------:R-:W-:Y:S02]  /*b5630*/  LOP3.LUT R18, R51, 0xffff, RZ, 0xc0, !PT ;  /* 0x0000ffff33127812 */ /* 0x000fe400078ec0ff */
[----:B------:R-:W-:-:S03]  /*b5640*/  LOP3.LUT R51, R2, 0xffff, RZ, 0xc0, !PT ;  /* 0x0000ffff02337812 */ /* 0x000fc600078ec0ff */
[----:B------:R-:W-:Y:S04]  /*b5650*/  STL [R1+0xf8], R18 ;  /* 0x0000f81201007387 */ /* 0x000fe80000100800 */
[----:B------:R-:W-:Y:S04]  /*b5660*/  STL [R1+0xa4], R40 ;  /* 0x0000a42801007387 */ /* 0x000fe80000100800 */
[----:B------:R-:W-:Y:S04]  /*b5670*/  STL [R1+0xe4], R33 ;  /* 0x0000e42101007387 */ /* 0x000fe80000100800 */
[----:B------:R0:W-:Y:S04]  /*b5680*/  STL [R1+0x9c], R26 ;  /* 0x00009c1a01007387 */ /* 0x0001e80000100800 */
[----:B------:R-:W-:Y:S01]  /*b5690*/  STL [R1+0xa0], R31 ;  /* 0x0000a01f01007387 */ /* 0x000fe20000100800 */
[----:B------:R-:W-:-:S03]  /*b56a0*/  PRMT R23, R40, 0x3340, R26 ;  /* 0x0000334028177816 */ /* 0x000fc6000000001a */
[----:B------:R-:W-:Y:S01]  /*b56b0*/  STL [R1+0xe0], R56 ;  /* 0x0000e03801007387 */ /* 0x000fe20000100800 */
[----:B------:R-:W-:-:S03]  /*b56c0*/  PRMT R2, R24, 0x3340, R1 ;  /* 0x0000334018027816 */ /* 0x000fc60000000001 */
[----:B------:R-:W-:Y:S01]  /*b56d0*/  STL [R1+0x70], R17 ;  /* 0x0000701101007387 */ /* 0x000fe20000100800 */
[----:B0-----:R-:W-:-:S03]  /*b56e0*/  PRMT R26, R33, 0x3340, R56 ;  /* 0x00003340211a7816 */ /* 0x001fc60000000038 */
[----:B------:R0:W-:Y:S04]  /*b56f0*/  STL [R1+0x4a8], R24 ;  /* 0x0004a81801007387 */ /* 0x0001e80000100800 */
[----:B------:R-:W-:Y:S04]  /*b5700*/  STL [R1+0xcc], R51 ;  /* 0x0000cc3301007387 */ /* 0x000fe80000100800 */
[----:B------:R1:W-:Y:S01]  /*b5710*/  STL [R1+0x94], R57 ;  /* 0x0000943901007387 */ /* 0x0003e20000100800 */
[----:B0-----:R-:W-:-:S03]  /*b5720*/  PRMT R24, R31, 0x3340, R57 ;  /* 0x000033401f187816 */ /* 0x001fc60000000039 */
[----:B------:R-:W4:Y:S04]  /*b5730*/  LDL.LU R56, [R1+0x104] ;  /* 0x0001040001387983 */ /* 0x000f280000300800 */
[----:B-1----:R-:W4:Y:S01]  /*b5740*/  LDL.LU R57, [R1+0xfc] ;  /* 0x0000fc0001397983 */ /* 0x002f220000300800 */
[--C-:B------:R-:W-:Y:S02]  /*b5750*/  PRMT R0, R17, 0x3340, R1.reuse ;  /* 0x0000334011007816 */ /* 0x100fe40000000001 */
[--C-:B------:R-:W-:Y:S02]  /*b5760*/  PRMT R17, R51, 0x3340, R1.reuse ;  /* 0x0000334033117816 */ /* 0x100fe40000000001 */
[----:B------:R-:W-:Y:S02]  /*b5770*/  PRMT R0, R23, 0x5410, R0 ;  /* 0x0000541017007816 */ /* 0x000fe40000000000 */
[----:B------:R-:W-:-:S02]  /*b5780*/  PRMT R18, R18, 0x3340, R1 ;  /* 0x0000334012127816 */ /* 0x000fc40000000001 */
[----:B------:R-:W-:Y:S02]  /*b5790*/  PRMT R27, R27, 0x3340, R54 ;  /* 0x000033401b1b7816 */ /* 0x000fe40000000036 */
[----:B------:R-:W-:Y:S01]  /*b57a0*/  PRMT R23, R24, 0x5410, R2 ;  /* 0x0000541018177816 */ /* 0x000fe20000000002 */
[----:B------:R-:W4:Y:S01]  /*b57b0*/  LDL.LU R54, [R1+0x45d0] ;  /* 0x0045d00001367983 */ /* 0x000f220000300800 */
[----:B------:R-:W-:-:S03]  /*b57c0*/  PRMT R2, R26, 0x5410, R17 ;  /* 0x000054101a027816 */ /* 0x000fc60000000011 */
[----:B------:R0:W-:Y:S04]  /*b57d0*/  STL [R1+0x4b8], R0 ;  /* 0x0004b80001007387 */ /* 0x0001e80000100800 */
[----:B------:R-:W-:Y:S01]  /*b57e0*/  STL [R1+0x4b4], R23 ;  /* 0x0004b41701007387 */ /* 0x000fe20000100800 */
[----:B0-----:R-:W-:-:S03]  /*b57f0*/  PRMT R0, R27, 0x5410, R18 ;  /* 0x000054101b007816 */ /* 0x001fc60000000012 */
[----:B------:R0:W-:Y:S04]  /*b5800*/  STL [R1+0x4b0], R2 ;  /* 0x0004b00201007387 */ /* 0x0001e80000100800 */
[----:B------:R1:W-:Y:S01]  /*b5810*/  STL [R1+0x4ac], R0 ;  /* 0x0004ac0001007387 */ /* 0x0003e20000100800 */
[----:B------:R-:W-:Y:S02]  /*b5820*/  LOP3.LUT R17, R49, 0xffff, RZ, 0xc0, !PT ;  /* 0x0000ffff31117812 */ /* 0x000fe400078ec0ff */
[----:B------:R-:W-:Y:S02]  /*b5830*/  LOP3.LUT R18, R20, 0xffff, RZ, 0xc0, !PT ;  /* 0x0000ffff14127812 */ /* 0x000fe400078ec0ff */
[----:B0-----:R-:W-:Y:S02]  /*b5840*/  LOP3.LUT R2, R50, 0xffff, RZ, 0xc0, !PT ;  /* 0x0000ffff32027812 */ /* 0x001fe400078ec0ff */
[----:B-1----:R-:W-:-:S02]  /*b5850*/  LOP3.LUT R0, R52, 0xffff, RZ, 0xc0, !PT ;  /* 0x0000ffff34007812 */ /* 0x002fc400078ec0ff */
[----:B---3--:R-:W-:Y:S02]  /*b5860*/  LOP3.LUT R26, R29, 0xffff, RZ, 0xc0, !PT ;  /* 0x0000ffff1d1a7812 */ /* 0x008fe400078ec0ff */
[----:B--2---:R-:W-:-:S03]  /*b5870*/  LOP3.LUT R23, R28, 0xffff, RZ, 0xc0, !PT ;  /* 0x0000ffff1c177812 */ /* 0x004fc600078ec0ff */
[----:B------:R-:W-:Y:S01]  /*b5880*/  STL [R1+0xd0], R26 ;  /* 0x0000d01a01007387 */ /* 0x000fe20000100800 */
[----:B------:R-:W-:-:S03]  /*b5890*/  LOP3.LUT R11, R11, 0xffff, RZ, 0xc0, !PT ;  /* 0x0000ffff0b0b7812 */ /* 0x000fc600078ec0ff */
[----:B------:R0:W-:Y:S01]  /*b58a0*/  STL [R1+0x80], R23 ;  /* 0x0000801701007387 */ /* 0x0001e20000100800 */
[----:B----4-:R-:W-:Y:S02]  /*b58b0*/  LOP3.LUT R27, R5, 0xffff, RZ, 0xc0, !PT ;  /* 0x0000ffff051b7812 */ /* 0x010fe400078ec0ff */
[----:B------:R-:W-:-:S03]  /*b58c0*/  LOP3.LUT R24, R9, 0xffff, RZ, 0xc0, !PT ;  /* 0x0000ffff09187812 */ /* 0x000fc600078ec0ff */
[----:B------:R-:W-:Y:S01]  /*b58d0*/  STL [R1+0x38], R27 ;  /* 0x0000381b01007387 */ /* 0x000fe20000100800 */
[----:B------:R-:W-:-:S03]  /*b58e0*/  LOP3.LUT R12, R12, 0xffff, RZ, 0xc0, !PT ;  /* 0x0000ffff0c0c7812 */ /* 0x000fc600078ec0ff */
[----:B------:R-:W-:Y:S01]  /*b58f0*/  STL [R1+0x120], R11 ;  /* 0x0001200b01007387 */ /* 0x000fe20000100800 */
[----:B------:R-:W-:-:S03]  /*b5900*/  LOP3.LUT R5, R42, 0xffff, RZ, 0xc0, !PT ;  /* 0x0000ffff2a057812 */ /* 0x000fc600078ec0ff */
[----:B------:R1:W-:Y:S01]  /*b5910*/  STL [R1+0x34], R24 ;  /* 0x0000341801007387 */ /* 0x0003e20000100800 */
[----:B------:R-:W-:-:S03]  /*b5920*/  LOP3.LUT R9, R30, 0xffff, RZ, 0xc0, !PT ;  /* 0x0000ffff1e097812 */ /* 0x000fc600078ec0ff */
[----:B------:R-:W-:Y:S01]  /*b5930*/  STL [R1+0x114], R12 ;  /* 0x0001140c01007387 */ /* 0x000fe20000100800 */
[----:B------:R-:W-:-:S03]  /*b5940*/  PRMT R20, R26, 0x3340, R27 ;  /* 0x000033401a147816 */ /* 0x000fc6000000001b */
[----:B------:R2:W-:Y:S01]  /*b5950*/  STL [R1+0x2c], R0 ;  /* 0x00002c0001007387 */ /* 0x0005e20000100800 */
[----:B0-----:R-:W-:-:S03]  /*b5960*/  PRMT R23, R23, 0x3340, R24 ;  /* 0x0000334017177816 */ /* 0x001fc60000000018 */
[----:B------:R0:W-:Y:S01]  /*b5970*/  STL [R1+0x24], R2 ;  /* 0x0000240201007387 */ /* 0x0001e20000100800 */
[----:B-1----:R-:W-:-:S03]  /*b5980*/  PRMT R24, R11, 0x3340, R12 ;  /* 0x000033400b187816 */ /* 0x002fc6000000000c */
[----:B------:R1:W-:Y:S01]  /*b5990*/  STL [R1+0x498], R17 ;  /* 0x0004981101007387 */ /* 0x0003e20000100800 */
[----:B--2---:R-:W-:-:S03]  /*b59a0*/  PRMT R0, R0, 0x3340, R1 ;  /* 0x0000334000007816 */ /* 0x004fc60000000001 */
[----:B------:R2:W-:Y:S01]  /*b59b0*/  STL [R1+0x134], R5 ;  /* 0x0001340501007387 */ /* 0x0005e20000100800 */
[----:B0-----:R-:W-:-:S03]  /*b59c0*/  PRMT R2, R2, 0x3340, R1 ;  /* 0x0000334002027816 */ /* 0x001fc60000000001 */
[----:B------:R-:W-:Y:S01]  /*b59d0*/  STL [R1+0x130], R9 ;  /* 0x0001300901007387 */ /* 0x000fe20000100800 */
[----:B------:R-:W-:Y:S02]  /*b59e0*/  PRMT R0, R20, 0x5410, R0 ;  /* 0x0000541014007816 */ /* 0x000fe40000000000 */
[----:B-1----:R-:W-:Y:S01]  /*b59f0*/  PRMT R17, R17, 0x3340, R1 ;  /* 0x0000334011117816 */ /* 0x002fe20000000001 */
[----:B------:R0:W-:Y:S01]  /*b5a00*/  STL [R1+0x100], R18 ;  /* 0x0001001201007387 */ /* 0x0001e20000100800 */
[----:B------:R-:W-:Y:S02]  /*b5a10*/  PRMT R26, R5, 0x3340, R9 ;  /* 0x00003340051a7816 */ /* 0x000fe40000000009 */
[----:B--2---:R-:W-:Y:S01]  /*b5a20*/  PRMT R5, R23, 0x5410, R2 ;  /* 0x0000541017057816 */ /* 0x004fe20000000002 */
[----:B------:R1:W-:Y:S01]  /*b5a30*/  STL [R1+0x4a4], R0 ;  /* 0x0004a40001007387 */ /* 0x0003e20000100800 */
[----:B------:R-:W-:Y:S02]  /*b5a40*/  PRMT R2, R24, 0x5410, R17 ;  /* 0x0000541018027816 */ /* 0x000fe40000000011 */
[----:B0-----:R-:W-:Y:S01]  /*b5a50*/  PRMT R18, R18, 0x3340, R1 ;  /* 0x0000334012127816 */ /* 0x001fe20000000001 */
[----:B------:R0:W-:Y:S03]  /*b5a60*/  STL [R1+0x4a0], R5 ;  /* 0x0004a00501007387 */ /* 0x0001e60000100800 */
[----:B-1----:R-:W-:Y:S01]  /*b5a70*/  PRMT R0, R26, 0x5410, R18 ;  /* 0x000054101a007816 */ /* 0x002fe20000000012 */
[----:B------:R-:W-:Y:S04]  /*b5a80*/  STL [R1+0x49c], R2 ;  /* 0x00049c0201007387 */ /* 0x000fe80000100800 */
[----:B------:R1:W-:Y:S04]  /*b5a90*/  STL [R1+0x494], R0 ;  /* 0x0004940001007387 */ /* 0x0003e80000100800 */
[----:B0-----:R-:W2:Y:S01]  /*b5aa0*/  LDL.LU R5, [R1+0x158] ;  /* 0x0001580001057983 */ /* 0x001ea20000300800 */
[----:B------:R-:W-:-:S03]  /*b5ab0*/  LOP3.LUT R20, R56, 0xffff, RZ, 0xc0, !PT ;  /* 0x0000ffff38147812 */ /* 0x000fc600078ec0ff */
[----:B------:R-:W3:Y:S01]  /*b5ac0*/  LDL.LU R9, [R1+0x124] ;  /* 0x0001240001097983 */ /* 0x000ee20000300800 */
[----:B------:R-:W-:-:S03]  /*b5ad0*/  LOP3.LUT R23, R57, 0xffff, RZ, 0xc0, !PT ;  /* 0x0000ffff39177812 */ /* 0x000fc600078ec0ff */
[----:B------:R-:W-:Y:S04]  /*b5ae0*/  STL [R1+0x148], R20 ;  /* 0x0001481401007387 */ /* 0x000fe80000100800 */
[----:B------:R-:W-:Y:S04]  /*b5af0*/  STL [R1+0x144], R23 ;  /* 0x0001441701007387 */ /* 0x000fe80000100800 */
[----:B------:R-:W4:Y:S04]  /*b5b00*/  LDL.LU R12, [R1+0x154] ;  /* 0x00015400010c7983 */ /* 0x000f280000300800 */
[----:B------:R-:W4:Y:S04]  /*b5b10*/  LDL.LU R11, [R1+0x12c] ;  /* 0x00012c00010b7983 */ /* 0x000f280000300800 */
[----:B------:R-:W4:Y:S04]  /*b5b20*/  LDL.LU R56, [R1+0xec] ;  /* 0x0000ec0001387983 */ /* 0x000f280000300800 */
[----:B------:R-:W4:Y:S01]  /*b5b30*/  LDL.LU R57, [R1+0xb0] ;  /* 0x0000b00001397983 */ /* 0x000f220000300800 */
[----:B------:R-:W-:-:S02]  /*b5b40*/  LOP3.LUT R17, R54, 0xffff, RZ, 0xc0, !PT ;  /* 0x0000ffff36117812 */ /* 0x000fc400078ec0ff */
[----:B------:R-:W-:Y:S02]  /*b5b50*/  LOP3.LUT R24, R39, 0xffff, RZ, 0xc0, !PT ;  /* 0x0000ffff27187812 */ /* 0x000fe400078ec0ff */
[----:B------:R-:W-:Y:S02]  /*b5b60*/  LOP3.LUT R47, R47, 0xffff, RZ, 0xc0, !PT ;  /* 0x0000ffff2f2f7812 */ /* 0x000fe400078ec0ff */
[----:B------:R-:W-:Y:S02]  /*b5b70*/  LOP3.LUT R18, R37, 0xffff, RZ, 0xc0, !PT ;  /* 0x0000ffff25127812 */ /* 0x000fe400078ec0ff */
[----:B------:R-:W-:Y:S02]  /*b5b80*/  LOP3.LUT R48, R48, 0xffff, RZ, 0xc0, !PT ;  /* 0x0000ffff30307812 */ /* 0x000fe400078ec0ff */
[----:B------:R-:W-:Y:S01]  /*b5b90*/  LOP3.LUT R54, R19, 0xffff, RZ, 0xc0, !PT ;  /* 0x0000ffff13367812 */ /* 0x000fe200078ec0ff */
[----:B------:R0:W-:Y:S01]  /*b5ba0*/  STL [R1+0x13c], R17 ;  /* 0x00013c1101007387 */ /* 0x0001e20000100800 */
[----:B------:R-:W-:-:S02]  /*b5bb0*/  LOP3.LUT R49, R4, 0xffff, RZ, 0xc0, !PT ;  /* 0x0000ffff04317812 */ /* 0x000fc400078ec0ff */
[----:B------:R-:W-:Y:S01]  /*b5bc0*/  LOP3.LUT R3, R3, 0xffff, RZ, 0xc0, !PT ;  /* 0x0000ffff03037812 */ /* 0x000fe200078ec0ff */
[----:B------:R-:W-:Y:S01]  /*b5bd0*/  STL [R1+0xfc], R24 ;  /* 0x0000fc1801007387 */ /* 0x000fe20000100800 */
[--C-:B------:R-:W-:Y:S02]  /*b5be0*/  PRMT R4, R17, 0x3340, R1.reuse ;  /* 0x0000334011047816 */ /* 0x100fe40000000001 */
[----:B------:R-:W-:Y:S01]  /*b5bf0*/  LOP3.LUT R53, R53, 0xffff, RZ, 0xc0, !PT ;  /* 0x0000ffff35357812 */ /* 0x000fe200078ec0ff */
[----:B------:R0:W-:Y:S01]  /*b5c00*/  STL [R1+0x104], R18 ;  /* 0x0001041201007387 */ /* 0x0001e20000100800 */
[----:B-1----:R-:W-:Y:S02]  /*b5c10*/  PRMT R0, R54, 0x3340, R1 ;  /* 0x0000334036007816 */ /* 0x002fe40000000001 */
[----:B0-----:R-:W-:Y:S01]  /*b5c20*/  PRMT R17, R47, 0x3340, R48 ;  /* 0x000033402f117816 */ /* 0x001fe20000000030 */
[----:B------:R-:W-:Y:S01]  /*b5c30*/  STL [R1+0x45ac], R54 ;  /* 0x0045ac3601007387 */ /* 0x000fe20000100800 */
[----:B------:R-:W-:-:S02]  /*b5c40*/  LOP3.LUT R38, R38, 0xffff, RZ, 0xc0, !PT ;  /* 0x0000ffff26267812 */ /* 0x000fc400078ec0ff */
[----:B------:R-:W-:Y:S01]  /*b5c50*/  PRMT R0, R17, 0x5410, R0 ;  /* 0x0000541011007816 */ /* 0x000fe20000000000 */
[----:B------:R0:W-:Y:S01]  /*b5c60*/  STL [R1+0x47c], R3 ;  /* 0x00047c0301007387 */ /* 0x0001e20000100800 */
[----:B------:R-:W-:Y:S02]  /*b5c70*/  PRMT R2, R49, 0x3340, R1 ;  /* 0x0000334031027816 */ /* 0x000fe40000000001 */
[----:B------:R-:W-:Y:S02]  /*b5c80*/  PRMT R18, R18, 0x3340, R53 ;  /* 0x0000334012127816 */ /* 0x000fe40000000035 */
[----:B------:R-:W-:Y:S01]  /*b5c90*/  PRMT R19, R24, 0x3340, R38 ;  /* 0x0000334018137816 */ /* 0x000fe20000000026 */
[----:B------:R-:W-:Y:S01]  /*b5ca0*/  STL [R1+0x45b4], R49 ;  /* 0x0045b43101007387 */ /* 0x000fe20000100800 */
[----:B------:R-:W-:Y:S02]  /*b5cb0*/  PRMT R20, R20, 0x3340, R23 ;  /* 0x0000334014147816 */ /* 0x000fe40000000017 */
[----:B0-----:R-:W-:Y:S01]  /*b5cc0*/  PRMT R3, R3, 0x3340, R1 ;  /* 0x0000334003037816 */ /* 0x001fe20000000001 */
[----:B------:R-:W-:Y:S01]  /*b5cd0*/  STL [R1+0x45c8], R48 ;  /* 0x0045c83001007387 */ /* 0x000fe20000100800 */
[----:B------:R-:W-:-:S02]  /*b5ce0*/  PRMT R2, R19, 0x5410, R2 ;  /* 0x0000541013027816 */ /* 0x000fc40000000002 */
[----:B------:R-:W-:Y:S01]  /*b5cf0*/  PRMT R3, R18, 0x5410, R3 ;  /* 0x0000541012037816 */ /* 0x000fe20000000003 */
[----:B------:R0:W-:Y:S04]  /*b5d00*/  STL [R1+0x488], R0 ;  /* 0x0004880001007387 */ /* 0x0001e80000100800 */
[----:B------:R-:W-:Y:S01]  /*b5d10*/  STL [R1+0x484], R3 ;  /* 0x0004840301007387 */ /* 0x000fe20000100800 */
[----:B0-----:R-:W-:-:S03]  /*b5d20*/  PRMT R0, R20, 0x5410, R4 ;  /* 0x0000541014007816 */ /* 0x001fc60000000004 */
[----:B------:R-:W-:Y:S04]  /*b5d30*/  STL [R1+0x480], R2 ;  /* 0x0004800201007387 */ /* 0x000fe80000100800 */
[----:B------:R0:W-:Y:S04]  /*b5d40*/  STL [R1+0x468], R0 ;  /* 0x0004680001007387 */ /* 0x0001e80000100800 */
[----:B------:R-:W4:Y:S04]  /*b5d50*/  LDL.LU R33, [R1+0x15c] ;  /* 0x00015c0001217983 */ /* 0x000f280000300800 */
[----:B------:R-:W4:Y:S04]  /*b5d60*/  LDL.LU R29, [R1+0x1d4] ;  /* 0x0001d400011d7983 */ /* 0x000f280000300800 */
[----:B------:R-:W4:Y:S01]  /*b5d70*/  LDL.LU R28, [R1+0x1ac] ;  /* 0x0001ac00011c7983 */ /* 0x000f220000300800 */
[----:B---3--:R-:W-:-:S02]  /*b5d80*/  LOP3.LUT R18, R9, 0xffff, RZ, 0xc0, !PT ;  /* 0x0000ffff09127812 */ /* 0x008fc400078ec0ff */
[----:B--2---:R-:W-:-:S03]  /*b5d90*/  LOP3.LUT R50, R5, 0xffff, RZ, 0xc0, !PT ;  /* 0x0000ffff05327812 */ /* 0x004fc600078ec0ff */
[----:B------:R1:W-:Y:S04]  /*b5da0*/  STL [R1+0x124], R18 ;  /* 0x0001241201007387 */ /* 0x0003e80000100800 */
[----:B------:R-:W2:Y:S01]  /*b5db0*/  LDL.LU R5, [R1+0x160] ;  /* 0x0001600001057983 */ /* 0x000ea20000300800 */
[----:B----4-:R-:W-:-:S03]  /*b5dc0*/  LOP3.LUT R51, R12, 0xffff, RZ, 0xc0, !PT ;  /* 0x0000ffff0c337812 */ /* 0x010fc600078ec0ff */
[----:B------:R-:W3:Y:S01]  /*b5dd0*/  LDL.LU R12, [R1+0x178] ;  /* 0x00017800010c7983 */ /* 0x000ee20000300800 */
[----:B------:R-:W-:-:S03]  /*b5de0*/  LOP3.LUT R37, R11, 0xffff, RZ, 0xc0, !PT ;  /* 0x0000ffff0b257812 */ /* 0x000fc600078ec0ff */
[----:B------:R-:W4:Y:S04]  /*b5df0*/  LDL.LU R9, [R1+0x140] ;  /* 0x0001400001097983 */ /* 0x000f280000300800 */
[----:B------:R-:W4:Y:S01]  /*b5e00*/  LDL.LU R11, [R1+0x118] ;  /* 0x00011800010b7983 */ /* 0x000f220000300800 */
[----:B------:R-:W-:-:S03]  /*b5e10*/  LOP3.LUT R52, R56, 0xffff, RZ, 0xc0, !PT ;  /* 0x0000ffff38347812 */ /* 0x000fc600078ec0ff */
[----:B------:R-:W4:Y:S01]  /*b5e20*/  LDL.LU R56, [R1+0x110] ;  /* 0x0001100001387983 */ /* 0x000f220000300800 */
[----:B------:R-:W-:-:S03]  /*b5e30*/  LOP3.LUT R39, R57, 0xffff, RZ, 0xc0, !PT ;  /* 0x0000ffff39277812 */ /* 0x000fc600078ec0ff */
[----:B------:R-:W4:Y:S01]  /*b5e40*/  LDL.LU R57, [R1+0xd8] ;  /* 0x0000d80001397983 */ /* 0x000f220000300800 */
[----:B------:R-:W-:Y:S02]  /*b5e50*/  LOP3.LUT R20, R43, 0xffff, RZ, 0xc0, !PT ;  /* 0x0000ffff2b147812 */ /* 0x000fe400078ec0ff */
[----:B0-----:R-:W-:Y:S02]  /*b5e60*/  PRMT R0, R52, 0x3340, R1 ;  /* 0x0000334034007816 */ /* 0x001fe40000000001 */
[----:B------:R-:W-:Y:S02]  /*b5e70*/  PRMT R17, R50, 0x3340, R51 ;  /* 0x0000334032117816 */ /* 0x000fe40000000033 */
[----:B------:R-:W-:Y:S02]  /*b5e80*/  LOP3.LUT R40, R44, 0xffff, RZ, 0xc0, !PT ;  /* 0x0000ffff2c287812 */ /* 0x000fe400078ec0ff */
[----:B------:R-:W-:Y:S02]  /*b5e90*/  LOP3.LUT R41, R41, 0xffff, RZ, 0xc0, !PT ;  /* 0x0000ffff29297812 */ /* 0x000fe400078ec0ff */
[----:B------:R-:W-:-:S02]  /*b5ea0*/  LOP3.LUT R43, R22, 0xffff, RZ, 0xc0, !PT ;  /* 0x0000ffff162b7812 */ /* 0x000fc400078ec0ff */
[----:B------:R-:W-:Y:S02]  /*b5eb0*/  PRMT R2, R39, 0x3340, R1 ;  /* 0x0000334027027816 */ /* 0x000fe40000000001 */
[----:B-1----:R-:W-:Y:S02]  /*b5ec0*/  PRMT R18, R18, 0x3340, R37 ;  /* 0x0000334012127816 */ /* 0x002fe40000000025 */
[----:B------:R-:W-:Y:S02]  /*b5ed0*/  LOP3.LUT R23, R34, 0xffff, RZ, 0xc0, !PT ;  /* 0x0000ffff22177812 */ /* 0x000fe400078ec0ff */
[----:B------:R-:W-:Y:S01]  /*b5ee0*/  LOP3.LUT R42, R21, 0xffff, RZ, 0xc0, !PT ;  /* 0x0000ffff152a7812 */ /* 0x000fe200078ec0ff */
[----:B------:R0:W-:Y:S01]  /*b5ef0*/  STL [R1+0x158], R20 ;  /* 0x0001581401007387 */ /* 0x0001e20000100800 */
[----:B------:R-:W-:Y:S02]  /*b5f00*/  PRMT R0, R17, 0x5410, R0 ;  /* 0x0000541011007816 */ /* 0x000fe40000000000 */
[----:B------:R-:W-:-:S02]  /*b5f10*/  PRMT R3, R43, 0x3340, R1 ;  /* 0x000033402b037816 */ /* 0x000fc40000000001 */
[----:B------:R-:W-:Y:S02]  /*b5f20*/  PRMT R19, R40, 0x3340, R41 ;  /* 0x0000334028137816 */ /* 0x000fe40000000029 */
[----:B------:R-:W-:Y:S02]  /*b5f30*/  PRMT R17, R18, 0x5410, R2 ;  /* 0x0000541012117816 */ /* 0x000fe40000000002 */
[----:B------:R-:W-:Y:S02]  /*b5f40*/  PRMT R4, R42, 0x3340, R1 ;  /* 0x000033402a047816 */ /* 0x000fe40000000001 */
[----:B0-----:R-:W-:Y:S01]  /*b5f50*/  PRMT R20, R20, 0x3340, R23 ;  /* 0x0000334014147816 */ /* 0x001fe20000000017 */
[----:B------:R-:W-:Y:S01]  /*b5f60*/  STL [R1+0x154], R23 ;  /* 0x0001541701007387 */ /* 0x000fe20000100800 */
[----:B------:R-:W-:-:S03]  /*b5f70*/  PRMT R2, R19, 0x5410, R3 ;  /* 0x0000541013027816 */ /* 0x000fc60000000003 */
[----:B------:R0:W-:Y:S04]  /*b5f80*/  STL [R1+0x464], R0 ;  /* 0x0004640001007387 */ /* 0x0001e80000100800 */
[----:B------:R1:W-:Y:S01]  /*b5f90*/  STL [R1+0x460], R17 ;  /* 0x0004601101007387 */ /* 0x0003e20000100800 */
[----:B0-----:R-:W-:-:S03]  /*b5fa0*/  PRMT R0, R20, 0x5410, R4 ;  /* 0x0000541014007816 */ /* 0x001fc60000000004 */
[----:B------:R-:W-:Y:S04]  /*b5fb0*/  STL [R1+0x444], R2 ;  /* 0x0004440201007387 */ /* 0x000fe80000100800 */
[----:B------:R0:W-:Y:S01]  /*b5fc0*/  STL [R1+0x440], R0 ;  /* 0x0004400001007387 */ /* 0x0001e20000100800 */
[----:B-1----:R-:W-:Y:S02]  /*b5fd0*/  LOP3.LUT R17, R33, 0xffff, RZ, 0xc0, !PT ;  /* 0x0000ffff21117812 */ /* 0x002fe400078ec0ff */
[----:B------:R-:W-:-:S03]  /*b5fe0*/  LOP3.LUT R18, R29, 0xffff, RZ, 0xc0, !PT ;  /* 0x0000ffff1d127812 */ /* 0x000fc600078ec0ff */
[----:B------:R1:W-:Y:S01]  /*b5ff0*/  STL [R1+0x15c], R17 ;  /* 0x00015c1101007387 */ /* 0x0003e20000100800 */
[----:B------:R-:W-:-:S03]  /*b6000*/  LOP3.LUT R19, R28, 0xffff, RZ, 0xc0, !PT ;  /* 0x0000ffff1c137812 */ /* 0x000fc600078ec0ff */
[----:B------:R0:W-:Y:S01]  /*b6010*/  STL [R1+0xb0], R18 ;  /* 0x0000b01201007387 */ /* 0x0001e20000100800 */
[----:B--2---:R-:W-:Y:S02]  /*b6020*/  LOP3.LUT R22, R5, 0xffff, RZ, 0xc0, !PT ;  /* 0x0000ffff05167812 */ /* 0x004fe400078ec0ff */
[----:B---3--:R-:W-:-:S03]  /*b6030*/  LOP3.LUT R21, R12, 0xffff, RZ, 0xc0, !PT ;  /* 0x0000ffff0c157812 */ /* 0x008fc600078ec0ff */
[----:B------:R-:W-:Y:S04]  /*b6040*/  STL [R1+0x160], R22 ;  /* 0x0001601601007387 */ /* 0x000fe80000100800 */
[----:B------:R-:W2:Y:S04]  /*b6050*/  LDL.LU R12, [R1+0x1e0] ;  /* 0x0001e000010c7983 */ /* 0x000ea80000300800 */
[----:B------:R-:W-:Y:S04]  /*b6060*/  STL [R1+0x1ac], R19 ;  /* 0x0001ac1301007387 */ /* 0x000fe80000100800 */
[----:B------:R-:W-:Y:S01]  /*b6070*/  STL [R1+0x12c], R21 ;  /* 0x00012c1501007387 */ /* 0x000fe20000100800 */
[----:B----4-:R-:W-:-:S03]  /*b6080*/  LOP3.LUT R33, R11, 0xffff, RZ, 0xc0, !PT ;  /* 0x0000ffff0b217812 */ /* 0x010fc600078ec0ff */
[----:B------:R-:W3:Y:S01]  /*b6090*/  LDL.LU R23, [R1+0x1fc] ;  /* 0x0001fc0001177983 */ /* 0x000ee20000300800 */
[----:B------:R-:W-:-:S03]  /*b60a0*/  LOP3.LUT R20, R9, 0xffff, RZ, 0xc0, !PT ;  /* 0x0000ffff09147812 */ /* 0x000fc600078ec0ff */
[----:B------:R-:W4:Y:S04]  /*b60b0*/  LDL.LU R5, [R1+0x1dc] ;  /* 0x0001dc0001057983 */ /* 0x000f280000300800 */
[----:B------:R-:W4:Y:S04]  /*b60c0*/  LDL.LU R30, [R1+0x1c0] ;  /* 0x0001c000011e7983 */ /* 0x000f280000300800 */
[----:B------:R-:W4:Y:S01]  /*b60d0*/  LDL.LU R11, [R1+0x1b4] ;  /* 0x0001b400010b7983 */ /* 0x000f220000300800 */
[----:B------:R-:W-:-:S03]  /*b60e0*/  LOP3.LUT R34, R56, 0xffff, RZ, 0xc0, !PT ;  /* 0x0000ffff38227812 */ /* 0x000fc600078ec0ff */
[----:B------:R-:W-:Y:S04]  /*b60f0*/  STL [R1+0x140], R20 ;  /* 0x0001401401007387 */ /* 0x000fe80000100800 */
[----:B------:R-:W4:Y:S04]  /*b6100*/  LDL.LU R9, [R1+0x1b0] ;  /* 0x0001b00001097983 */ /* 0x000f280000300800 */
[----:B------:R-:W4:Y:S01]  /*b6110*/  LDL.LU R56, [R1+0x17c] ;  /* 0x00017c0001387983 */ /* 0x000f220000300800 */
[----:B------:R-:W-:-:S03]  /*b6120*/  LOP3.LUT R4, R57, 0xffff, RZ, 0xc0, !PT ;  /* 0x0000ffff39047812 */ /* 0x000fc600078ec0ff */
[----:B------:R-:W4:Y:S04]  /*b6130*/  LDL.LU R57, [R1+0x16c] ;  /* 0x00016c0001397983 */ /* 0x000f280000300800 */
[----:B------:R0:W-:Y:S04]  /*b6140*/  STL [R1+0x420], R4 ;  /* 0x0004200401007387 */ /* 0x0001e80000100800 */
[----:B------:R-:W4:Y:S01]  /*b6150*/  LDL.LU R31, [R1+0xf0] ;  /* 0x0000f000011f7983 */ /* 0x000f220000300800 */
[----:B------:R-:W-:-:S03]  /*b6160*/  LOP3.LUT R44, R6, 0xffff, RZ, 0xc0, !PT ;  /* 0x0000ffff062c7812 */ /* 0x000fc600078ec0ff */
[----:B------:R-:W4:Y:S01]  /*b6170*/  LDL.LU R27, [R1+0x14c] ;  /* 0x00014c00011b7983 */ /* 0x000f220000300800 */
[----:B------:R-:W-:-:S03]  /*b6180*/  LOP3.LUT R45, R45, 0xffff, RZ, 0xc0, !PT ;  /* 0x0000ffff2d2d7812 */ /* 0x000fc600078ec0ff */
[----:B------:R-:W4:Y:S01]  /*b6190*/  LDL.LU R29, [R1+0x150] ;  /* 0x00015000011d7983 */ /* 0x000f220000300800 */
[----:B------:R-:W-:-:S03]  /*b61a0*/  LOP3.LUT R46, R46, 0xffff, RZ, 0xc0, !PT ;  /* 0x0000ffff2e2e7812 */ /* 0x000fc600078ec0ff */
[----:B------:R-:W4:Y:S01]  /*b61b0*/  LDL.LU R28, [R1+0x11c] ;  /* 0x00011c00011c7983 */ /* 0x000f220000300800 */
[--C-:B0-----:R-:W-:Y:S02]  /*b61c0*/  PRMT R0, R44, 0x3340, R1.reuse ;  /* 0x000033402c007816 */ /* 0x101fe40000000001 */
[----:B------:R-:W-:Y:S02]  /*b61d0*/  PRMT R6, R45, 0x3340, R46 ;  /* 0x000033402d067816 */ /* 0x000fe4000000002e */
[--C-:B------:R-:W-:Y:S02]  /*b61e0*/  PRMT R2, R33, 0x3340, R1.reuse ;  /* 0x0000334021027816 */ /* 0x100fe40000000001 */
[----:B-1----:R-:W-:Y:S02]  /*b61f0*/  PRMT R17, R17, 0x3340, R22 ;  /* 0x0000334011117816 */ /* 0x002fe40000000016 */
[----:B------:R-:W-:Y:S02]  /*b6200*/  PRMT R0, R6, 0x5410, R0 ;  /* 0x0000541006007816 */ /* 0x000fe40000000000 */
[----:B------:R-:W-:-:S02]  /*b6210*/  PRMT R3, R34, 0x3340, R1 ;  /* 0x0000334022037816 */ /* 0x000fc40000000001 */
[----:B------:R-:W-:Y:S02]  /*b6220*/  PRMT R18, R18, 0x3340, R21 ;  /* 0x0000334012127816 */ /* 0x000fe40000000015 */
[----:B------:R-:W-:Y:S02]  /*b6230*/  PRMT R4, R4, 0x3340, R1 ;  /* 0x0000334004047816 */ /* 0x000fe40000000001 */
[----:B------:R-:W-:Y:S01]  /*b6240*/  PRMT R19, R19, 0x3340, R20 ;  /* 0x0000334013137816 */ /* 0x000fe20000000014 */
[----:B------:R0:W-:Y:S01]  /*b6250*/  STL [R1+0x434], R0 ;  /* 0x0004340001007387 */ /* 0x0001e20000100800 */
[----:B------:R-:W-:Y:S02]  /*b6260*/  PRMT R6, R17, 0x5410, R2 ;  /* 0x0000541011067816 */ /* 0x000fe40000000002 */
[----:B------:R-:W-:-:S03]  /*b6270*/  PRMT R2, R18, 0x5410, R3 ;  /* 0x0000541012027816 */ /* 0x000fc60000000003 */
[----:B------:R-:W-:Y:S01]  /*b6280*/  STL [R1+0x41c], R6 ;  /* 0x00041c0601007387 */ /* 0x000fe20000100800 */
[----:B0-----:R-:W-:-:S03]  /*b6290*/  PRMT R0, R19, 0x5410, R4 ;  /* 0x0000541013007816 */ /* 0x001fc60000000004 */
[----:B------:R0:W-:Y:S04]  /*b62a0*/  STL [R1+0x418], R2 ;  /* 0x0004180201007387 */ /* 0x0001e80000100800 */
[----:B------:R1:W-:Y:S01]  /*b62b0*/  STL [R1+0x414], R0 ;  /* 0x0004140001007387 */ /* 0x0003e20000100800 */
[----:B--2---:R-:W-:-:S05]  /*b62c0*/  LOP3.LUT R12, R12, 0xffff, RZ, 0xc0, !PT ;  /* 0x0000ffff0c0c7812 */ /* 0x004fca00078ec0ff */
[----:B------:R-:W-:Y:S01]  /*b62d0*/  STL [R1+0x1e0], R12 ;  /* 0x0001e00c01007387 */ /* 0x000fe20000100800 */
[----:B---3--:R-:W-:Y:S02]  /*b62e0*/  LOP3.LUT R17, R23, 0xffff, RZ, 0xc0, !PT ;  /* 0x0000ffff17117812 */ /* 0x008fe400078ec0ff */
[----:B----4-:R-:W-:-:S03]  /*b62f0*/  LOP3.LUT R5, R5, 0xffff, RZ, 0xc0, !PT ;  /* 0x0000ffff05057812 */ /* 0x010fc600078ec0ff */
[----:B------:R-:W-:Y:S04]  /*b6300*/  STL [R1+0x1d4], R17 ;  /* 0x0001d41101007387 */ /* 0x000fe80000100800 */
[----:B------:R-:W2:Y:S01]  /*b6310*/  LDL.LU R24, [R1+0x1e4] ;  /* 0x0001e40001187983 */ /* 0x000ea20000300800 */
[----:B------:R-:W-:-:S03]  /*b6320*/  LOP3.LUT R18, R11, 0xffff, RZ, 0xc0, !PT ;  /* 0x0000ffff0b127812 */ /* 0x000fc600078ec0ff */
[----:B------:R-:W-:Y:S01]  /*b6330*/  STL [R1+0x1fc], R5 ;  /* 0x0001fc0501007387 */ /* 0x000fe20000100800 */
[----:B------:R-:W-:-:S03]  /*b6340*/  LOP3.LUT R20, R30, 0xffff, RZ, 0xc0, !PT ;  /* 0x0000ffff1e147812 */ /* 0x000fc600078ec0ff */
[----:B------:R-:W3:Y:S04]  /*b6350*/  LDL.LU R23, [R1+0x18c] ;  /* 0x00018c0001177983 */ /* 0x000ee80000300800 */
[----:B------:R-:W-:Y:S01]  /*b6360*/  STL [R1+0x1b4], R18 ;  /* 0x0001b41201007387 */ /* 0x000fe20000100800 */
[----:B------:R-:W-:-:S03]  /*b6370*/  LOP3.LUT R19, R9, 0xffff, RZ, 0xc0, !PT ;  /* 0x0000ffff09137812 */ /* 0x000fc600078ec0ff */
[----:B------:R-:W4:Y:S01]  /*b6380*/  LDL.LU R30, [R1+0x128] ;  /* 0x00012800011e7983 */ /* 0x000f220000300800 */
[----:B------:R-:W-:-:S03]  /*b6390*/  LOP3.LUT R9, R56, 0xffff, RZ, 0xc0, !PT ;  /* 0x0000ffff38097812 */ /* 0x000fc600078ec0ff */
[----:B------:R-:W4:Y:S04]  /*b63a0*/  LDL.LU R11, [R1+0x7c] ;  /* 0x00007c00010b7983 */ /* 0x000f280000300800 */
[----:B------:R-:W4:Y:S01]  /*b63b0*/  LDL.LU R56, [R1+0x74] ;  /* 0x0000740001387983 */ /* 0x000f220000300800 */
[----:B------:R-:W-:-:S03]  /*b63c0*/  LOP3.LUT R21, R57, 0xffff, RZ, 0xc0, !PT ;  /* 0x0000ffff39157812 */ /* 0x000fc600078ec0ff */
[----:B------:R-:W-:Y:S04]  /*b63d0*/  STL [R1+0x178], R19 ;  /* 0x0001781301007387 */ /* 0x000fe80000100800 */
[----:B------:R-:W4:Y:S01]  /*b63e0*/  LDL.LU R57, [R1+0x3c] ;  /* 0x00003c0001397983 */ /* 0x000f220000300800 */
[----:B0-----:R-:W-:Y:S02]  /*b63f0*/  LOP3.LUT R2, R27, 0xffff, RZ, 0xc0, !PT ;  /* 0x0000ffff1b027812 */ /* 0x001fe400078ec0ff */
[----:B------:R-:W-:Y:S01]  /*b6400*/  LOP3.LUT R3, R29, 0xffff, RZ, 0xc0, !PT ;  /* 0x0000ffff1d037812 */ /* 0x000fe200078ec0ff */
[----:B------:R-:W-:Y:S01]  /*b6410*/  STL [R1+0x1c0], R9 ;  /* 0x0001c00901007387 */ /* 0x000fe20000100800 */
[----:B------:R-:W-:-:S03]  /*b6420*/  LOP3.LUT R4, R28, 0xffff, RZ, 0xc0, !PT ;  /* 0x0000ffff1c047812 */ /* 0x000fc600078ec0ff */
[----:B------:R0:W-:Y:S01]  /*b6430*/  STL [R1+0x17c], R2 ;  /* 0x00017c0201007387 */ /* 0x0001e20000100800 */
[----:B------:R-:W-:-:S03]  /*b6440*/  LOP3.LUT R31, R31, 0xffff, RZ, 0xc0, !PT ;  /* 0x0000ffff1f1f7812 */ /* 0x000fc600078ec0ff */
[----:B------:R0:W-:Y:S01]  /*b6450*/  STL [R1+0xd8], R3 ;  /* 0x0000d80301007387 */ /* 0x0001e20000100800 */
[----:B-1----:R-:W-:-:S03]  /*b6460*/  PRMT R0, R31, 0x3340, R1 ;  /* 0x000033401f007816 */ /* 0x002fc60000000001 */
[----:B------:R-:W4:Y:S01]  /*b6470*/  LDL.LU R27, [R1+0x18] ;  /* 0x00001800011b7983 */ /* 0x000f220000300800 */
[----:B------:R-:W-:-:S03]  /*b6480*/  PRMT R6, R20, 0x3340, R21 ;  /* 0x0000334014067816 */ /* 0x000fc60000000015 */
[----:B------:R1:W-:Y:S01]  /*b6490*/  STL [R1+0x240], R4 ;  /* 0x0002400401007387 */ /* 0x0003e20000100800 */
[----:B0-----:R-:W-:-:S03]  /*b64a0*/  PRMT R2, R2, 0x3340, R1 ;  /* 0x0000334002027816 */ /* 0x001fc60000000001 */
[----:B------:R-:W4:Y:S01]  /*b64b0*/  LDL.LU R29, [R1+0x10] ;  /* 0x00001000011d7983 */ /* 0x000f220000300800 */
[----:B------:R-:W-:Y:S02]  /*b64c0*/  PRMT R17, R17, 0x3340, R19 ;  /* 0x0000334011117816 */ /* 0x000fe40000000013 */
[----:B------:R-:W-:Y:S02]  /*b64d0*/  PRMT R3, R3, 0x3340, R1 ;  /* 0x0000334003037816 */ /* 0x000fe40000000001 */
[----:B------:R-:W-:Y:S02]  /*b64e0*/  PRMT R18, R12, 0x3340, R18 ;  /* 0x000033400c127816 */ /* 0x000fe40000000012 */
[----:B------:R-:W-:Y:S02]  /*b64f0*/  PRMT R0, R6, 0x5410, R0 ;  /* 0x0000541006007816 */ /* 0x000fe40000000000 */
[----:B------:R-:W-:Y:S02]  /*b6500*/  PRMT R19, R5, 0x3340, R9 ;  /* 0x0000334005137816 */ /* 0x000fe40000000009 */
[----:B-1----:R-:W-:-:S02]  /*b6510*/  PRMT R4, R4, 0x3340, R1 ;  /* 0x0000334004047816 */ /* 0x002fc40000000001 */
[----:B------:R-:W-:Y:S01]  /*b6520*/  PRMT R5, R17, 0x5410, R2 ;  /* 0x0000541011057816 */ /* 0x000fe20000000002 */
[----:B------:R0:W-:Y:S01]  /*b6530*/  STL [R1+0x408], R0 ;  /* 0x0004080001007387 */ /* 0x0001e20000100800 */
[----:B------:R-:W-:-:S03]  /*b6540*/  PRMT R2, R18, 0x5410, R3 ;  /* 0x0000541012027816 */ /* 0x000fc60000000003 */
[----:B------:R1:W-:Y:S04]  /*b6550*/  STL [R1+0x2f4], R5 ;  /* 0x0002f40501007387 */ /* 0x0003e80000100800 */
[----:B------:R-:W4:Y:S01]  /*b6560*/  LDL.LU R28, [R1+0x6c] ;  /* 0x00006c00011c7983 */ /* 0x000f220000300800 */
[----:B0-----:R-:W-:-:S03]  /*b6570*/  PRMT R0, R19, 0x5410, R4 ;  /* 0x0000541013007816 */ /* 0x001fc60000000004 */
[----:B------:R-:W-:Y:S04]  /*b6580*/  STL [R1+0x2ec], R2 ;  /* 0x0002ec0201007387 */ /* 0x000fe80000100800 */
[----:B-1----:R-:W4:Y:S04]  /*b6590*/  LDL.LU R5, [R1+0x68] ;  /* 0x0000680001057983 */ /* 0x002f280000300800 */
[----:B------:R4:W-:Y:S04]  /*b65a0*/  STL [R1+0x2f0], R0 ;  /* 0x0002f00001007387 */ /* 0x0009e80000100800 */
[----:B------:R-:W4:Y:S04]  /*b65b0*/  LDL.LU R9, [R1+0x64] ;  /* 0x0000640001097983 */ /* 0x000f280000300800 */
[----:B------:R-:W4:Y:S01]  /*b65c0*/  LDL.LU R12, [R1+0x30] ;  /* 0x00003000010c7983 */ /* 0x000f220000300800 */
[----:B--2---:R-:W-:-:S02]  /*b65d0*/  LOP3.LUT R6, R24, 0xffff, RZ, 0xc0, !PT ;  /* 0x0000ffff18067812 */ /* 0x004fc400078ec0ff */
[----:B---3--:R-:W-:-:S03]  /*b65e0*/  LOP3.LUT R26, R23, 0xffff, RZ, 0xc0, !PT ;  /* 0x0000ffff171a7812 */ /* 0x008fc600078ec0ff */
[----:B------:R-:W-:Y:S01]  /*b65f0*/  STL [R1+0x16c], R6 ;  /* 0x00016c0601007387 */ /* 0x000fe20000100800 */
[----:B----4-:R-:W-:-:S03]  /*b6600*/  LOP3.LUT R0, R30, 0xffff, RZ, 0xc0, !PT ;  /* 0x0000ffff1e007812 */ /* 0x010fc600078ec0ff */
[----:B------:R-:W-:Y:S01]  /*b6610*/  STL [R1+0x150], R26 ;  /* 0x0001501a01007387 */ /* 0x000fe20000100800 */
[----:B------:R-:W-:-:S03]  /*b6620*/  LOP3.LUT R17, R11, 0xffff, RZ, 0xc0, !PT ;  /* 0x0000ffff0b117812 */ /* 0x000fc600078ec0ff */
[----:B------:R0:W-:Y:S01]  /*b6630*/  STL [R1+0x14c], R0 ;  /* 0x00014c0001007387 */ /* 0x0001e20000100800 */
[----:B------:R-:W-:-:S03]  /*b6640*/  LOP3.LUT R23, R56, 0xffff, RZ, 0xc0, !PT ;  /* 0x0000ffff38177812 */ /* 0x000fc600078ec0ff */
[----:B------:R-:W2:Y:S04]  /*b6650*/  LDL.LU R11, [R1+0xc] ;  /* 0x00000c00010b7983 */ /* 0x000ea80000300800 */
[----:B------:R1:W-:Y:S01]  /*b6660*/  STL [R1+0x24c], R17 ;  /* 0x00024c1101007387 */ /* 0x0003e20000100800 */
[----:B------:R-:W-:-:S03]  /*b6670*/  LOP3.LUT R18, R57, 0xffff, RZ, 0xc0, !PT ;  /* 0x0000ffff39127812 */ /* 0x000fc600078ec0ff */
[----:B------:R-:W-:Y:S04]  /*b6680*/  STL [R1+0x23c], R23 ;  /* 0x00023c1701007387 */ /* 0x000fe80000100800 */
[----:B------:R-:W3:Y:S04]  /*b6690*/  LDL.LU R56, [R1+0x8] ;  /* 0x0000080001387983 */ /* 0x000ee80000300800 */
[----:B------:R-:W4:Y:S01]  /*b66a0*/  LDL.LU R57, [R1+0x4] ;  /* 0x0000040001397983 */ /* 0x000f220000300800 */
[----:B------:R-:W-:Y:S02]  /*b66b0*/  LOP3.LUT R2, R25, 0xffff, RZ, 0xc0, !PT ;  /* 0x0000ffff19027812 */ /* 0x000fe400078ec0ff */
[----:B------:R-:W-:-:S02]  /*b66c0*/  LOP3.LUT R19, R61, 0xffff, RZ, 0xc0, !PT ;  /* 0x0000ffff3d137812 */ /* 0x000fc400078ec0ff */
[----:B------:R-:W-:Y:S01]  /*b66d0*/  LOP3.LUT R22, R27, 0xffff, RZ, 0xc0, !PT ;  /* 0x0000ffff1b167812 */ /* 0x000fe200078ec0ff */
[----:B------:R-:W-:Y:S01]  /*b66e0*/  STL [R1+0x284], R18 ;  /* 0x0002841201007387 */ /* 0x000fe20000100800 */
[----:B------:R-:W-:Y:S02]  /*b66f0*/  LOP3.LUT R3, R35, 0xffff, RZ, 0xc0, !PT ;  /* 0x0000ffff23037812 */ /* 0x000fe400078ec0ff */
[----:B------:R-:W-:Y:S02]  /*b6700*/  LOP3.LUT R4, R15, 0xffff, RZ, 0xc0, !PT ;  /* 0x0000ffff0f047812 */ /* 0x000fe400078ec0ff */
[----:B------:R-:W-:Y:S01]  /*b6710*/  LOP3.LUT R24, R29, 0xffff, RZ, 0xc0, !PT ;  /* 0x0000ffff1d187812 */ /* 0x000fe200078ec0ff */
[----:B------:R-:W-:Y:S01]  /*b6720*/  STL [R1+0x248], R22 ;  /* 0x0002481601007387 */ /* 0x000fe20000100800 */
[----:B0-----:R-:W-:Y:S02]  /*b6730*/  PRMT R0, R0, 0x3340, R1 ;  /* 0x0000334000007816 */ /* 0x001fe40000000001 */
[----:B------:R-:W-:Y:S01]  /*b6740*/  PRMT R6, R6, 0x3340, R26 ;  /* 0x0000334006067816 */ /* 0x000fe2000000001a */
[----:B------:R-:W-:Y:S01]  /*b6750*/  STL [R1+0x234], R24 ;  /* 0x0002341801007387 */ /* 0x000fe20000100800 */
[----:B------:R-:W-:-:S03]  /*b6760*/  PRMT R15, R23, 0x3340, R24 ;  /* 0x00003340170f7816 */ /* 0x000fc60000000018 */
[----:B------:R0:W-:Y:S01]  /*b6770*/  STL [R1+0x230], R2 ;  /* 0x0002300201007387 */ /* 0x0001e20000100800 */
[----:B------:R-:W-:-:S03]  /*b6780*/  PRMT R0, R6, 0x5410, R0 ;  /* 0x0000541006007816 */ /* 0x000fc60000000000 */
[----:B------:R-:W-:Y:S01]  /*b6790*/  STL [R1+0x278], R19 ;  /* 0x0002781301007387 */ /* 0x000fe20000100800 */
[----:B-1----:R-:W-:-:S03]  /*b67a0*/  PRMT R17, R17, 0x3340, R22 ;  /* 0x0000334011117816 */ /* 0x002fc60000000016 */
[----:B------:R1:W-:Y:S01]  /*b67b0*/  STL [R1+0x238], R3 ;  /* 0x0002380301007387 */ /* 0x0003e20000100800 */
[----:B0-----:R-:W-:-:S03]  /*b67c0*/  PRMT R2, R2, 0x3340, R1 ;  /* 0x0000334002027816 */ /* 0x001fc60000000001 */
[----:B------:R0:W-:Y:S01]  /*b67d0*/  STL [R1+0x26c], R4 ;  /* 0x00026c0401007387 */ /* 0x0001e20000100800 */
[----:B------:R-:W-:Y:S02]  /*b67e0*/  PRMT R18, R18, 0x3340, R19 ;  /* 0x0000334012127816 */ /* 0x000fe40000000013 */
[----:B------:R-:W-:Y:S02]  /*b67f0*/  PRMT R6, R15, 0x5410, R2 ;  /* 0x000054100f067816 */ /* 0x000fe40000000002 */
[--C-:B-1----:R-:W-:Y:S01]  /*b6800*/  PRMT R3, R3, 0x3340, R1.reuse ;  /* 0x0000334003037816 */ /* 0x102fe20000000001 */
[----:B------:R1:W-:Y:S01]  /*b6810*/  STL [R1+0x2d4], R0 ;  /* 0x0002d40001007387 */ /* 0x0003e20000100800 */
[----:B0-----:R-:W-:Y:S02]  /*b6820*/  PRMT R4, R4, 0x3340, R1 ;  /* 0x0000334004047816 */ /* 0x001fe40000000001 */
[----:B------:R-:W-:Y:S01]  /*b6830*/  PRMT R2, R17, 0x5410, R3 ;  /* 0x0000541011027816 */ /* 0x000fe20000000003 */
[----:B------:R0:W-:Y:S01]  /*b6840*/  STL [R1+0x344], R6 ;  /* 0x0003440601007387 */ /* 0x0001e20000100800 */
[----:B-1----:R-:W-:-:S03]  /*b6850*/  PRMT R0, R18, 0x5410, R4 ;  /* 0x0000541012007816 */ /* 0x002fc60000000004 */
[----:B------:R-:W-:Y:S01]  /*b6860*/  STL [R1+0x334], R2 ;  /* 0x0003340201007387 */ /* 0x000fe20000100800 */
[----:B0-----:R-:W-:-:S03]  /*b6870*/  LOP3.LUT R6, R9, 0xffff, RZ, 0xc0, !PT ;  /* 0x0000ffff09067812 */ /* 0x001fc600078ec0ff */
[----:B------:R0:W-:Y:S01]  /*b6880*/  STL [R1+0x338], R0 ;  /* 0x0003380001007387 */ /* 0x0001e20000100800 */
[----:B------:R-:W-:-:S03]  /*b6890*/  LOP3.LUT R23, R12, 0xffff, RZ, 0xc0, !PT ;  /* 0x0000ffff0c177812 */ /* 0x000fc600078ec0ff */
[----:B------:R-:W3:Y:S04]  /*b68a0*/  LDL.LU R49, [R1+0x228] ;  /* 0x0002280001317983 */ /* 0x000ee80000300800 */
[----:B------:R-:W3:Y:S04]  /*b68b0*/  LDL.LU R54, [R1+0x224] ;  /* 0x0002240001367983 */ /* 0x000ee80000300800 */
[----:B------:R-:W-:Y:S01]  /*b68c0*/  STL [R1+0x22c], R6 ;  /* 0x00022c0601007387 */ /* 0x000fe20000100800 */
[----:B------:R-:W-:-:S03]  /*b68d0*/  LOP3.LUT R22, R28, 0xffff, RZ, 0xc0, !PT ;  /* 0x0000ffff1c167812 */ /* 0x000fc600078ec0ff */
[----:B------:R-:W3:Y:S04]  /*b68e0*/  LDL.LU R12, [R1+0x1f8] ;  /* 0x0001f800010c7983 */ /* 0x000ee80000300800 */
[----:B------:R-:W3:Y:S01]  /*b68f0*/  LDL.LU R27, [R1+0x1d0] ;  /* 0x0001d000011b7983 */ /* 0x000ee20000300800 */
[----:B------:R-:W-:-:S03]  /*b6900*/  LOP3.LUT R24, R5, 0xffff, RZ, 0xc0, !PT ;  /* 0x0000ffff05187812 */ /* 0x000fc600078ec0ff */
[----:B------:R-:W3:Y:S04]  /*b6910*/  LDL.LU R29, [R1+0x1cc] ;  /* 0x0001cc00011d7983 */ /* 0x000ee80000300800 */
[----:B------:R-:W3:Y:S01]  /*b6920*/  LDL.LU R28, [R1+0x1a4] ;  /* 0x0001a400011c7983 */ /* 0x000ee20000300800 */
[----:B0-----:R-:W-:-:S03]  /*b6930*/  LOP3.LUT R0, R16, 0xffff, RZ, 0xc0, !PT ;  /* 0x0000ffff10007812 */ /* 0x001fc600078ec0ff */
[----:B------:R-:W3:Y:S04]  /*b6940*/  LDL.LU R5, [R1+0x174] ;  /* 0x0001740001057983 */ /* 0x000ee80000300800 */
[----:B------:R-:W3:Y:S01]  /*b6950*/  LDL.LU R9, [R1+0x170] ;  /* 0x0001700001097983 */ /* 0x000ee20000300800 */
[----:B--2---:R-:W-:Y:S02]  /*b6960*/  LOP3.LUT R26, R11, 0xffff, RZ, 0xc0, !PT ;  /* 0x0000ffff0b1a7812 */ /* 0x004fe400078ec0ff */
[----:B----4-:R-:W-:-:S05]  /*b6970*/  LOP3.LUT R15, R57, 0xffff, RZ, 0xc0, !PT ;  /* 0x0000ffff390f7812 */ /* 0x010fca00078ec0ff */
[----:B------:R-:W-:Y:S04]  /*b6980*/  STL [R1+0x1e4], R15 ;  /* 0x0001e40f01007387 */ /* 0x000fe80000100800 */
[----:B------:R0:W-:Y:S04]  /*b6990*/  STL [R1+0x64], R0 ;  /* 0x0000640001007387 */ /* 0x0001e80000100800 */
[----:B------:R-:W2:Y:S01]  /*b69a0*/  LDL.LU R11, [R1+0x138] ;  /* 0x00013800010b7983 */ /* 0x000ea20000300800 */
[----:B---3--:R-:W-:-:S03]  /*b69b0*/  LOP3.LUT R25, R56, 0xffff, RZ, 0xc0, !PT ;  /* 0x0000ffff38197812 */ /* 0x008fc600078ec0ff */
[----:B------:R-:W3:Y:S04]  /*b69c0*/  LDL.LU R56, [R1+0x60] ;  /* 0x0000600001387983 */ /* 0x000ee80000300800 */
[----:B------:R-:W4:Y:S01]  /*b69d0*/  LDL.LU R57, [R1] ;  /* 0x0000000001397983 */ /* 0x000f220000300800 */
[----:B------:R-:W-:Y:S02]  /*b69e0*/  LOP3.LUT R36, R36, 0xffff, RZ, 0xc0, !PT ;  /* 0x0000ffff24247812 */ /* 0x000fe400078ec0ff */
[----:B0-----:R-:W-:Y:S02]  /*b69f0*/  PRMT R0, R0, 0x3340, R1 ;  /* 0x0000334000007816 */ /* 0x001fe40000000001 */
[----:B------:R-:W-:Y:S02]  /*b6a00*/  PRMT R6, R6, 0x3340, R15 ;  /* 0x0000334006067816 */ /* 0x000fe4000000000f */
[----:B------:R-:W-:-:S02]  /*b6a10*/  LOP3.LUT R32, R32, 0xffff, RZ, 0xc0, !PT ;  /* 0x0000ffff20207812 */ /* 0x000fc400078ec0ff */
[----:B------:R-:W-:Y:S02]  /*b6a20*/  LOP3.LUT R30, R60, 0xffff, RZ, 0xc0, !PT ;  /* 0x0000ffff3c1e7812 */ /* 0x000fe400078ec0ff */
[----:B------:R-:W-:Y:S02]  /*b6a30*/  LOP3.LUT R35, R8, 0xffff, RZ, 0xc0, !PT ;  /* 0x0000ffff08237812 */ /* 0x000fe400078ec0ff */
[--C-:B------:R-:W-:Y:S02]  /*b6a40*/  PRMT R2, R36, 0x3340, R1.reuse ;  /* 0x0000334024027816 */ /* 0x100fe40000000001 */
[----:B------:R-:W-:Y:S02]  /*b6a50*/  PRMT R8, R22, 0x3340, R26 ;  /* 0x0000334016087816 */ /* 0x000fe4000000001a */
        /* <DEDUP_REMOVED lines=10> */
[----:B------:R-:W-:Y:S04]  /*b6b00*/  STL [R1+0x3c8], R2 ;  /* 0x0003c80201007387 */ /* 0x000fe80000100800 */
[----:B------:R0:W-:Y:S01]  /*b6b10*/  STL [R1+0x3c4], R0 ;  /* 0x0003c40001007387 */ /* 0x0001e20000100800 */
[----:B------:R-:W-:Y:S02]  /*b6b20*/  LOP3.LUT R18, R49, 0xffff, RZ, 0xc0, !PT ;  /* 0x0000ffff31127812 */ /* 0x000fe400078ec0ff */
[----:B------:R-:W-:-:S05]  /*b6b30*/  LOP3.LUT R8, R54, 0xffff, RZ, 0xc0, !PT ;  /* 0x0000ffff36087812 */ /* 0x000fca00078ec0ff */
[----:B------:R-:W-:Y:S01]  /*b6b40*/  STL [R1+0x1b0], R8 ;  /* 0x0001b00801007387 */ /* 0x000fe20000100800 */
[----:B------:R-:W-:-:S03]  /*b6b50*/  LOP3.LUT R12, R12, 0xffff, RZ, 0xc0, !PT ;  /* 0x0000ffff0c0c7812 */ /* 0x000fc600078ec0ff */
[----:B------:R-:W4:Y:S01]  /*b6b60*/  LDL.LU R54, [R1+0x25c] ;  /* 0x00025c0001367983 */ /* 0x000f220000300800 */
[----:B------:R-:W-:-:S03]  /*b6b70*/  LOP3.LUT R49, R29, 0xffff, RZ, 0xc0, !PT ;  /* 0x0000ffff1d317812 */ /* 0x000fc600078ec0ff */
[----:B------:R-:W-:Y:S01]  /*b6b80*/  STL [R1+0x1dc], R12 ;  /* 0x0001dc0c01007387 */ /* 0x000fe20000100800 */
[----:B------:R-:W-:-:S03]  /*b6b90*/  LOP3.LUT R15, R28, 0xffff, RZ, 0xc0, !PT ;  /* 0x0000ffff1c0f7812 */ /* 0x000fc600078ec0ff */
[----:B------:R-:W-:Y:S04]  /*b6ba0*/  STL [R1+0x18c], R49 ;  /* 0x00018c3101007387 */ /* 0x000fe80000100800 */
[----:B------:R-:W4:Y:S01]  /*b6bb0*/  LDL.LU R16, [R1+0x258] ;  /* 0x0002580001107983 */ /* 0x000f220000300800 */
[----:B------:R-:W-:-:S03]  /*b6bc0*/  LOP3.LUT R3, R9, 0xffff, RZ, 0xc0, !PT ;  /* 0x0000ffff09037812 */ /* 0x000fc600078ec0ff */
[----:B------:R1:W-:Y:S01]  /*b6bd0*/  STL [R1+0x1a4], R15 ;  /* 0x0001a40f01007387 */ /* 0x0003e20000100800 */
[----:B------:R-:W-:-:S03]  /*b6be0*/  LOP3.LUT R19, R27, 0xffff, RZ, 0xc0, !PT ;  /* 0x0000ffff1b137812 */ /* 0x000fc600078ec0ff */
[----:B------:R-:W4:Y:S01]  /*b6bf0*/  LDL.LU R60, [R1+0x220] ;  /* 0x00022000013c7983 */ /* 0x000f220000300800 */
[----:B0-----:R-:W-:-:S03]  /*b6c00*/  LOP3.LUT R0, R7, 0xffff, RZ, 0xc0, !PT ;  /* 0x0000ffff07007812 */ /* 0x001fc600078ec0ff */
[----:B------:R-:W4:Y:S01]  /*b6c10*/  LDL.LU R17, [R1+0x218] ;  /* 0x0002180001117983 */ /* 0x000f220000300800 */
[----:B------:R-:W-:-:S03]  /*b6c20*/  LOP3.LUT R27, R5, 0xffff, RZ, 0xc0, !PT ;  /* 0x0000ffff051b7812 */ /* 0x000fc600078ec0ff */
[----:B------:R-:W-:Y:S04]  /*b6c30*/  STL [R1+0x74], R3 ;  /* 0x0000740301007387 */ /* 0x000fe80000100800 */
[----:B------:R-:W4:Y:S04]  /*b6c40*/  LDL.LU R48, [R1+0x1f4] ;  /* 0x0001f40001307983 */ /* 0x000f280000300800 */
[----:B------:R-:W4:Y:S04]  /*b6c50*/  LDL.LU R5, [R1+0x1ec] ;  /* 0x0001ec0001057983 */ /* 0x000f280000300800 */
[----:B------:R-:W4:Y:S04]  /*b6c60*/  LDL.LU R9, [R1+0x1c4] ;  /* 0x0001c40001097983 */ /* 0x000f280000300800 */
[----:B------:R0:W-:Y:S01]  /*b6c70*/  STL [R1+0x398], R0 ;  /* 0x0003980001007387 */ /* 0x0001e20000100800 */
[----:B-1----:R-:W-:-:S02]  /*b6c80*/  PRMT R15, R12, 0x3340, R15 ;  /* 0x000033400c0f7816 */ /* 0x002fc4000000000f */
[----:B--2---:R-:W-:-:S05]  /*b6c90*/  LOP3.LUT R4, R11, 0xffff, RZ, 0xc0, !PT ;  /* 0x0000ffff0b047812 */ /* 0x004fca00078ec0ff */
[----:B------:R1:W-:Y:S01]  /*b6ca0*/  STL [R1+0x170], R4 ;  /* 0x0001700401007387 */ /* 0x0003e20000100800 */
[----:B---3--:R-:W-:-:S03]  /*b6cb0*/  LOP3.LUT R28, R56, 0xffff, RZ, 0xc0, !PT ;  /* 0x0000ffff381c7812 */ /* 0x008fc600078ec0ff */
[----:B------:R-:W2:Y:S04]  /*b6cc0*/  LDL.LU R11, [R1+0x1bc] ;  /* 0x0001bc00010b7983 */ /* 0x000ea80000300800 */
[----:B------:R-:W3:Y:S04]  /*b6cd0*/  LDL.LU R56, [R1+0x190] ;  /* 0x0001900001387983 */ /* 0x000ee80000300800 */
[----:B------:R-:W3:Y:S01]  /*b6ce0*/  LDL.LU R61, [R1+0x188] ;  /* 0x00018800013d7983 */ /* 0x000ee20000300800 */
[----:B----4-:R-:W-:-:S03]  /*b6cf0*/  LOP3.LUT R29, R57, 0xffff, RZ, 0xc0, !PT ;  /* 0x0000ffff391d7812 */ /* 0x010fc600078ec0ff */
[----:B------:R-:W4:Y:S04]  /*b6d00*/  LDL.LU R12, [R1+0x168] ;  /* 0x00016800010c7983 */ /* 0x000f280000300800 */
[----:B------:R-:W4:Y:S01]  /*b6d10*/  LDL.LU R57, [R1+0x164] ;  /* 0x0001640001397983 */ /* 0x000f220000300800 */
[----:B0-----:R-:W-:Y:S02]  /*b6d20*/  PRMT R0, R0, 0x3340, R1 ;  /* 0x0000334000007816 */ /* 0x001fe40000000001 */
[----:B------:R-:W-:Y:S02]  /*b6d30*/  PRMT R6, R28, 0x3340, R29 ;  /* 0x000033401c067816 */ /* 0x000fe4000000001d */
[----:B------:R-:W-:Y:S02]  /*b6d40*/  PRMT R2, R27, 0x3340, R1 ;  /* 0x000033401b027816 */ /* 0x000fe40000000001 */
[----:B------:R-:W-:-:S02]  /*b6d50*/  PRMT R7, R18, 0x3340, R19 ;  /* 0x0000334012077816 */ /* 0x000fc40000000013 */
[----:B------:R-:W-:Y:S02]  /*b6d60*/  PRMT R3, R3, 0x3340, R1 ;  /* 0x0000334003037816 */ /* 0x000fe40000000001 */
[----:B------:R-:W-:Y:S02]  /*b6d70*/  PRMT R8, R8, 0x3340, R49 ;  /* 0x0000334008087816 */ /* 0x000fe40000000031 */
[----:B------:R-:W-:Y:S02]  /*b6d80*/  PRMT R0, R6, 0x5410, R0 ;  /* 0x0000541006007816 */ /* 0x000fe40000000000 */
[----:B-1----:R-:W-:Y:S02]  /*b6d90*/  PRMT R4, R4, 0x3340, R1 ;  /* 0x0000334004047816 */ /* 0x002fe40000000001 */
[----:B------:R-:W-:Y:S01]  /*b6da0*/  PRMT R6, R7, 0x5410, R2 ;  /* 0x0000541007067816 */ /* 0x000fe20000000002 */
[----:B------:R0:W-:Y:S01]  /*b6db0*/  STL [R1+0x3c0], R0 ;  /* 0x0003c00001007387 */ /* 0x0001e20000100800 */
[----:B------:R-:W-:-:S03]  /*b6dc0*/  PRMT R2, R8, 0x5410, R3 ;  /* 0x0000541008027816 */ /* 0x000fc60000000003 */
[----:B------:R1:W-:Y:S01]  /*b6dd0*/  STL [R1+0x3a4], R6 ;  /* 0x0003a40601007387 */ /* 0x0003e20000100800 */
[----:B0-----:R-:W-:-:S03]  /*b6de0*/  PRMT R0, R15, 0x5410, R4 ;  /* 0x000054100f007816 */ /* 0x001fc60000000004 */
[----:B------:R-:W-:Y:S04]  /*b6df0*/  STL [R1+0x3a0], R2 ;  /* 0x0003a00201007387 */ /* 0x000fe80000100800 */
[----:B------:R-:W4:Y:S01]  /*b6e00*/  LDL.LU R49, [R1+0xc8] ;  /* 0x0000c80001317983 */ /* 0x000f220000300800 */
[----:B-1----:R-:W-:-:S03]  /*b6e10*/  LOP3.LUT R6, R54, 0xffff, RZ, 0xc0, !PT ;  /* 0x0000ffff36067812 */ /* 0x002fc600078ec0ff */
[----:B------:R3:W-:Y:S04]  /*b6e20*/  STL [R1+0x39c], R0 ;  /* 0x00039c0001007387 */ /* 0x0007e80000100800 */
[----:B------:R-:W4:Y:S04]  /*b6e30*/  LDL.LU R54, [R1+0xc0] ;  /* 0x0000c00001367983 */ /* 0x000f280000300800 */
[----:B------:R-:W-:Y:S01]  /*b6e40*/  STL [R1+0x224], R6 ;  /* 0x0002240601007387 */ /* 0x000fe20000100800 */
[----:B------:R-:W-:Y:S02]  /*b6e50*/  LOP3.LUT R7, R16, 0xffff, RZ, 0xc0, !PT ;  /* 0x0000ffff10077812 */ /* 0x000fe400078ec0ff */
[----:B------:R-:W-:-:S03]  /*b6e60*/  LOP3.LUT R8, R60, 0xffff, RZ, 0xc0, !PT ;  /* 0x0000ffff3c087812 */ /* 0x000fc600078ec0ff */
[----:B------:R-:W-:Y:S01]  /*b6e70*/  STL [R1+0x1d0], R7 ;  /* 0x0001d00701007387 */ /* 0x000fe20000100800 */
[----:B------:R-:W-:-:S03]  /*b6e80*/  LOP3.LUT R15, R17, 0xffff, RZ, 0xc0, !PT ;  /* 0x0000ffff110f7812 */ /* 0x000fc600078ec0ff */
[----:B------:R-:W-:Y:S01]  /*b6e90*/  STL [R1+0x2a0], R8 ;  /* 0x0002a00801007387 */ /* 0x000fe20000100800 */
[----:B------:R-:W-:Y:S02]  /*b6ea0*/  LOP3.LUT R60, R48, 0xffff, RZ, 0xc0, !PT ;  /* 0x0000ffff303c7812 */ /* 0x000fe400078ec0ff */
[----:B------:R-:W-:-:S03]  /*b6eb0*/  LOP3.LUT R48, R5, 0xffff, RZ, 0xc0, !PT ;  /* 0x0000ffff05307812 */ /* 0x000fc600078ec0ff */
[----:B------:R-:W-:Y:S01]  /*b6ec0*/  STL [R1+0x218], R60 ;  /* 0x0002183c01007387 */ /* 0x000fe20000100800 */
[----:B------:R-:W-:-:S03]  /*b6ed0*/  LOP3.LUT R17, R9, 0xffff, RZ, 0xc0, !PT ;  /* 0x0000ffff09117812 */ /* 0x000fc600078ec0ff */
[----:B------:R-:W-:Y:S04]  /*b6ee0*/  STL [R1+0x228], R15 ;  /* 0x0002280f01007387 */ /* 0x000fe80000100800 */
[----:B------:R-:W-:Y:S04]  /*b6ef0*/  STL [R1+0x1cc], R48 ;  /* 0x0001cc3001007387 */ /* 0x000fe80000100800 */
[----:B------:R-:W4:Y:S04]  /*b6f00*/  LDL.LU R5, [R1+0x90] ;  /* 0x0000900001057983 */ /* 0x000f280000300800 */
[----:B------:R-:W-:Y:S04]  /*b6f10*/  STL [R1+0x29c], R17 ;  /* 0x00029c1101007387 */ /* 0x000fe80000100800 */
[----:B------:R-:W4:Y:S01]  /*b6f20*/  LDL.LU R9, [R1+0x88] ;  /* 0x0000880001097983 */ /* 0x000f220000300800 */
[----:B--2---:R-:W-:-:S03]  /*b6f30*/  LOP3.LUT R16, R11, 0xffff, RZ, 0xc0, !PT ;  /* 0x0000ffff0b107812 */ /* 0x004fc600078ec0ff */
[----:B------:R-:W2:Y:S01]  /*b6f40*/  LDL.LU R11, [R1+0x5c] ;  /* 0x00005c00010b7983 */ /* 0x000ea20000300800 */
[----:B---3--:R-:W-:-:S03]  /*b6f50*/  LOP3.LUT R0, R56, 0xffff, RZ, 0xc0, !PT ;  /* 0x0000ffff38007812 */ /* 0x008fc600078ec0ff */
[----:B------:R-:W-:Y:S01]  /*b6f60*/  STL [R1+0x220], R16 ;  /* 0x0002201001007387 */ /* 0x000fe20000100800 */
[----:B------:R-:W-:-:S03]  /*b6f70*/  LOP3.LUT R2, R61, 0xffff, RZ, 0xc0, !PT ;  /* 0x0000ffff3d027812 */ /* 0x000fc600078ec0ff */
[----:B------:R-:W3:Y:S01]  /*b6f80*/  LDL.LU R56, [R1+0x54] ;  /* 0x0000540001387983 */ /* 0x000ee20000300800 */
[----:B----4-:R-:W-:-:S03]  /*b6f90*/  LOP3.LUT R3, R12, 0xffff, RZ, 0xc0, !PT ;  /* 0x0000ffff0c037812 */ /* 0x010fc600078ec0ff */
[----:B------:R0:W-:Y:S01]  /*b6fa0*/  STL [R1+0x1f8], R0 ;  /* 0x0001f80001007387 */ /* 0x0001e20000100800 */
[----:B------:R-:W-:-:S03]  /*b6fb0*/  LOP3.LUT R4, R57, 0xffff, RZ, 0xc0, !PT ;  /* 0x0000ffff39047812 */ /* 0x000fc600078ec0ff */
[----:B------:R-:W4:Y:S04]  /*b6fc0*/  LDL.LU R12, [R1+0x20] ;  /* 0x00002000010c7983 */ /* 0x000f280000300800 */
[----:B------:R1:W-:Y:S04]  /*b6fd0*/  STL [R1+0x1f4], R2 ;  /* 0x0001f40201007387 */ /* 0x0003e80000100800 */
[----:B------:R-:W4:Y:S01]  /*b6fe0*/  LDL.LU R57, [R1+0x1c] ;  /* 0x00001c0001397983 */ /* 0x000f220000300800 */
[----:B0-----:R-:W-:Y:S02]  /*b6ff0*/  PRMT R0, R0, 0x3340, R1 ;  /* 0x0000334000007816 */ /* 0x001fe40000000001 */
[----:B------:R-:W-:Y:S01]  /*b7000*/  PRMT R6, R6, 0x3340, R60 ;  /* 0x0000334006067816 */ /* 0x000fe2000000003c */
[----:B------:R0:W-:Y:S01]  /*b7010*/  STL [R1+0x298], R3 ;  /* 0x0002980301007387 */ /* 0x0001e20000100800 */
[----:B------:R-:W-:-:S02]  /*b7020*/  PRMT R7, R7, 0x3340, R48 ;  /* 0x0000334007077816 */ /* 0x000fc40000000030 */
[----:B-1----:R-:W-:Y:S01]  /*b7030*/  PRMT R2, R2, 0x3340, R1 ;  /* 0x0000334002027816 */ /* 0x002fe20000000001 */
[----:B------:R1:W-:Y:S01]  /*b7040*/  STL [R1+0x294], R4 ;  /* 0x0002940401007387 */ /* 0x0003e20000100800 */
[----:B------:R-:W-:Y:S02]  /*b7050*/  PRMT R0, R6, 0x5410, R0 ;  /* 0x0000541006007816 */ /* 0x000fe40000000000 */
[----:B------:R-:W-:Y:S02]  /*b7060*/  PRMT R8, R8, 0x3340, R17 ;  /* 0x0000334008087816 */ /* 0x000fe40000000011 */
[----:B------:R-:W-:Y:S02]  /*b7070*/  PRMT R15, R15, 0x3340, R16 ;  /* 0x000033400f0f7816 */ /* 0x000fe40000000010 */
[--C-:B0-----:R-:W-:Y:S02]  /*b7080*/  PRMT R3, R3, 0x3340, R1.reuse ;  /* 0x0000334003037816 */ /* 0x101fe40000000001 */
[----:B-1----:R-:W-:Y:S01]  /*b7090*/  PRMT R4, R4, 0x3340, R1 ;  /* 0x0000334004047816 */ /* 0x002fe20000000001 */
[----:B------:R0:W-:Y:S01]  /*b70a0*/  STL [R1+0x30c], R0 ;  /* 0x00030c0001007387 */ /* 0x0001e20000100800 */
[----:B------:R-:W-:-:S02]  /*b70b0*/  PRMT R6, R7, 0x5410, R2 ;  /* 0x0000541007067816 */ /* 0x000fc40000000002 */
[----:B------:R-:W-:Y:S02]  /*b70c0*/  PRMT R2, R8, 0x5410, R3 ;  /* 0x0000541008027816 */ /* 0x000fe40000000003 */
[----:B------:R-:W-:Y:S01]  /*b70d0*/  LOP3.LUT R7, R49, 0xffff, RZ, 0xc0, !PT ;  /* 0x0000ffff31077812 */ /* 0x000fe200078ec0ff */
[----:B------:R1:W-:Y:S01]  /*b70e0*/  STL [R1+0x308], R6 ;  /* 0x0003080601007387 */ /* 0x0003e20000100800 */
[----:B0-----:R-:W-:-:S03]  /*b70f0*/  PRMT R0, R15, 0x5410, R4 ;  /* 0x000054100f007816 */ /* 0x001fc60000000004 */
[----:B------:R-:W-:Y:S04]  /*b7100*/  STL [R1+0x304], R2 ;  /* 0x0003040201007387 */ /* 0x000fe80000100800 */
[----:B------:R0:W-:Y:S01]  /*b7110*/  STL [R1+0x300], R0 ;  /* 0x0003000001007387 */ /* 0x0001e20000100800 */
[----:B-1----:R-:W-:-:S03]  /*b7120*/  LOP3.LUT R6, R54, 0xffff, RZ, 0xc0, !PT ;  /* 0x0000ffff36067812 */ /* 0x002fc600078ec0ff */
[----:B------:R-:W4:Y:S04]  /*b7130*/  LDL.LU R61, [R1+0x260] ;  /* 0x00026000013d7983 */ /* 0x000f280000300800 */
[----:B------:R-:W4:Y:S04]  /*b7140*/  LDL.LU R48, [R1+0x200] ;  /* 0x0002000001307983 */ /* 0x000f280000300800 */
[----:B------:R-:W-:Y:S04]  /*b7150*/  STL [R1+0x290], R7 ;  /* 0x0002900701007387 */ /* 0x000fe80000100800 */
[----:B------:R1:W-:Y:S04]  /*b7160*/  STL [R1+0x25c], R6 ;  /* 0x00025c0601007387 */ /* 0x0003e80000100800 */
[----:B------:R-:W4:Y:S04]  /*b7170*/  LDL.LU R49, [R1+0x1a0] ;  /* 0x0001a00001317983 */ /* 0x000f280000300800 */
[----:B------:R-:W4:Y:S01]  /*b7180*/  LDL.LU R54, [R1+0xc4] ;  /* 0x0000c40001367983 */ /* 0x000f220000300800 */
[----:B0-----:R-:W-:-:S02]  /*b7190*/  LOP3.LUT R0, R58, 0xffff, RZ, 0xc0, !PT ;  /* 0x0000ffff3a007812 */ /* 0x001fc400078ec0ff */
[----:B------:R-:W-:Y:S02]  /*b71a0*/  LOP3.LUT R2, R59, 0xffff, RZ, 0xc0, !PT ;  /* 0x0000ffff3b027812 */ /* 0x000fe400078ec0ff */
[----:B------:R-:W-:Y:S02]  /*b71b0*/  LOP3.LUT R3, R13, 0xffff, RZ, 0xc0, !PT ;  /* 0x0000ffff0d037812 */ /* 0x000fe400078ec0ff */
[----:B------:R-:W-:Y:S02]  /*b71c0*/  LOP3.LUT R4, R14, 0xffff, RZ, 0xc0, !PT ;  /* 0x0000ffff0e047812 */ /* 0x000fe400078ec0ff */
[----:B------:R-:W-:Y:S02]  /*b71d0*/  LOP3.LUT R15, R5, 0xffff, RZ, 0xc0, !PT ;  /* 0x0000ffff050f7812 */ /* 0x000fe400078ec0ff */
[----:B------:R-:W4:Y:S01]  /*b71e0*/  LDL.LU R5, [R1+0xbc] ;  /* 0x0000bc0001057983 */ /* 0x000f220000300800 */
[----:B------:R-:W-:-:S03]  /*b71f0*/  LOP3.LUT R8, R9, 0xffff, RZ, 0xc0, !PT ;  /* 0x0000ffff09087812 */ /* 0x000fc600078ec0ff */
[----:B------:R-:W-:Y:S04]  /*b7200*/  STL [R1+0x2c0], R15 ;  /* 0x0002c00f01007387 */ /* 0x000fe80000100800 */
[----:B------:R-:W-:Y:S01]  /*b7210*/  STL [R1+0x2b4], R8 ;  /* 0x0002b40801007387 */ /* 0x000fe20000100800 */
[----:B--2---:R-:W-:Y:S02]  /*b7220*/  LOP3.LUT R60, R11, 0xffff, RZ, 0xc0, !PT ;  /* 0x0000ffff0b3c7812 */ /* 0x004fe400078ec0ff */
[----:B---3--:R-:W-:-:S03]  /*b7230*/  LOP3.LUT R56, R56, 0xffff, RZ, 0xc0, !PT ;  /* 0x0000ffff38387812 */ /* 0x008fc600078ec0ff */
[----:B------:R-:W-:Y:S04]  /*b7240*/  STL [R1+0x28c], R60 ;  /* 0x00028c3c01007387 */ /* 0x000fe80000100800 */
[----:B------:R0:W-:Y:S01]  /*b7250*/  STL [R1+0x90], R56 ;  /* 0x0000903801007387 */ /* 0x0001e20000100800 */
[----:B----4-:R-:W-:-:S03]  /*b7260*/  LOP3.LUT R16, R12, 0xffff, RZ, 0xc0, !PT ;  /* 0x0000ffff0c107812 */ /* 0x010fc600078ec0ff */
[----:B------:R-:W2:Y:S04]  /*b7270*/  LDL.LU R9, [R1+0x8c] ;  /* 0x00008c0001097983 */ /* 0x000ea80000300800 */
[----:B------:R-:W3:Y:S01]  /*b7280*/  LDL.LU R11, [R1+0x58] ;  /* 0x00005800010b7983 */ /* 0x000ee20000300800 */
[----:B------:R-:W-:-:S03]  /*b7290*/  LOP3.LUT R17, R57, 0xffff, RZ, 0xc0, !PT ;  /* 0x0000ffff39117812 */ /* 0x000fc600078ec0ff */
[----:B------:R-:W-:Y:S04]  /*b72a0*/  STL [R1+0x2b0], R16 ;  /* 0x0002b01001007387 */ /* 0x000fe80000100800 */
[----:B------:R-:W-:Y:S04]  /*b72b0*/  STL [R1+0x2ac], R17 ;  /* 0x0002ac1101007387 */ /* 0x000fe80000100800 */
[----:B------:R-:W4:Y:S04]  /*b72c0*/  LDL.LU R12, [R1+0x50] ;  /* 0x00005000010c7983 */ /* 0x000f280000300800 */
[----:B------:R0:W-:Y:S01]  /*b72d0*/  STL [R1+0x2a4], R0 ;  /* 0x0002a40001007387 */ /* 0x0001e20000100800 */
[----:B-1----:R-:W-:-:S03]  /*b72e0*/  PRMT R6, R6, 0x3340, R56 ;  /* 0x0000334006067816 */ /* 0x002fc60000000038 */
[----:B------:R1:W-:Y:S04]  /*b72f0*/  STL [R1+0x258], R2 ;  /* 0x0002580201007387 */ /* 0x0003e80000100800 */
[----:B------:R0:W-:Y:S04]  /*b7300*/  STL [R1+0x2c8], R3 ;  /* 0x0002c80301007387 */ /* 0x0001e80000100800 */
[----:B------:R-:W4:Y:S04]  /*b7310*/  LDL.LU R57, [R1+0x28] ;  /* 0x0000280001397983 */ /* 0x000f280000300800 */
[----:B------:R1:W-:Y:S04]  /*b7320*/  STL [R1+0x2a8], R4 ;  /* 0x0002a80401007387 */ /* 0x0003e80000100800 */
[----:B0-----:R-:W4:Y:S01]  /*b7330*/  LDL.LU R56, [R1+0x45cc] ;  /* 0x0045cc0001387983 */ /* 0x001f220000300800 */
[----:B------:R-:W-:-:S02]  /*b7340*/  PRMT R0, R0, 0x3340, R1 ;  /* 0x0000334000007816 */ /* 0x000fc40000000001 */
[--C-:B-1----:R-:W-:Y:S02]  /*b7350*/  PRMT R2, R2, 0x3340, R1.reuse ;  /* 0x0000334002027816 */ /* 0x102fe40000000001 */
[----:B------:R-:W-:Y:S02]  /*b7360*/  PRMT R7, R7, 0x3340, R60 ;  /* 0x0000334007077816 */ /* 0x000fe4000000003c */
[----:B------:R-:W-:Y:S02]  /*b7370*/  PRMT R6, R6, 0x5410, R0 ;  /* 0x0000541006067816 */ /* 0x000fe40000000000 */
[----:B------:R-:W-:Y:S02]  /*b7380*/  PRMT R3, R3, 0x3340, R1 ;  /* 0x0000334003037816 */ /* 0x000fe40000000001 */
[----:B------:R-:W-:Y:S02]  /*b7390*/  PRMT R8, R8, 0x3340, R17 ;  /* 0x0000334008087816 */ /* 0x000fe40000000011 */
[----:B------:R-:W-:-:S02]  /*b73a0*/  PRMT R0, R7, 0x5410, R2 ;  /* 0x0000541007007816 */ /* 0x000fc40000000002 */
[----:B------:R-:W-:Y:S02]  /*b73b0*/  PRMT R4, R4, 0x3340, R1 ;  /* 0x0000334004047816 */ /* 0x000fe40000000001 */
[----:B------:R-:W-:Y:S01]  /*b73c0*/  PRMT R13, R15, 0x3340, R16 ;  /* 0x000033400f0d7816 */ /* 0x000fe20000000010 */
[----:B------:R-:W-:Y:S01]  /*b73d0*/  STL [R1+0x2e8], R6 ;  /* 0x0002e80601007387 */ /* 0x000fe20000100800 */
[----:B------:R-:W-:Y:S02]  /*b73e0*/  PRMT R3, R8, 0x5410, R3 ;  /* 0x0000541008037816 */ /* 0x000fe40000000003 */
[----:B------:R-:W-:Y:S01]  /*b73f0*/  PRMT R2, R13, 0x5410, R4 ;  /* 0x000054100d027816 */ /* 0x000fe20000000004 */
[----:B------:R0:W-:Y:S01]  /*b7400*/  STL [R1+0x2e0], R0 ;  /* 0x0002e00001007387 */ /* 0x0001e20000100800 */
[----:B------:R-:W-:Y:S02]  /*b7410*/  LOP3.LUT R48, R48, 0xffff, RZ, 0xc0, !PT ;  /* 0x0000ffff30307812 */ /* 0x000fe400078ec0ff */
[----:B------:R-:W-:Y:S01]  /*b7420*/  LOP3.LUT R4, R49, 0xffff, RZ, 0xc0, !PT ;  /* 0x0000ffff31047812 */ /* 0x000fe200078ec0ff */
[----:B------:R-:W-:Y:S01]  /*b7430*/  STL [R1+0x2e4], R3 ;  /* 0x0002e40301007387 */ /* 0x000fe20000100800 */
[----:B0-----:R-:W-:-:S03]  /*b7440*/  LOP3.LUT R0, R61, 0xffff, RZ, 0xc0, !PT ;  /* 0x0000ffff3d007812 */ /* 0x001fc600078ec0ff */
[----:B------:R-:W-:Y:S01]  /*b7450*/  STL [R1+0x2dc], R2 ;  /* 0x0002dc0201007387 */ /* 0x000fe20000100800 */
[----:B------:R-:W-:-:S03]  /*b7460*/  LOP3.LUT R59, R54, 0xffff, RZ, 0xc0, !PT ;  /* 0x0000ffff363b7812 */ /* 0x000fc600078ec0ff */
[----:B------:R0:W-:Y:S04]  /*b7470*/  STL [R1+0x60], R0 ;  /* 0x0000600001007387 */ /* 0x0001e80000100800 */
[----:B------:R1:W-:Y:S01]  /*b7480*/  STL [R1+0x6c], R48 ;  /* 0x00006c3001007387 */ /* 0x0003e20000100800 */
[----:B------:R-:W-:-:S03]  /*b7490*/  LOP3.LUT R17, R10, 0xffff, RZ, 0xc0, !PT ;  /* 0x0000ffff0a117812 */ /* 0x000fc600078ec0ff */
[----:B------:R-:W-:Y:S01]  /*b74a0*/  STL [R1+0x5c], R4 ;  /* 0x00005c0401007387 */ /* 0x000fe20000100800 */
[----:B------:R-:W-:-:S03]  /*b74b0*/  LOP3.LUT R7, R5, 0xffff, RZ, 0xc0, !PT ;  /* 0x0000ffff05077812 */ /* 0x000fc600078ec0ff */
[----:B------:R-:W4:Y:S01]  /*b74c0*/  LDL.LU R14, [R1+0x27c] ;  /* 0x00027c00010e7983 */ /* 0x000f220000300800 */
[----:B------:R-:W-:-:S03]  /*b74d0*/  IMAD.MOV.U32 R10, RZ, RZ, R0 ;  /* 0x000000ffff0a7224 */ /* 0x000fc600078e0000 */
[----:B------:R-:W4:Y:S04]  /*b74e0*/  LDL.LU R13, [R1+0x250] ;  /* 0x00025000010d7983 */ /* 0x000f280000300800 */
[----:B------:R-:W-:Y:S04]  /*b74f0*/  STL [R1+0xc], R7 ;  /* 0x00000c0701007387 */ /* 0x000fe80000100800 */
[----:B------:R-:W4:Y:S04]  /*b7500*/  LDL.LU R49, [R1+0x21c] ;  /* 0x00021c0001317983 */ /* 0x000f280000300800 */
[----:B------:R-:W4:Y:S04]  /*b7510*/  LDL.LU R15, [R1+0x214] ;  /* 0x00021400010f7983 */ /* 0x000f280000300800 */
[----:B------:R-:W4:Y:S01]  /*b7520*/  LDL.LU R54, [R1+0x1f0] ;  /* 0x0001f00001367983 */ /* 0x000f220000300800 */
[----:B------:R-:W-:-:S02]  /*b7530*/  PRMT R10, R10, 0x3340, R48 ;  /* 0x000033400a0a7816 */ /* 0x000fc40000000030 */
[----:B---3--:R-:W-:-:S04]  /*b7540*/  LOP3.LUT R58, R11, 0xffff, RZ, 0xc0, !PT ;  /* 0x0000ffff0b3a7812 */ /* 0x008fc800078ec0ff */
[----:B------:R-:W-:Y:S02]  /*b7550*/  PRMT R6, R59, 0x3340, R58 ;  /* 0x000033403b067816 */ /* 0x000fe4000000003a */
[----:B--2---:R-:W-:Y:S02]  /*b7560*/  LOP3.LUT R60, R9, 0xffff, RZ, 0xc0, !PT ;  /* 0x0000ffff093c7812 */ /* 0x004fe400078ec0ff */
[----:B----4-:R-:W-:Y:S02]  /*b7570*/  LOP3.LUT R61, R12, 0xffff, RZ, 0xc0, !PT ;  /* 0x0000ffff0c3d7812 */ /* 0x010fe400078ec0ff */
[----:B------:R-:W-:Y:S02]  /*b7580*/  LOP3.LUT R16, R56, 0xffff, RZ, 0xc0, !PT ;  /* 0x0000ffff38107812 */ /* 0x000fe400078ec0ff */
[----:B------:R-:W-:Y:S02]  /*b7590*/  LOP3.LUT R56, R55, 0xffff, RZ, 0xc0, !PT ;  /* 0x0000ffff37387812 */ /* 0x000fe400078ec0ff */
[----:B0-----:R-:W-:-:S02]  /*b75a0*/  PRMT R0, R16, 0x3340, R1 ;  /* 0x0000334010007816 */ /* 0x001fc40000000001 */
[----:B------:R-:W-:Y:S02]  /*b75b0*/  LOP3.LUT R55, R57, 0xffff, RZ, 0xc0, !PT ;  /* 0x0000ffff39377812 */ /* 0x000fe400078ec0ff */
[----:B------:R-:W2:Y:S01]  /*b75c0*/  LDL.LU R57, [R1+0x1e8] ;  /* 0x0001e80001397983 */ /* 0x000ea20000300800 */
[----:B------:R-:W-:-:S03]  /*b75d0*/  PRMT R0, R6, 0x5410, R0 ;  /* 0x0000541006007816 */ /* 0x000fc60000000000 */
[----:B------:R-:W3:Y:S04]  /*b75e0*/  LDL.LU R5, [R1+0x1b8] ;  /* 0x0001b80001057983 */ /* 0x000ee80000300800 */
[----:B------:R-:W4:Y:S04]  /*b75f0*/  LDL.LU R9, [R1+0x180] ;  /* 0x0001800001097983 */ /* 0x000f280000300800 */
[----:B------:R-:W3:Y:S04]  /*b7600*/  LDL.LU R11, [R1+0x184] ;  /* 0x00018400010b7983 */ /* 0x000ee80000300800 */
[----:B------:R-:W3:Y:S04]  /*b7610*/  LDL.LU R12, [R1+0x1c8] ;  /* 0x0001c800010c7983 */ /* 0x000ee80000300800 */
[----:B-1----:R-:W3:Y:S04]  /*b7620*/  LDL.LU R48, [R1+0x45c8] ;  /* 0x0045c80001307983 */ /* 0x002ee80000300800 */
[----:B------:R-:W3:Y:S04]  /*b7630*/  LDL.LU R6, [R1+0x274] ;  /* 0x0002740001067983 */ /* 0x000ee80000300800 */
[----:B------:R0:W-:Y:S04]  /*b7640*/  STL [R1+0x348], R0 ;  /* 0x0003480001007387 */ /* 0x0001e80000100800 */
[----:B0-----:R-:W3:Y:S01]  /*b7650*/  LDL.LU R0, [R1+0x254] ;  /* 0x0002540001007983 */ /* 0x001ee20000300800 */
[----:B------:R-:W-:-:S02]  /*b7660*/  PRMT R2, R56, 0x3340, R1 ;  /* 0x0000334038027816 */ /* 0x000fc40000000001 */
[----:B------:R-:W-:Y:S02]  /*b7670*/  PRMT R7, R7, 0x3340, R61 ;  /* 0x0000334007077816 */ /* 0x000fe4000000003d */
[----:B------:R-:W-:Y:S02]  /*b7680*/  PRMT R3, R17, 0x3340, R1 ;  /* 0x0000334011037816 */ /* 0x000fe40000000001 */
[----:B------:R-:W-:Y:S02]  /*b7690*/  PRMT R8, R60, 0x3340, R55 ;  /* 0x000033403c087816 */ /* 0x000fe40000000037 */
[----:B------:R-:W-:Y:S02]  /*b76a0*/  PRMT R4, R4, 0x3340, R1 ;  /* 0x0000334004047816 */ /* 0x000fe40000000001 */
[----:B------:R-:W-:Y:S02]  /*b76b0*/  PRMT R7, R7, 0x5410, R2 ;  /* 0x0000541007077816 */ /* 0x000fe40000000002 */
[----:B------:R-:W-:-:S02]  /*b76c0*/  PRMT R3, R8, 0x5410, R3 ;  /* 0x0000541008037816 */ /* 0x000fc40000000003 */
[----:B------:R-:W-:Y:S02]  /*b76d0*/  PRMT R2, R10, 0x5410, R4 ;  /* 0x000054100a027816 */ /* 0x000fe40000000004 */
[----:B------:R-:W-:Y:S01]  /*b76e0*/  LOP3.LUT R14, R14, 0xffff, RZ, 0xc0, !PT ;  /* 0x0000ffff0e0e7812 */ /* 0x000fe200078ec0ff */
[----:B------:R0:W-:Y:S01]  /*b76f0*/  STL [R1+0x340], R7 ;  /* 0x0003400701007387 */ /* 0x0001e20000100800 */
[----:B------:R-:W-:-:S03]  /*b7700*/  LOP3.LUT R10, R49, 0xffff, RZ, 0xc0, !PT ;  /* 0x0000ffff310a7812 */ /* 0x000fc600078ec0ff */
[----:B------:R-:W-:Y:S04]  /*b7710*/  STL [R1+0x33c], R3 ;  /* 0x00033c0301007387 */ /* 0x000fe80000100800 */
[----:B------:R4:W-:Y:S01]  /*b7720*/  STL [R1+0x330], R2 ;  /* 0x0003300201007387 */ /* 0x0009e20000100800 */
[----:B0-----:R-:W-:-:S03]  /*b7730*/  LOP3.LUT R7, R13, 0xffff, RZ, 0xc0, !PT ;  /* 0x0000ffff0d077812 */ /* 0x001fc600078ec0ff */
[----:B------:R-:W-:Y:S01]  /*b7740*/  STL [R1+0x1ec], R14 ;  /* 0x0001ec0e01007387 */ /* 0x000fe20000100800 */
[----:B------:R-:W-:Y:S02]  /*b7750*/  LOP3.LUT R13, R15, 0xffff, RZ, 0xc0, !PT ;  /* 0x0000ffff0f0d7812 */ /* 0x000fe400078ec0ff */
[----:B------:R-:W-:Y:S02]  /*b7760*/  LOP3.LUT R15, R54, 0xffff, RZ, 0xc0, !PT ;  /* 0x0000ffff360f7812 */ /* 0x000fe400078ec0ff */
[----:B--2---:R-:W-:Y:S02]  /*b7770*/  LOP3.LUT R57, R57, 0xffff, RZ, 0xc0, !PT ;  /* 0x0000ffff39397812 */ /* 0x004fe400078ec0ff */
[----:B----4-:R-:W-:Y:S02]  /*b7780*/  LOP3.LUT R2, R9, 0xffff, RZ, 0xc0, !PT ;  /* 0x0000ffff09027812 */ /* 0x010fe400078ec0ff */
[----:B---3--:R-:W-:-:S05]  /*b7790*/  LOP3.LUT R6, R6, 0xffff, RZ, 0xc0, !PT ;  /* 0x0000ffff06067812 */ /* 0x008fca00078ec0ff */
[----:B------:R0:W-:Y:S01]  /*b77a0*/  STL [R1+0x8], R6 ;  /* 0x0000080601007387 */ /* 0x0001e20000100800 */
[----:B------:R-:W-:-:S05]  /*b77b0*/  LOP3.LUT R8, R0, 0xffff, RZ, 0xc0, !PT ;  /* 0x0000ffff00087812 */ /* 0x000fca00078ec0ff */
[----:B------:R-:W-:Y:S01]  /*b77c0*/  STL [R1+0x88], R8 ;  /* 0x0000880801007387 */ /* 0x000fe20000100800 */
[----:B------:R-:W-:-:S03]  /*b77d0*/  LOP3.LUT R0, R5, 0xffff, RZ, 0xc0, !PT ;  /* 0x0000ffff05007812 */ /* 0x000fc600078ec0ff */
[----:B------:R1:W-:Y:S04]  /*b77e0*/  STL [R1+0x18], R7 ;  /* 0x0000180701007387 */ /* 0x0003e80000100800 */
[----:B------:R-:W2:Y:S04]  /*b77f0*/  LDL.LU R49, [R1+0x288] ;  /* 0x0002880001317983 */ /* 0x000ea80000300800 */
[----:B------:R-:W-:Y:S04]  /*b7800*/  STL [R1+0x1bc], R10 ;  /* 0x0001bc0a01007387 */ /* 0x000fe80000100800 */
[----:B------:R-:W3:Y:S01]  /*b7810*/  LDL.LU R54, [R1+0x268] ;  /* 0x0002680001367983 */ /* 0x000ee20000300800 */
[----:B------:R-:W-:-:S03]  /*b7820*/  LOP3.LUT R3, R11, 0xffff, RZ, 0xc0, !PT ;  /* 0x0000ffff0b037812 */ /* 0x000fc600078ec0ff */
[----:B------:R-:W-:Y:S01]  /*b7830*/  STL [R1+0x10], R13 ;  /* 0x0000100d01007387 */ /* 0x000fe20000100800 */
[----:B------:R-:W-:-:S03]  /*b7840*/  LOP3.LUT R4, R12, 0xffff, RZ, 0xc0, !PT ;  /* 0x0000ffff0c047812 */ /* 0x000fc600078ec0ff */
[----:B------:R-:W-:Y:S01]  /*b7850*/  STL [R1+0x58], R15 ;  /* 0x0000580f01007387 */ /* 0x000fe20000100800 */
[----:B0-----:R-:W-:-:S03]  /*b7860*/  PRMT R6, R6, 0x3340, R13 ;  /* 0x0000334006067816 */ /* 0x001fc6000000000d */
[----:B------:R-:W4:Y:S04]  /*b7870*/  LDL.LU R5, [R1+0x264] ;  /* 0x0002640001057983 */ /* 0x000f280000300800 */
[----:B------:R-:W-:Y:S01]  /*b7880*/  STL [R1+0x28], R57 ;  /* 0x0000283901007387 */ /* 0x000fe20000100800 */
[----:B-1----:R-:W-:-:S03]  /*b7890*/  PRMT R7, R7, 0x3340, R57 ;  /* 0x0000334007077816 */ /* 0x002fc60000000039 */
[----:B------:R0:W-:Y:S04]  /*b78a0*/  STL [R1+0x4], R0 ;  /* 0x0000040001007387 */ /* 0x0001e80000100800 */
[----:B------:R-:W4:Y:S04]  /*b78b0*/  LDL.LU R9, [R1+0x244] ;  /* 0x0002440001097983 */ /* 0x000f280000300800 */
[----:B------:R1:W-:Y:S01]  /*b78c0*/  STL [R1+0x2d8], R2 ;  /* 0x0002d80201007387 */ /* 0x0003e20000100800 */
[----:B0-----:R-:W-:-:S03]  /*b78d0*/  PRMT R0, R0, 0x3340, R1 ;  /* 0x0000334000007816 */ /* 0x001fc60000000001 */
[----:B------:R-:W4:Y:S01]  /*b78e0*/  LDL.LU R12, [R1+0x20c] ;  /* 0x00020c00010c7983 */ /* 0x000f220000300800 */
[----:B------:R-:W-:-:S03]  /*b78f0*/  PRMT R6, R6, 0x5410, R0 ;  /* 0x0000541006067816 */ /* 0x000fc60000000000 */
[----:B------:R0:W-:Y:S01]  /*b7900*/  STL [R1+0x50], R3 ;  /* 0x0000500301007387 */ /* 0x0001e20000100800 */
[----:B-1----:R-:W-:-:S03]  /*b7910*/  PRMT R2, R2, 0x3340, R1 ;  /* 0x0000334002027816 */ /* 0x002fc60000000001 */
[----:B------:R1:W-:Y:S01]  /*b7920*/  STL [R1+0x1e8], R4 ;  /* 0x0001e80401007387 */ /* 0x0003e20000100800 */
[----:B------:R-:W-:Y:S02]  /*b7930*/  PRMT R8, R8, 0x3340, R15 ;  /* 0x0000334008087816 */ /* 0x000fe4000000000f */
[----:B------:R-:W-:Y:S01]  /*b7940*/  PRMT R7, R7, 0x5410, R2 ;  /* 0x0000541007077816 */ /* 0x000fe20000000002 */
[----:B------:R-:W4:Y:S01]  /*b7950*/  LDL.LU R11, [R1+0x208] ;  /* 0x00020800010b7983 */ /* 0x000f220000300800 */
[----:B0-----:R-:W-:-:S03]  /*b7960*/  PRMT R3, R3, 0x3340, R1 ;  /* 0x0000334003037816 */ /* 0x001fc60000000001 */
[----:B------:R-:W4:Y:S04]  /*b7970*/  LDL.LU R13, [R1+0xe8] ;  /* 0x0000e800010d7983 */ /* 0x000f280000300800 */
[----:B------:R-:W4:Y:S01]  /*b7980*/  LDL.LU R57, [R1+0x78] ;  /* 0x0000780001397983 */ /* 0x000f220000300800 */
[----:B-1----:R-:W-:-:S03]  /*b7990*/  PRMT R4, R4, 0x3340, R1 ;  /* 0x0000334004047816 */ /* 0x002fc60000000001 */
[----:B------:R-:W4:Y:S01]  /*b79a0*/  LDL.LU R0, [R1+0x1d8] ;  /* 0x0001d80001007983 */ /* 0x000f220000300800 */
[----:B------:R-:W-:-:S03]  /*b79b0*/  PRMT R10, R14, 0x3340, R10 ;  /* 0x000033400e0a7816 */ /* 0x000fc6000000000a */
[----:B------:R0:W-:Y:S04]  /*b79c0*/  STL [R1+0x318], R6 ;  /* 0x0003180601007387 */ /* 0x0001e80000100800 */
[----:B------:R-:W4:Y:S04]  /*b79d0*/  LDL.LU R2, [R1+0x198] ;  /* 0x0001980001027983 */ /* 0x000f280000300800 */
[----:B------:R1:W-:Y:S01]  /*b79e0*/  STL [R1+0x314], R7 ;  /* 0x0003140701007387 */ /* 0x0003e20000100800 */
[----:B0-----:R-:W-:-:S03]  /*b79f0*/  PRMT R6, R8, 0x5410, R3 ;  /* 0x0000541008067816 */ /* 0x001fc60000000003 */
[----:B------:R-:W4:Y:S04]  /*b7a00*/  LDL.LU R3, [R1+0x19c] ;  /* 0x00019c0001037983 */ /* 0x000f280000300800 */
[----:B------:R2:W-:Y:S01]  /*b7a10*/  STL [R1+0x310], R6 ;  /* 0x0003100601007387 */ /* 0x0005e20000100800 */
[----:B-1----:R-:W-:-:S03]  /*b7a20*/  PRMT R7, R10, 0x5410, R4 ;  /* 0x000054100a077816 */ /* 0x002fc60000000004 */
[----:B------:R-:W4:Y:S04]  /*b7a30*/  LDL.LU R4, [R1+0x14] ;  /* 0x0000140001047983 */ /* 0x000f280000300800 */
[----:B------:R4:W-:Y:S04]  /*b7a40*/  STL [R1+0x2cc], R7 ;  /* 0x0002cc0701007387 */ /* 0x0009e80000100800 */
[----:B------:R-:W4:Y:S04]  /*b7a50*/  LDL.LU R14, [R1+0xb4] ;  /* 0x0000b400010e7983 */ /* 0x000f280000300800 */
[----:B------:R-:W4:Y:S01]  /*b7a60*/  LDL.LU R15, [R1+0xac] ;  /* 0x0000ac00010f7983 */ /* 0x000f220000300800 */
[----:B--2---:R-:W-:-:S05]  /*b7a70*/  LOP3.LUT R6, R49, 0xffff, RZ, 0xc0, !PT ;  /* 0x0000ffff31067812 */ /* 0x004fca00078ec0ff */
[----:B------:R-:W-:Y:S01]  /*b7a80*/  STL [R1+0x180], R6 ;  /* 0x0001800601007387 */ /* 0x000fe20000100800 */
[----:B---3--:R-:W-:-:S03]  /*b7a90*/  LOP3.LUT R8, R54, 0xffff, RZ, 0xc0, !PT ;  /* 0x0000ffff36087812 */ /* 0x008fc600078ec0ff */
[----:B------:R-:W2:Y:S01]  /*b7aa0*/  LDL.LU R49, [R1+0x84] ;  /* 0x0000840001317983 */ /* 0x000ea20000300800 */
[----:B----4-:R-:W-:-:S03]  /*b7ab0*/  LOP3.LUT R7, R5, 0xffff, RZ, 0xc0, !PT ;  /* 0x0000ffff05077812 */ /* 0x010fc600078ec0ff */
[----:B------:R-:W3:Y:S04]  /*b7ac0*/  LDL.LU R5, [R1+0x4c] ;  /* 0x00004c0001057983 */ /* 0x000ee80000300800 */
[----:B------:R-:W-:Y:S01]  /*b7ad0*/  STL [R1+0x1b8], R8 ;  /* 0x0001b80801007387 */ /* 0x000fe20000100800 */
[----:B------:R-:W-:-:S03]  /*b7ae0*/  LOP3.LUT R9, R9, 0xffff, RZ, 0xc0, !PT ;  /* 0x0000ffff09097812 */ /* 0x000fc600078ec0ff */
[----:B------:R-:W-:Y:S04]  /*b7af0*/  STL [R1+0x254], R7 ;  /* 0x0002540701007387 */ /* 0x000fe80000100800 */
[----:B------:R-:W4:Y:S01]  /*b7b00*/  LDL.LU R54, [R1+0x48] ;  /* 0x0000480001367983 */ /* 0x000f220000300800 */
[----:B------:R-:W-:-:S03]  /*b7b10*/  LOP3.LUT R12, R12, 0xffff, RZ, 0xc0, !PT ;  /* 0x0000ffff0c0c7812 */ /* 0x000fc600078ec0ff */
[----:B------:R-:W-:Y:S04]  /*b7b20*/  STL [R1+0x174], R9 ;  /* 0x0001740901007387 */ /* 0x000fe80000100800 */
[----:B------:R-:W-:Y:S01]  /*b7b30*/  STL [R1+0x1a0], R12 ;  /* 0x0001a00c01007387 */ /* 0x000fe20000100800 */
[----:B------:R-:W-:Y:S02]  /*b7b40*/  LOP3.LUT R11, R11, 0xffff, RZ, 0xc0, !PT ;  /* 0x0000ffff0b0b7812 */ /* 0x000fe400078ec0ff */
[----:B------:R-:W-:-:S03]  /*b7b50*/  LOP3.LUT R10, R13, 0xffff, RZ, 0xc0, !PT ;  /* 0x0000ffff0d0a7812 */ /* 0x000fc600078ec0ff */
[----:B------:R-:W-:Y:S01]  /*b7b60*/  STL [R1+0x244], R11 ;  /* 0x0002440b01007387 */ /* 0x000fe20000100800 */
[----:B------:R-:W-:Y:S02]  /*b7b70*/  LOP3.LUT R0, R0, 0xffff, RZ, 0xc0, !PT ;  /* 0x0000ffff00007812 */ /* 0x000fe400078ec0ff */
[----:B------:R-:W-:-:S03]  /*b7b80*/  LOP3.LUT R57, R57, 0xffff, RZ, 0xc0, !PT ;  /* 0x0000ffff39397812 */ /* 0x000fc600078ec0ff */
[----:B------:R0:W-:Y:S01]  /*b7b90*/  STL [R1+0x168], R0 ;  /* 0x0001680001007387 */ /* 0x0001e20000100800 */
[----:B------:R-:W-:Y:S02]  /*b7ba0*/  LOP3.LUT R2, R2, 0xffff, RZ, 0xc0, !PT ;  /* 0x0000ffff02027812 */ /* 0x000fe400078ec0ff */
[----:B------:R-:W-:Y:S02]  /*b7bb0*/  LOP3.LUT R3, R3, 0xffff, RZ, 0xc0, !PT ;  /* 0x0000ffff03037812 */ /* 0x000fe400078ec0ff */
[----:B0-----:R-:W-:-:S03]  /*b7bc0*/  PRMT R0, R0, 0x3340, R1 ;  /* 0x0000334000007816 */ /* 0x001fc60000000001 */
[----:B------:R-:W-:Y:S01]  /*b7bd0*/  STL [R1+0x1c8], R3 ;  /* 0x0001c80301007387 */ /* 0x000fe20000100800 */
[----:B------:R-:W-:Y:S02]  /*b7be0*/  PRMT R6, R6, 0x3340, R9 ;  /* 0x0000334006067816 */ /* 0x000fe40000000009 */
[----:B------:R-:W-:Y:S01]  /*b7bf0*/  LOP3.LUT R4, R4, 0xffff, RZ, 0xc0, !PT ;  /* 0x0000ffff04047812 */ /* 0x000fe200078ec0ff */
[----:B------:R-:W4:Y:S04]  /*b7c00*/  LDL.LU R13, [R1+0x44] ;  /* 0x00004400010d7983 */ /* 0x000f280000300800 */
[----:B------:R-:W-:Y:S01]  /*b7c10*/  STL [R1+0x21c], R2 ;  /* 0x00021c0201007387 */ /* 0x000fe20000100800 */
[----:B------:R-:W-:-:S03]  /*b7c20*/  PRMT R7, R7, 0x3340, R11 ;  /* 0x0000334007077816 */ /* 0x000fc6000000000b */
[----:B------:R0:W-:Y:S01]  /*b7c30*/  STL [R1+0x198], R10 ;  /* 0x0001980a01007387 */ /* 0x0001e20000100800 */
[----:B------:R-:W-:-:S03]  /*b7c40*/  PRMT R0, R6, 0x5410, R0 ;  /* 0x0000541006007816 */ /* 0x000fc60000000000 */
[----:B------:R1:W-:Y:S01]  /*b7c50*/  STL [R1+0x190], R57 ;  /* 0x0001903901007387 */ /* 0x0003e20000100800 */
[----:B------:R-:W-:-:S03]  /*b7c60*/  PRMT R8, R8, 0x3340, R12 ;  /* 0x0000334008087816 */ /* 0x000fc6000000000c */
[----:B------:R-:W-:Y:S01]  /*b7c70*/  STL [R1+0x184], R4 ;  /* 0x0001840401007387 */ /* 0x000fe20000100800 */
[----:B0-----:R-:W-:-:S03]  /*b7c80*/  PRMT R10, R10, 0x3340, R57 ;  /* 0x000033400a0a7816 */ /* 0x001fc60000000039 */
[----:B------:R-:W4:Y:S04]  /*b7c90*/  LDL.LU R9, [R1+0x45c4] ;  /* 0x0045c40001097983 */ /* 0x000f280000300800 */
[----:B------:R-:W4:Y:S04]  /*b7ca0*/  LDL.LU R11, [R1+0x45c0] ;  /* 0x0045c000010b7983 */ /* 0x000f280000300800 */
[----:B------:R-:W4:Y:S04]  /*b7cb0*/  LDL.LU R12, [R1+0x45bc] ;  /* 0x0045bc00010c7983 */ /* 0x000f280000300800 */
[----:B-1----:R-:W4:Y:S04]  /*b7cc0*/  LDL.LU R57, [R1+0x45b8] ;  /* 0x0045b80001397983 */ /* 0x002f280000300800 */
[----:B------:R-:W4:Y:S04]  /*b7cd0*/  LDL.LU R6, [R1+0xf4] ;  /* 0x0000f40001067983 */ /* 0x000f280000300800 */
[----:B------:R0:W-:Y:S04]  /*b7ce0*/  STL [R1+0x2b8], R0 ;  /* 0x0002b80001007387 */ /* 0x0001e80000100800 */
[----:B0-----:R-:W4:Y:S01]  /*b7cf0*/  LDL.LU R0, [R1+0xb8] ;  /* 0x0000b80001007983 */ /* 0x001f220000300800 */
[----:B------:R-:W-:-:S02]  /*b7d00*/  PRMT R2, R2, 0x3340, R1 ;  /* 0x0000334002027816 */ /* 0x000fc40000000001 */
[--C-:B------:R-:W-:Y:S02]  /*b7d10*/  PRMT R3, R3, 0x3340, R1.reuse ;  /* 0x0000334003037816 */ /* 0x100fe40000000001 */
[----:B------:R-:W-:Y:S02]  /*b7d20*/  PRMT R4, R4, 0x3340, R1 ;  /* 0x0000334004047816 */ /* 0x000fe40000000001 */
[----:B------:R-:W-:Y:S02]  /*b7d30*/  PRMT R7, R7, 0x5410, R2 ;  /* 0x0000541007077816 */ /* 0x000fe40000000002 */
[----:B------:R-:W-:Y:S02]  /*b7d40*/  PRMT R3, R8, 0x5410, R3 ;  /* 0x0000541008037816 */ /* 0x000fe40000000003 */
[----:B------:R-:W-:Y:S01]  /*b7d50*/  PRMT R2, R10, 0x5410, R4 ;  /* 0x000054100a027816 */ /* 0x000fe20000000004 */
[----:B------:R-:W-:Y:S01]  /*b7d60*/  STL [R1+0x2bc], R7 ;  /* 0x0002bc0701007387 */ /* 0x000fe20000100800 */
[----:B------:R-:W-:-:S02]  /*b7d70*/  LOP3.LUT R8, R14, 0xffff, RZ, 0xc0, !PT ;  /* 0x0000ffff0e087812 */ /* 0x000fc400078ec0ff */
[----:B------:R-:W-:Y:S01]  /*b7d80*/  LOP3.LUT R10, R15, 0xffff, RZ, 0xc0, !PT ;  /* 0x0000ffff0f0a7812 */ /* 0x000fe200078ec0ff */
[----:B------:R0:W-:Y:S04]  /*b7d90*/  STL [R1+0x288], R3 ;  /* 0x0002880301007387 */ /* 0x0001e80000100800 */
[----:B------:R1:W-:Y:S01]  /*b7da0*/  STL [R1+0x2c4], R2 ;  /* 0x0002c40201007387 */ /* 0x0003e20000100800 */
[----:B--2---:R-:W-:Y:S02]  /*b7db0*/  LOP3.LUT R49, R49, 0xffff, RZ, 0xc0, !PT ;  /* 0x0000ffff31317812 */ /* 0x004fe400078ec0ff */
[----:B---3--:R-:W-:Y:S02]  /*b7dc0*/  LOP3.LUT R5, R5, 0xffff, RZ, 0xc0, !PT ;  /* 0x0000ffff05057812 */ /* 0x008fe400078ec0ff */
[----:B----4-:R-:W-:-:S02]  /*b7dd0*/  LOP3.LUT R15, R54, 0xffff, RZ, 0xc0, !PT ;  /* 0x0000ffff360f7812 */ /* 0x010fc400078ec0ff */
[----:B------:R-:W-:Y:S02]  /*b7de0*/  LOP3.LUT R13, R13, 0xffff, RZ, 0xc0, !PT ;  /* 0x0000ffff0d0d7812 */ /* 0x000fe400078ec0ff */
[----:B------:R-:W-:Y:S02]  /*b7df0*/  LOP3.LUT R4, R9, 0xffff, RZ, 0xc0, !PT ;  /* 0x0000ffff09047812 */ /* 0x000fe400078ec0ff */
[----:B0-----:R-:W-:Y:S02]  /*b7e00*/  LOP3.LUT R3, R11, 0xffff, RZ, 0xc0, !PT ;  /* 0x0000ffff0b037812 */ /* 0x001fe400078ec0ff */
[----:B------:R-:W-:-:S05]  /*b7e10*/  LOP3.LUT R6, R6, 0xffff, RZ, 0xc0, !PT ;  /* 0x0000ffff06067812 */ /* 0x000fca00078ec0ff */
[----:B------:R0:W-:Y:S01]  /*b7e20*/  STL [R1+0x188], R6 ;  /* 0x0001880601007387 */ /* 0x0001e20000100800 */
[----:B------:R-:W-:-:S05]  /*b7e30*/  LOP3.LUT R7, R0, 0xffff, RZ, 0xc0, !PT ;  /* 0x0000ffff00077812 */ /* 0x000fca00078ec0ff */
[----:B------:R-:W-:Y:S01]  /*b7e40*/  STL [R1+0x19c], R7 ;  /* 0x00019c0701007387 */ /* 0x000fe20000100800 */
[----:B------:R-:W-:-:S03]  /*b7e50*/  LOP3.LUT R57, R57, 0xffff, RZ, 0xc0, !PT ;  /* 0x0000ffff39397812 */ /* 0x000fc600078ec0ff */
[----:B------:R-:W-:Y:S01]  /*b7e60*/  STL [R1+0x1c4], R8 ;  /* 0x0001c40801007387 */ /* 0x000fe20000100800 */
[----:B-1----:R-:W-:-:S03]  /*b7e70*/  LOP3.LUT R2, R12, 0xffff, RZ, 0xc0, !PT ;  /* 0x0000ffff0c027812 */ /* 0x002fc600078ec0ff */
[----:B------:R-:W-:Y:S04]  /*b7e80*/  STL [R1+0x78], R49 ;  /* 0x0000783101007387 */ /* 0x000fe80000100800 */
[----:B------:R1:W-:Y:S04]  /*b7e90*/  STL [R1+0x214], R10 ;  /* 0x0002140a01007387 */ /* 0x0003e80000100800 */
[----:B------:R-:W-:Y:S01]  /*b7ea0*/  STL [R1+0x4c], R5 ;  /* 0x00004c0501007387 */ /* 0x000fe20000100800 */
[----:B------:R-:W-:-:S03]  /*b7eb0*/  PRMT R0, R57, 0x3340, R1 ;  /* 0x0000334039007816 */ /* 0x000fc60000000001 */
[----:B------:R-:W2:Y:S01]  /*b7ec0*/  LDL.LU R14, [R1+0x280] ;  /* 0x00028000010e7983 */ /* 0x000ea20000300800 */
[----:B0-----:R-:W-:-:S03]  /*b7ed0*/  PRMT R6, R6, 0x3340, R49 ;  /* 0x0000334006067816 */ /* 0x001fc60000000031 */
[----:B------:R-:W3:Y:S04]  /*b7ee0*/  LDL.LU R54, [R1+0x210] ;  /* 0x0002100001367983 */ /* 0x000ee80000300800 */
[----:B------:R-:W-:Y:S01]  /*b7ef0*/  STL [R1+0x48], R15 ;  /* 0x0000480f01007387 */ /* 0x000fe20000100800 */
[----:B------:R-:W-:-:S03]  /*b7f00*/  PRMT R9, R10, 0x3340, R13 ;  /* 0x000033400a097816 */ /* 0x000fc6000000000d */
[----:B------:R-:W-:Y:S01]  /*b7f10*/  STL [R1+0x20c], R13 ;  /* 0x00020c0d01007387 */ /* 0x000fe20000100800 */
[----:B-1----:R-:W-:-:S03]  /*b7f20*/  PRMT R10, R6, 0x5410, R0 ;  /* 0x00005410060a7816 */ /* 0x002fc60000000000 */
[----:B------:R0:W-:Y:S01]  /*b7f30*/  STL [R1+0x14], R2 ;  /* 0x0000140201007387 */ /* 0x0001e20000100800 */
[----:B------:R-:W-:-:S03]  /*b7f40*/  PRMT R7, R7, 0x3340, R5 ;  /* 0x0000334007077816 */ /* 0x000fc60000000005 */
[----:B------:R1:W-:Y:S04]  /*b7f50*/  STL [R1+0x208], R3 ;  /* 0x0002080301007387 */ /* 0x0003e80000100800 */
[----:B------:R-:W4:Y:S01]  /*b7f60*/  LDL.LU R11, [R1+0x40] ;  /* 0x00004000010b7983 */ /* 0x000f220000300800 */
[----:B0-----:R-:W-:-:S03]  /*b7f70*/  PRMT R2, R2, 0x3340, R1 ;  /* 0x0000334002027816 */ /* 0x001fc60000000001 */
[----:B------:R0:W-:Y:S01]  /*b7f80*/  STL [R1+0x200], R4 ;  /* 0x0002000401007387 */ /* 0x0001e20000100800 */
[----:B------:R-:W-:-:S03]  /*b7f90*/  PRMT R8, R8, 0x3340, R15 ;  /* 0x0000334008087816 */ /* 0x000fc6000000000f */
[----:B------:R-:W4:Y:S01]  /*b7fa0*/  LDL.LU R49, [R1+0x45b4] ;  /* 0x0045b40001317983 */ /* 0x000f220000300800 */
[----:B-1----:R-:W-:-:S03]  /*b7fb0*/  PRMT R3, R3, 0x3340, R1 ;  /* 0x0000334003037816 */ /* 0x002fc60000000001 */
[----:B------:R-:W4:Y:S04]  /*b7fc0*/  LDL.LU R5, [R1+0x45b0] ;  /* 0x0045b00001057983 */ /* 0x000f280000300800 */
[----:B------:R-:W4:Y:S04]  /*b7fd0*/  LDL.LU R6, [R1+0x1a8] ;  /* 0x0001a80001067983 */ /* 0x000f280000300800 */
[----:B------:R-:W4:Y:S01]  /*b7fe0*/  LDL.LU R0, [R1+0xa8] ;  /* 0x0000a80001007983 */ /* 0x000f220000300800 */
[----:B0-----:R-:W-:-:S03]  /*b7ff0*/  PRMT R4, R4, 0x3340, R1 ;  /* 0x0000334004047816 */ /* 0x001fc60000000001 */
[----:B------:R0:W-:Y:S01]  /*b8000*/  STL [R1+0x27c], R10 ;  /* 0x00027c0a01007387 */ /* 0x0001e20000100800 */
[----:B------:R-:W-:Y:S02]  /*b8010*/  PRMT R8, R8, 0x5410, R3 ;  /* 0x0000541008087816 */ /* 0x000fe40000000003 */
[----:B------:R-:W-:Y:S02]  /*b8020*/  PRMT R9, R9, 0x5410, R4 ;  /* 0x0000541009097816 */ /* 0x000fe40000000004 */
[----:B0-----:R-:W-:Y:S02]  /*b8030*/  PRMT R10, R7, 0x5410, R2 ;  /* 0x00005410070a7816 */ /* 0x001fe40000000002 */
[----:B------:R-:W4:Y:S04]  /*b8040*/  LDL.LU R2, [R1+0x194] ;  /* 0x0001940001027983 */ /* 0x000f280000300800 */
[----:B------:R-:W4:Y:S04]  /*b8050*/  LDL.LU R7, [R1+0x98] ;  /* 0x0000980001077983 */ /* 0x000f280000300800 */
[----:B------:R-:W-:Y:S04]  /*b8060*/  STL [R1+0x274], R10 ;  /* 0x0002740a01007387 */ /* 0x000fe80000100800 */
[----:B------:R-:W4:Y:S04]  /*b8070*/  LDL.LU R3, [R1+0x270] ;  /* 0x0002700001037983 */ /* 0x000f280000300800 */
[----:B------:R0:W-:Y:S04]  /*b8080*/  STL [R1+0x268], R8 ;  /* 0x0002680801007387 */ /* 0x0001e80000100800 */
[----:B------:R-:W4:Y:S04]  /*b8090*/  LDL.LU R4, [R1+0x204] ;  /* 0x0002040001047983 */ /* 0x000f280000300800 */
[----:B0-----:R-:W4:Y:S04]  /*b80a0*/  LDL.LU R8, [R1+0x70] ;  /* 0x0000700001087983 */ /* 0x001f280000300800 */
[----:B------:R0:W-:Y:S04]  /*b80b0*/  STL [R1+0x2d0], R9 ;  /* 0x0002d00901007387 */ /* 0x0001e80000100800 */
[----:B------:R-:W4:Y:S04]  /*b80c0*/  LDL.LU R12, [R1+0xa4] ;  /* 0x0000a400010c7983 */ /* 0x000f280000300800 */
[----:B------:R-:W4:Y:S04]  /*b80d0*/  LDL.LU R10, [R1+0x9c] ;  /* 0x00009c00010a7983 */ /* 0x000f280000300800 */
[----:B------:R-:W4:Y:S04]  /*b80e0*/  LDL.LU R13, [R1+0xa0] ;  /* 0x0000a000010d7983 */ /* 0x000f280000300800 */
[----:B------:R-:W4:Y:S01]  /*b80f0*/  LDL.LU R15, [R1+0x94] ;  /* 0x00009400010f7983 */ /* 0x000f220000300800 */
[----:B--2---:R-:W-:-:S02]  /*b8100*/  LOP3.LUT R14, R14, 0xffff, RZ, 0xc0, !PT ;  /* 0x0000ffff0e0e7812 */ /* 0x004fc400078ec0ff */
[----:B---3--:R-:W-:-:S03]  /*b8110*/  LOP3.LUT R54, R54, 0xffff, RZ, 0xc0, !PT ;  /* 0x0000ffff36367812 */ /* 0x008fc600078ec0ff */
[----:B------:R-:W-:Y:S04]  /*b8120*/  STL [R1+0x1f0], R14 ;  /* 0x0001f00e01007387 */ /* 0x000fe80000100800 */
[----:B------:R-:W-:Y:S01]  /*b8130*/  STL [R1+0x1d8], R54 ;  /* 0x0001d83601007387 */ /* 0x000fe20000100800 */
[----:B----4-:R-:W-:Y:S02]  /*b8140*/  LOP3.LUT R11, R11, 0xffff, RZ, 0xc0, !PT ;  /* 0x0000ffff0b0b7812 */ /* 0x010fe400078ec0ff */
[----:B------:R-:W-:Y:S02]  /*b8150*/  LOP3.LUT R6, R6, 0xffff, RZ, 0xc0, !PT ;  /* 0x0000ffff06067812 */ /* 0x000fe400078ec0ff */
[----:B------:R-:W-:Y:S02]  /*b8160*/  LOP3.LUT R2, R2, 0xffff, RZ, 0xc0, !PT ;  /* 0x0000ffff02027812 */ /* 0x000fe400078ec0ff */
[----:B------:R-:W-:-:S05]  /*b8170*/  LOP3.LUT R3, R3, 0xffff, RZ, 0xc0, !PT ;  /* 0x0000ffff03037812 */ /* 0x000fca00078ec0ff */
[----:B------:R1:W-:Y:S01]  /*b8180*/  STL [R1+0x264], R3 ;  /* 0x0002640301007387 */ /* 0x0003e20000100800 */
[----:B0-----:R-:W-:Y:S02]  /*b8190*/  LOP3.LUT R9, R4, 0xffff, RZ, 0xc0, !PT ;  /* 0x0000ffff04097812 */ /* 0x001fe400078ec0ff */
[----:B------:R-:W-:Y:S02]  /*b81a0*/  LOP3.LUT R4, R0, 0xffff, RZ, 0xc0, !PT ;  /* 0x0000ffff00047812 */ /* 0x000fe400078ec0ff */
[----:B------:R-:W-:Y:S01]  /*b81b0*/  LOP3.LUT R0, R5, 0xffff, RZ, 0xc0, !PT ;  /* 0x0000ffff05007812 */ /* 0x000fe200078ec0ff */
[----:B------:R0:W-:Y:S01]  /*b81c0*/  STL [R1+0x1a8], R6 ;  /* 0x0001a80601007387 */ /* 0x0001e20000100800 */
[----:B------:R-:W-:-:S03]  /*b81d0*/  PRMT R5, R14, 0x3340, R54 ;  /* 0x000033400e057816 */ /* 0x000fc60000000036 */
[----:B------:R2:W-:Y:S01]  /*b81e0*/  STL [R1+0x260], R9 ;  /* 0x0002600901007387 */ /* 0x0005e20000100800 */
[----:B-1----:R-:W-:-:S03]  /*b81f0*/  PRMT R3, R3, 0x3340, R9 ;  /* 0x0000334003037816 */ /* 0x002fc60000000009 */
[----:B------:R-:W-:Y:S01]  /*b8200*/  STL [R1+0x250], R2 ;  /* 0x0002500201007387 */ /* 0x000fe20000100800 */
[----:B0-----:R-:W-:-:S03]  /*b8210*/  PRMT R6, R6, 0x3340, R1 ;  /* 0x0000334006067816 */ /* 0x001fc60000000001 */
[----:B------:R0:W-:Y:S01]  /*b8220*/  STL [R1+0x194], R0 ;  /* 0x0001940001007387 */ /* 0x0001e20000100800 */
[----:B--2---:R-:W-:-:S03]  /*b8230*/  PRMT R9, R5, 0x5410, R6 ;  /* 0x0000541005097816 */ /* 0x004fc60000000006 */
[----:B------:R1:W-:Y:S04]  /*b8240*/  STL [R1+0x210], R4 ;  /* 0x0002100401007387 */ /* 0x0003e80000100800 */
[----:B------:R-:W-:Y:S04]  /*b8250*/  STL [R1+0x204], R11 ;  /* 0x0002040b01007387 */ /* 0x000fe80000100800 */
[----:B------:R-:W2:Y:S04]  /*b8260*/  LDL.LU R54, [R1+0x45ac] ;  /* 0x0045ac0001367983 */ /* 0x000ea80000300800 */
[----:B------:R-:W3:Y:S04]  /*b8270*/  LDL.LU R5, [R1+0xdc] ;  /* 0x0000dc0001057983 */ /* 0x000ee80000300800 */
[----:B------:R-:W4:Y:S01]  /*b8280*/  LDL.LU R6, [R1+0xd4] ;  /* 0x0000d40001067983 */ /* 0x000f220000300800 */
[----:B0-----:R-:W-:-:S02]  /*b8290*/  PRMT R0, R0, 0x3340, R1 ;  /* 0x0000334000007816 */ /* 0x001fc40000000001 */
[----:B-1----:R-:W-:Y:S02]  /*b82a0*/  PRMT R4, R4, 0x3340, R11 ;  /* 0x0000334004047816 */ /* 0x002fe4000000000b */
[----:B------:R-:W-:Y:S02]  /*b82b0*/  PRMT R2, R2, 0x3340, R1 ;  /* 0x0000334002027816 */ /* 0x000fe40000000001 */
[----:B------:R-:W-:Y:S02]  /*b82c0*/  SHF.R.U32.HI R7, RZ, 0x8, R7 ;  /* 0x00000008ff077819 */ /* 0x000fe40000011607 */
[----:B------:R-:W-:Y:S01]  /*b82d0*/  PRMT R4, R4, 0x5410, R0 ;  /* 0x0000541004047816 */ /* 0x000fe20000000000 */
[----:B------:R0:W-:Y:S01]  /*b82e0*/  STL [R1+0x270], R9 ;  /* 0x0002700901007387 */ /* 0x0001e20000100800 */
[----:B------:R-:W-:Y:S02]  /*b82f0*/  PRMT R0, R3, 0x5410, R2 ;  /* 0x0000541003007816 */ /* 0x000fe40000000002 */
[----:B------:R-:W-:Y:S01]  /*b8300*/  LOP3.LUT R7, R7, 0xffff, RZ, 0xc0, !PT ;  /* 0x0000ffff07077812 */ /* 0x000fe200078ec0ff */
[----:B0-----:R-:W2:Y:S04]  /*b8310*/  LDL.LU R9, [R1+0xf8] ;  /* 0x0000f80001097983 */ /* 0x001ea80000300800 */
[----:B------:R-:W-:Y:S04]  /*b8320*/  STL [R1+0x280], R4 ;  /* 0x0002800401007387 */ /* 0x000fe80000100800 */
[----:B------:R-:W2:Y:S04]  /*b8330*/  LDL.LU R11, [R1+0x10c] ;  /* 0x00010c00010b7983 */ /* 0x000ea80000300800 */
[----:B------:R0:W-:Y:S01]  /*b8340*/  STL [R1+0x35c], R0 ;  /* 0x00035c0001007387 */ /* 0x0001e20000100800 */
[----:B------:R-:W-:-:S03]  /*b8350*/  SHF.R.U32.HI R2, RZ, 0x8, R10 ;  /* 0x00000008ff027819 */ /* 0x000fc6000001160a */
[----:B------:R-:W2:Y:S01]  /*b8360*/  LDL.LU R14, [R1+0x108] ;  /* 0x00010800010e7983 */ /* 0x000ea20000300800 */
[----:B0-----:R-:W-:Y:S02]  /*b8370*/  PRMT R0, R7, 0x3340, R1 ;  /* 0x0000334007007816 */ /* 0x001fe40000000001 */
[----:B------:R-:W-:-:S03]  /*b8380*/  SHF.R.U32.HI R7, RZ, 0x8, R8 ;  /* 0x00000008ff077819 */ /* 0x000fc60000011608 */
[----:B------:R0:W-:Y:S01]  /*b8390*/  STL [R1], R0 ;  /* 0x0000000001007387 */ /* 0x0001e20000100800 */
[----:B------:R-:W-:-:S03]  /*b83a0*/  LOP3.LUT R7, R7, 0xffff, RZ, 0xc0, !PT ;  /* 0x0000ffff07077812 */ /* 0x000fc600078ec0ff */
[----:B------:R-:W2:Y:S01]  /*b83b0*/  LDL.LU R8, [R1+0x80] ;  /* 0x0000800001087983 */ /* 0x000ea20000300800 */
[----:B------:R-:W-:Y:S02]  /*b83c0*/  SHF.R.U32.HI R3, RZ, 0x8, R13 ;  /* 0x00000008ff037819 */ /* 0x000fe4000001160d */
[----:B------:R-:W-:Y:S02]  /*b83d0*/  SHF.R.U32.HI R4, RZ, 0x8, R15 ;  /* 0x00000008ff047819 */ /* 0x000fe4000001160f */
[----:B0-----:R-:W-:Y:S02]  /*b83e0*/  SHF.R.U32.HI R0, RZ, 0x8, R12 ;  /* 0x00000008ff007819 */ /* 0x001fe4000001160c */
[----:B------:R-:W2:Y:S01]  /*b83f0*/  LDL.LU R12, [R1+0x34] ;  /* 0x00003400010c7983 */ /* 0x000ea20000300800 */
[----:B------:R-:W-:-:S03]  /*b8400*/  PRMT R7, R7, 0x3340, R1 ;  /* 0x0000334007077816 */ /* 0x000fc60000000001 */
[----:B------:R-:W2:Y:S01]  /*b8410*/  LDL.LU R10, [R1+0x2c] ;  /* 0x00002c00010a7983 */ /* 0x000ea20000300800 */
[----:B------:R-:W-:-:S03]  /*b8420*/  LOP3.LUT R2, R2, 0xffff, RZ, 0xc0, !PT ;  /* 0x0000ffff02027812 */ /* 0x000fc600078ec0ff */
[----:B------:R-:W2:Y:S01]  /*b8430*/  LDL.LU R13, [R1+0xd0] ;  /* 0x0000d000010d7983 */ /* 0x000ea20000300800 */
[----:B------:R-:W-:-:S03]  /*b8440*/  LOP3.LUT R0, R0, 0xffff, RZ, 0xc0, !PT ;  /* 0x0000ffff00007812 */ /* 0x000fc600078ec0ff */
[----:B------:R-:W2:Y:S01]  /*b8450*/  LDL.LU R15, [R1+0x38] ;  /* 0x00003800010f7983 */ /* 0x000ea20000300800 */
[----:B------:R-:W-:Y:S02]  /*b8460*/  PRMT R0, R0, 0x3340, R2 ;  /* 0x0000334000007816 */ /* 0x000fe40000000002 */
[----:B---3--:R-:W-:Y:S02]  /*b8470*/  SHF.R.U32.HI R5, RZ, 0x8, R5 ;  /* 0x00000008ff057819 */ /* 0x008fe40000011605 */
[----:B----4-:R-:W-:Y:S02]  /*b8480*/  SHF.R.U32.HI R6, RZ, 0x8, R6 ;  /* 0x00000008ff067819 */ /* 0x010fe40000011606 */
[----:B------:R-:W-:Y:S02]  /*b8490*/  LOP3.LUT R5, R5, 0xffff, RZ, 0xc0, !PT ;  /* 0x0000ffff05057812 */ /* 0x000fe400078ec0ff */
[----:B------:R-:W-:-:S04]  /*b84a0*/  LOP3.LUT R6, R6, 0xffff, RZ, 0xc0, !PT ;  /* 0x0000ffff06067812 */ /* 0x000fc800078ec0ff */
[----:B------:R-:W-:Y:S02]  /*b84b0*/  PRMT R6, R5, 0x3340, R6 ;  /* 0x0000334005067816 */ /* 0x000fe40000000006 */
[----:B------:R-:W3:Y:S04]  /*b84c0*/  LDL.LU R5, [R1+0xe4] ;  /* 0x0000e40001057983 */ /* 0x000ee80000300800 */
[----:B------:R0:W-:Y:S04]  /*b84d0*/  STL [R1+0x138], R6 ;  /* 0x0001380601007387 */ /* 0x0001e80000100800 */
[----:B0-----:R-:W4:Y:S04]  /*b84e0*/  LDL.LU R6, [R1+0xe0] ;  /* 0x0000e00001067983 */ /* 0x001f280000300800 */
[----:B------:R0:W-:Y:S04]  /*b84f0*/  STL [R1+0x30], R7 ;  /* 0x0000300701007387 */ /* 0x0001e80000100800 */
[----:B0-----:R-:W3:Y:S04]  /*b8500*/  LDL.LU R7, [R1+0x24] ;  /* 0x0000240001077983 */ /* 0x001ee80000300800 */
[----:B------:R-:W3:Y:S01]  /*b8510*/  LDL.LU R2, [R1+0xcc] ;  /* 0x0000cc0001027983 */ /* 0x000ee20000300800 */
[----:B------:R-:W-:-:S02]  /*b8520*/  LOP3.LUT R3, R3, 0xffff, RZ, 0xc0, !PT ;  /* 0x0000ffff03037812 */ /* 0x000fc400078ec0ff */
[----:B------:R-:W-:Y:S01]  /*b8530*/  LOP3.LUT R4, R4, 0xffff, RZ, 0xc0, !PT ;  /* 0x0000ffff04047812 */ /* 0x000fe200078ec0ff */
[----:B------:R-:W-:Y:S03]  /*b8540*/  STL [R1+0x128], R0 ;  /* 0x0001280001007387 */ /* 0x000fe60000100800 */
[----:B------:R-:W-:-:S05]  /*b8550*/  PRMT R3, R3, 0x3340, R4 ;  /* 0x0000334003037816 */ /* 0x000fca0000000004 */
[----:B------:R2:W-:Y:S02]  /*b8560*/  STL [R1+0x164], R3 ;  /* 0x0001640301007387 */ /* 0x0005e40000100800 */
[----:B--2---:R-:W-:Y:S02]  /*b8570*/  SHF.R.U32.HI R3, RZ, 0x8, R11 ;  /* 0x00000008ff037819 */ /* 0x004fe4000001160b */
[----:B------:R-:W-:Y:S02]  /*b8580*/  SHF.R.U32.HI R4, RZ, 0x8, R14 ;  /* 0x00000008ff047819 */ /* 0x000fe4000001160e */
[----:B---3--:R-:W-:Y:S02]  /*b8590*/  SHF.R.U32.HI R0, RZ, 0x8, R2 ;  /* 0x00000008ff007819 */ /* 0x008fe40000011602 */
[----:B------:R-:W-:Y:S02]  /*b85a0*/  SHF.R.U32.HI R2, RZ, 0x8, R5 ;  /* 0x00000008ff027819 */ /* 0x000fe40000011605 */
[----:B----4-:R-:W-:-:S02]  /*b85b0*/  SHF.R.U32.HI R5, RZ, 0x8, R6 ;  /* 0x00000008ff057819 */ /* 0x010fc40000011606 */
[----:B------:R-:W-:Y:S02]  /*b85c0*/  SHF.R.U32.HI R6, RZ, 0x8, R9 ;  /* 0x00000008ff067819 */ /* 0x000fe40000011609 */
[----:B------:R-:W2:Y:S01]  /*b85d0*/  LDL.LU R9, [R1+0x120] ;  /* 0x0001200001097983 */ /* 0x000ea20000300800 */
[----:B------:R-:W-:-:S03]  /*b85e0*/  LOP3.LUT R0, R0, 0xffff, RZ, 0xc0, !PT ;  /* 0x0000ffff00007812 */ /* 0x000fc600078ec0ff */
[----:B------:R-:W3:Y:S01]  /*b85f0*/  LDL.LU R11, [R1+0x114] ;  /* 0x00011400010b7983 */ /* 0x000ee20000300800 */
[----:B------:R-:W-:-:S05]  /*b8600*/  PRMT R0, R0, 0x3340, R1 ;  /* 0x0000334000007816 */ /* 0x000fca0000000001 */
[----:B------:R0:W-:Y:S04]  /*b8610*/  STL [R1+0x4594], R0 ;  /* 0x0045940001007387 */ /* 0x0001e80000100800 */
[----:B------:R-:W4:Y:S01]  /*b8620*/  LDL.LU R14, [R1+0x100] ;  /* 0x00010000010e7983 */ /* 0x000f220000300800 */
[----:B------:R-:W-:Y:S02]  /*b8630*/  LOP3.LUT R2, R2, 0xffff, RZ, 0xc0, !PT ;  /* 0x0000ffff02027812 */ /* 0x000fe400078ec0ff */
[----:B------:R-:W-:Y:S02]  /*b8640*/  LOP3.LUT R5, R5, 0xffff, RZ, 0xc0, !PT ;  /* 0x0000ffff05057812 */ /* 0x000fe400078ec0ff */
[----:B------:R-:W-:Y:S02]  /*b8650*/  LOP3.LUT R6, R6, 0xffff, RZ, 0xc0, !PT ;  /* 0x0000ffff06067812 */ /* 0x000fe400078ec0ff */
[----:B0-----:R-:W-:-:S02]  /*b8660*/  PRMT R0, R2, 0x3340, R5 ;  /* 0x0000334002007816 */ /* 0x001fc40000000005 */
[----:B------:R-:W-:Y:S02]  /*b8670*/  LOP3.LUT R3, R3, 0xffff, RZ, 0xc0, !PT ;  /* 0x0000ffff03037812 */ /* 0x000fe400078ec0ff */
[----:B------:R-:W-:Y:S01]  /*b8680*/  LOP3.LUT R4, R4, 0xffff, RZ, 0xc0, !PT ;  /* 0x0000ffff04047812 */ /* 0x000fe200078ec0ff */
[----:B------:R0:W-:Y:S01]  /*b8690*/  STL [R1+0x11c], R0 ;  /* 0x00011c0001007387 */ /* 0x0001e20000100800 */
[----:B------:R-:W-:Y:S02]  /*b86a0*/  PRMT R2, R6, 0x3340, R1 ;  /* 0x0000334006027816 */ /* 0x000fe40000000001 */
[----:B------:R-:W-:Y:S02]  /*b86b0*/  SHF.R.U32.HI R5, RZ, 0x8, R12 ;  /* 0x00000008ff057819 */ /* 0x000fe4000001160c */
[----:B------:R-:W-:Y:S01]  /*b86c0*/  SHF.R.U32.HI R6, RZ, 0x8, R10 ;  /* 0x00000008ff067819 */ /* 0x000fe2000001160a */
[----:B------:R-:W-:Y:S01]  /*b86d0*/  STL [R1+0x4590], R2 ;  /* 0x0045900201007387 */ /* 0x000fe20000100800 */
[----:B0-----:R-:W-:-:S02]  /*b86e0*/  PRMT R0, R3, 0x3340, R4 ;  /* 0x0000334003007816 */ /* 0x001fc40000000004 */
[----:B------:R-:W-:Y:S02]  /*b86f0*/  SHF.R.U32.HI R3, RZ, 0x8, R7 ;  /* 0x00000008ff037819 */ /* 0x000fe40000011607 */
[----:B------:R-:W-:Y:S01]  /*b8700*/  SHF.R.U32.HI R4, RZ, 0x8, R8 ;  /* 0x00000008ff047819 */ /* 0x000fe20000011608 */
[----:B------:R0:W-:Y:S01]  /*b8710*/  STL [R1+0x118], R0 ;  /* 0x0001180001007387 */ /* 0x0001e20000100800 */
[----:B------:R-:W-:-:S03]  /*b8720*/  SHF.R.U32.HI R7, RZ, 0x8, R13 ;  /* 0x00000008ff077819 */ /* 0x000fc6000001160d */
[----:B------:R-:W4:Y:S01]  /*b8730*/  LDL.LU R10, [R1+0x134] ;  /* 0x00013400010a7983 */ /* 0x000f220000300800 */
[----:B------:R-:W-:-:S03]  /*b8740*/  SHF.R.U32.HI R8, RZ, 0x8, R15 ;  /* 0x00000008ff087819 */ /* 0x000fc6000001160f */
[----:B------:R-:W4:Y:S01]  /*b8750*/  LDL.LU R12, [R1+0x130] ;  /* 0x00013000010c7983 */ /* 0x000f220000300800 */
[----:B------:R-:W-:Y:S02]  /*b8760*/  LOP3.LUT R3, R3, 0xffff, RZ, 0xc0, !PT ;  /* 0x0000ffff03037812 */ /* 0x000fe400078ec0ff */
[----:B------:R-:W-:Y:S01]  /*b8770*/  LOP3.LUT R4, R4, 0xffff, RZ, 0xc0, !PT ;  /* 0x0000ffff04047812 */ /* 0x000fe200078ec0ff */
[----:B------:R-:W4:Y:S01]  /*b8780*/  LDL.LU R13, [R1+0xfc] ;  /* 0x0000fc00010d7983 */ /* 0x000f220000300800 */
[----:B------:R-:W-:Y:S02]  /*b8790*/  LOP3.LUT R5, R5, 0xffff, RZ, 0xc0, !PT ;  /* 0x0000ffff05057812 */ /* 0x000fe400078ec0ff */
[----:B------:R-:W-:Y:S01]  /*b87a0*/  LOP3.LUT R6, R6, 0xffff, RZ, 0xc0, !PT ;  /* 0x0000ffff06067812 */ /* 0x000fe200078ec0ff */
[----:B------:R-:W4:Y:S01]  /*b87b0*/  LDL.LU R15, [R1+0x104] ;  /* 0x00010400010f7983 */ /* 0x000f220000300800 */
[----:B------:R-:W-:Y:S02]  /*b87c0*/  PRMT R3, R3, 0x3340, R1 ;  /* 0x0000334003037816 */ /* 0x000fe40000000001 */
[----:B0-----:R-:W-:-:S02]  /*b87d0*/  PRMT R0, R4, 0x3340, R5 ;  /* 0x0000334004007816 */ /* 0x001fc40000000005 */
[----:B------:R-:W-:Y:S01]  /*b87e0*/  PRMT R4, R6, 0x3340, R1 ;  /* 0x0000334006047816 */ /* 0x000fe20000000001 */
[----:B------:R-:W-:Y:S01]  /*b87f0*/  STL [R1+0x458c], R3 ;  /* 0x00458c0301007387 */ /* 0x000fe20000100800 */
[----:B------:R-:W-:Y:S02]  /*b8800*/  LOP3.LUT R7, R7, 0xffff, RZ, 0xc0, !PT ;  /* 0x0000ffff07077812 */ /* 0x000fe400078ec0ff */
[----:B------:R-:W-:Y:S01]  /*b8810*/  LOP3.LUT R8, R8, 0xffff, RZ, 0xc0, !PT ;  /* 0x0000ffff08087812 */ /* 0x000fe200078ec0ff */
[----:B------:R-:W-:Y:S04]  /*b8820*/  STL [R1+0x4588], R4 ;  /* 0x0045880401007387 */ /* 0x000fe80000100800 */
[----:B------:R0:W-:Y:S02]  /*b8830*/  STL [R1+0x108], R0 ;  /* 0x0001080001007387 */ /* 0x0001e40000100800 */
[----:B0-----:R-:W-:-:S05]  /*b8840*/  PRMT R0, R7, 0x3340, R8 ;  /* 0x0000334007007816 */ /* 0x001fca0000000008 */
[----:B------:R0:W-:Y:S04]  /*b8850*/  STL [R1+0x10c], R0 ;  /* 0x00010c0001007387 */ /* 0x0001e80000100800 */
[----:B0-----:R-:W4:Y:S01]  /*b8860*/  LDL.LU R0, [R1+0x13c] ;  /* 0x00013c0001007983 */ /* 0x001f220000300800 */
[----:B--2---:R-:W-:Y:S02]  /*b8870*/  SHF.R.U32.HI R5, RZ, 0x8, R9 ;  /* 0x00000008ff057819 */ /* 0x004fe40000011609 */
[----:B---3--:R-:W-:Y:S02]  /*b8880*/  SHF.R.U32.HI R6, RZ, 0x8, R11 ;  /* 0x00000008ff067819 */ /* 0x008fe4000001160b */
[----:B------:R-:W-:Y:S01]  /*b8890*/  LOP3.LUT R5, R5, 0xffff, RZ, 0xc0, !PT ;  /* 0x0000ffff05057812 */ /* 0x000fe200078ec0ff */
[----:B------:R-:W2:Y:S01]  /*b88a0*/  LDL.LU R11, [R1+0x148] ;  /* 0x00014800010b7983 */ /* 0x000ea20000300800 */
[----:B------:R-:W-:-:S04]  /*b88b0*/  LOP3.LUT R6, R6, 0xffff, RZ, 0xc0, !PT ;  /* 0x0000ffff06067812 */ /* 0x000fc800078ec0ff */
[----:B------:R-:W-:Y:S02]  /*b88c0*/  PRMT R2, R5, 0x3340, R6 ;  /* 0x0000334005027816 */ /* 0x000fe40000000006 */
[----:B----4-:R-:W-:-:S03]  /*b88d0*/  SHF.R.U32.HI R7, RZ, 0x8, R14 ;  /* 0x00000008ff077819 */ /* 0x010fc6000001160e */
[----:B------:R0:W-:Y:S04]  /*b88e0*/  STL [R1+0x120], R2 ;  /* 0x0001200201007387 */ /* 0x0001e80000100800 */
[----:B------:R-:W3:Y:S01]  /*b88f0*/  LDL.LU R14, [R1+0x144] ;  /* 0x00014400010e7983 */ /* 0x000ee20000300800 */
[----:B------:R-:W-:Y:S02]  /*b8900*/  SHF.R.U32.HI R54, RZ, 0x8, R54 ;  /* 0x00000008ff367819 */ /* 0x000fe40000011636 */
[----:B------:R-:W-:Y:S02]  /*b8910*/  SHF.R.U32.HI R47, RZ, 0x8, R47 ;  /* 0x00000008ff2f7819 */ /* 0x000fe4000001162f */
[----:B------:R-:W-:Y:S02]  /*b8920*/  SHF.R.U32.HI R48, RZ, 0x8, R48 ;  /* 0x00000008ff307819 */ /* 0x000fe40000011630 */
[----:B------:R-:W-:-:S02]  /*b8930*/  LOP3.LUT R54, R54, 0xffff, RZ, 0xc0, !PT ;  /* 0x0000ffff36367812 */ /* 0x000fc400078ec0ff */
[----:B------:R-:W-:Y:S02]  /*b8940*/  LOP3.LUT R7, R7, 0xffff, RZ, 0xc0, !PT ;  /* 0x0000ffff07077812 */ /* 0x000fe400078ec0ff */
[----:B------:R-:W-:Y:S02]  /*b8950*/  LOP3.LUT R47, R47, 0xffff, RZ, 0xc0, !PT ;  /* 0x0000ffff2f2f7812 */ /* 0x000fe400078ec0ff */
[----:B------:R-:W-:Y:S02]  /*b8960*/  LOP3.LUT R48, R48, 0xffff, RZ, 0xc0, !PT ;  /* 0x0000ffff30307812 */ /* 0x000fe400078ec0ff */
[--C-:B------:R-:W-:Y:S02]  /*b8970*/  PRMT R5, R54, 0x3340, R1.reuse ;  /* 0x0000334036057816 */ /* 0x100fe40000000001 */
[----:B------:R-:W-:Y:S02]  /*b8980*/  PRMT R6, R7, 0x3340, R1 ;  /* 0x0000334007067816 */ /* 0x000fe40000000001 */
[----:B0-----:R-:W-:Y:S01]  /*b8990*/  PRMT R2, R47, 0x3340, R48 ;  /* 0x000033402f027816 */ /* 0x001fe20000000030 */
[----:B------:R-:W-:Y:S01]  /*b89a0*/  STL [R1+0x4598], R5 ;  /* 0x0045980501007387 */ /* 0x000fe20000100800 */
[----:B------:R-:W-:-:S02]  /*b89b0*/  SHF.R.U32.HI R38, RZ, 0x8, R38 ;  /* 0x00000008ff267819 */ /* 0x000fc40000011626 */
[----:B------:R-:W-:Y:S01]  /*b89c0*/  SHF.R.U32.HI R49, RZ, 0x8, R49 ;  /* 0x00000008ff317819 */ /* 0x000fe20000011631 */
[----:B------:R-:W-:Y:S01]  /*b89d0*/  STL [R1+0x4584], R6 ;  /* 0x0045840601007387 */ /* 0x000fe20000100800 */
[----:B------:R-:W-:Y:S02]  /*b89e0*/  SHF.R.U32.HI R10, RZ, 0x8, R10 ;  /* 0x00000008ff0a7819 */ /* 0x000fe4000001160a */
[----:B------:R-:W-:Y:S01]  /*b89f0*/  SHF.R.U32.HI R7, RZ, 0x8, R12 ;  /* 0x00000008ff077819 */ /* 0x000fe2000001160c */
[----:B------:R0:W-:Y:S01]  /*b8a00*/  STL [R1+0x100], R2 ;  /* 0x0001000201007387 */ /* 0x0001e20000100800 */
[----:B------:R-:W-:Y:S02]  /*b8a10*/  SHF.R.U32.HI R8, RZ, 0x8, R13 ;  /* 0x00000008ff087819 */ /* 0x000fe4000001160d */
[----:B------:R-:W-:Y:S02]  /*b8a20*/  SHF.R.U32.HI R9, RZ, 0x8, R15 ;  /* 0x00000008ff097819 */ /* 0x000fe4000001160f */
[----:B------:R-:W4:Y:S01]  /*b8a30*/  LDL.LU R15, [R1+0x124] ;  /* 0x00012400010f7983 */ /* 0x000f220000300800 */
[----:B------:R-:W-:-:S02]  /*b8a40*/  LOP3.LUT R10, R10, 0xffff, RZ, 0xc0, !PT ;  /* 0x0000ffff0a0a7812 */ /* 0x000fc400078ec0ff */
[----:B------:R-:W-:Y:S02]  /*b8a50*/  LOP3.LUT R7, R7, 0xffff, RZ, 0xc0, !PT ;  /* 0x0000ffff07077812 */ /* 0x000fe400078ec0ff */
[----:B------:R-:W-:Y:S02]  /*b8a60*/  LOP3.LUT R8, R8, 0xffff, RZ, 0xc0, !PT ;  /* 0x0000ffff08087812 */ /* 0x000fe400078ec0ff */
[----:B------:R-:W-:Y:S02]  /*b8a70*/  LOP3.LUT R38, R38, 0xffff, RZ, 0xc0, !PT ;  /* 0x0000ffff26267812 */ /* 0x000fe400078ec0ff */
[----:B------:R-:W-:Y:S02]  /*b8a80*/  LOP3.LUT R49, R49, 0xffff, RZ, 0xc0, !PT ;  /* 0x0000ffff31317812 */ /* 0x000fe400078ec0ff */
[----:B------:R-:W-:Y:S02]  /*b8a90*/  SHF.R.U32.HI R53, RZ, 0x8, R53 ;  /* 0x00000008ff357819 */ /* 0x000fe40000011635 */
[----:B0-----:R-:W-:-:S02]  /*b8aa0*/  PRMT R2, R10, 0x3340, R7 ;  /* 0x000033400a027816 */ /* 0x001fc40000000007 */
[----:B------:R-:W-:Y:S02]  /*b8ab0*/  PRMT R3, R8, 0x3340, R38 ;  /* 0x0000334008037816 */ /* 0x000fe40000000026 */
[----:B------:R-:W-:Y:S02]  /*b8ac0*/  PRMT R7, R49, 0x3340, R1 ;  /* 0x0000334031077816 */ /* 0x000fe40000000001 */
[----:B------:R-:W-:Y:S02]  /*b8ad0*/  SHF.R.U32.HI R8, RZ, 0x8, R52 ;  /* 0x00000008ff087819 */ /* 0x000fe40000011634 */
[----:B------:R-:W-:Y:S02]  /*b8ae0*/  LOP3.LUT R9, R9, 0xffff, RZ, 0xc0, !PT ;  /* 0x0000ffff09097812 */ /* 0x000fe400078ec0ff */
[----:B------:R-:W-:Y:S01]  /*b8af0*/  LOP3.LUT R53, R53, 0xffff, RZ, 0xc0, !PT ;  /* 0x0000ffff35357812 */ /* 0x000fe200078ec0ff */
[----:B------:R-:W-:Y:S01]  /*b8b00*/  STL [R1+0x4580], R7 ;  /* 0x0045800701007387 */ /* 0x000fe20000100800 */
[----:B------:R-:W-:-:S03]  /*b8b10*/  LOP3.LUT R8, R8, 0xffff, RZ, 0xc0, !PT ;  /* 0x0000ffff08087812 */ /* 0x000fc600078ec0ff */
[----:B------:R0:W-:Y:S01]  /*b8b20*/  STL [R1+0xf8], R2 ;  /* 0x0000f80201007387 */ /* 0x0001e20000100800 */
[----:B------:R-:W-:-:S03]  /*b8b30*/  PRMT R8, R8, 0x3340, R1 ;  /* 0x0000334008087816 */ /* 0x000fc60000000001 */
[----:B------:R-:W-:Y:S01]  /*b8b40*/  STL [R1+0xfc], R3 ;  /* 0x0000fc0301007387 */ /* 0x000fe20000100800 */
[----:B0-----:R-:W-:Y:S02]  /*b8b50*/  PRMT R2, R9, 0x3340, R53 ;  /* 0x0000334009027816 */ /* 0x001fe40000000035 */
[----:B------:R-:W-:-:S03]  /*b8b60*/  SHF.R.U32.HI R9, RZ, 0x8, R0 ;  /* 0x00000008ff097819 */ /* 0x000fc60000011600 */
[----:B------:R0:W-:Y:S04]  /*b8b70*/  STL [R1+0x114], R2 ;  /* 0x0001140201007387 */ /* 0x0001e80000100800 */
[----:B------:R-:W-:Y:S01]  /*b8b80*/  STL [R1+0x459c], R8 ;  /* 0x00459c0801007387 */ /* 0x000fe20000100800 */
[----:B--2---:R-:W-:Y:S02]  /*b8b90*/  SHF.R.U32.HI R10, RZ, 0x8, R11 ;  /* 0x00000008ff0a7819 */ /* 0x004fe4000001160b */
[----:B---3--:R-:W-:Y:S02]  /*b8ba0*/  SHF.R.U32.HI R11, RZ, 0x8, R14 ;  /* 0x00000008ff0b7819 */ /* 0x008fe4000001160e */
[----:B------:R-:W2:Y:S04]  /*b8bb0*/  LDL.LU R14, [R1+0x158] ;  /* 0x00015800010e7983 */ /* 0x000ea80000300800 */
[----:B------:R-:W3:Y:S01]  /*b8bc0*/  LDL.LU R0, [R1+0x154] ;  /* 0x0001540001007983 */ /* 0x000ee20000300800 */
[----:B------:R-:W-:-:S02]  /*b8bd0*/  SHF.R.U32.HI R12, RZ, 0x8, R50 ;  /* 0x00000008ff0c7819 */ /* 0x000fc40000011632 */
[----:B------:R-:W-:Y:S02]  /*b8be0*/  SHF.R.U32.HI R13, RZ, 0x8, R51 ;  /* 0x00000008ff0d7819 */ /* 0x000fe40000011633 */
[----:B------:R-:W-:Y:S02]  /*b8bf0*/  LOP3.LUT R12, R12, 0xffff, RZ, 0xc0, !PT ;  /* 0x0000ffff0c0c7812 */ /* 0x000fe400078ec0ff */
[----:B------:R-:W-:Y:S02]  /*b8c00*/  LOP3.LUT R13, R13, 0xffff, RZ, 0xc0, !PT ;  /* 0x0000ffff0d0d7812 */ /* 0x000fe400078ec0ff */
[----:B------:R-:W-:Y:S02]  /*b8c10*/  LOP3.LUT R9, R9, 0xffff, RZ, 0xc0, !PT ;  /* 0x0000ffff09097812 */ /* 0x000fe400078ec0ff */
[----:B0-----:R-:W-:Y:S02]  /*b8c20*/  PRMT R2, R12, 0x3340, R13 ;  /* 0x000033400c027816 */ /* 0x001fe4000000000d */
[----:B------:R-:W-:-:S02]  /*b8c30*/  LOP3.LUT R10, R10, 0xffff, RZ, 0xc0, !PT ;  /* 0x0000ffff0a0a7812 */ /* 0x000fc400078ec0ff */
[----:B------:R-:W-:Y:S01]  /*b8c40*/  LOP3.LUT R11, R11, 0xffff, RZ, 0xc0, !PT ;  /* 0x0000ffff0b0b7812 */ /* 0x000fe200078ec0ff */
[----:B------:R0:W-:Y:S01]  /*b8c50*/  STL [R1+0xf0], R2 ;  /* 0x0000f00201007387 */ /* 0x0001e20000100800 */
[----:B------:R-:W-:Y:S02]  /*b8c60*/  PRMT R9, R9, 0x3340, R1 ;  /* 0x0000334009097816 */ /* 0x000fe40000000001 */
[----:B------:R-:W-:Y:S02]  /*b8c70*/  SHF.R.U32.HI R39, RZ, 0x8, R39 ;  /* 0x00000008ff277819 */ /* 0x000fe40000011627 */
[----:B------:R-:W-:Y:S01]  /*b8c80*/  SHF.R.U32.HI R37, RZ, 0x8, R37 ;  /* 0x00000008ff257819 */ /* 0x000fe20000011625 */
[----:B------:R-:W-:Y:S01]  /*b8c90*/  STL [R1+0x45a0], R9 ;  /* 0x0045a00901007387 */ /* 0x000fe20000100800 */
[----:B0-----:R-:W-:Y:S02]  /*b8ca0*/  PRMT R2, R10, 0x3340, R11 ;  /* 0x000033400a027816 */ /* 0x001fe4000000000b */
[----:B------:R-:W-:-:S03]  /*b8cb0*/  SHF.R.U32.HI R43, RZ, 0x8, R43 ;  /* 0x00000008ff2b7819 */ /* 0x000fc6000001162b */
[----:B------:R0:W-:Y:S01]  /*b8cc0*/  STL [R1+0xf4], R2 ;  /* 0x0000f40201007387 */ /* 0x0001e20000100800 */
[----:B----4-:R-:W-:-:S03]  /*b8cd0*/  SHF.R.U32.HI R10, RZ, 0x8, R15 ;  /* 0x00000008ff0a7819 */ /* 0x010fc6000001160f */
[----:B------:R-:W4:Y:S01]  /*b8ce0*/  LDL.LU R5, [R1+0xb0] ;  /* 0x0000b00001057983 */ /* 0x000f220000300800 */
[----:B------:R-:W-:Y:S02]  /*b8cf0*/  LOP3.LUT R39, R39, 0xffff, RZ, 0xc0, !PT ;  /* 0x0000ffff27277812 */ /* 0x000fe400078ec0ff */
[----:B------:R-:W-:Y:S01]  /*b8d00*/  LOP3.LUT R11, R10, 0xffff, RZ, 0xc0, !PT ;  /* 0x0000ffff0a0b7812 */ /* 0x000fe200078ec0ff */
[----:B------:R-:W4:Y:S01]  /*b8d10*/  LDL.LU R54, [R1+0x12c] ;  /* 0x00012c0001367983 */ /* 0x000f220000300800 */
[----:B------:R-:W-:Y:S02]  /*b8d20*/  LOP3.LUT R37, R37, 0xffff, RZ, 0xc0, !PT ;  /* 0x0000ffff25257812 */ /* 0x000fe400078ec0ff */
[----:B------:R-:W-:Y:S01]  /*b8d30*/  LOP3.LUT R43, R43, 0xffff, RZ, 0xc0, !PT ;  /* 0x0000ffff2b2b7812 */ /* 0x000fe200078ec0ff */
[----:B------:R-:W4:Y:S01]  /*b8d40*/  LDL.LU R4, [R1+0x15c] ;  /* 0x00015c0001047983 */ /* 0x000f220000300800 */
[----:B------:R-:W-:-:S03]  /*b8d50*/  SHF.R.U32.HI R40, RZ, 0x8, R40 ;  /* 0x00000008ff287819 */ /* 0x000fc60000011628 */
[----:B------:R-:W4:Y:S01]  /*b8d60*/  LDL.LU R3, [R1+0x160] ;  /* 0x0001600001037983 */ /* 0x000f220000300800 */
[----:B------:R-:W-:Y:S02]  /*b8d70*/  SHF.R.U32.HI R41, RZ, 0x8, R41 ;  /* 0x00000008ff297819 */ /* 0x000fe40000011629 */
[----:B------:R-:W-:Y:S02]  /*b8d80*/  PRMT R10, R39, 0x3340, R1 ;  /* 0x00003340270a7816 */ /* 0x000fe40000000001 */
[----:B0-----:R-:W-:Y:S02]  /*b8d90*/  PRMT R2, R11, 0x3340, R37 ;  /* 0x000033400b027816 */ /* 0x001fe40000000025 */
        /* <DEDUP_REMOVED lines=9> */
[----:B---3--:R-:W-:-:S03]  /*b8e30*/  SHF.R.U32.HI R12, RZ, 0x8, R0 ;  /* 0x00000008ff0c7819 */ /* 0x008fc60000011600 */
[----:B------:R-:W3:Y:S01]  /*b8e40*/  LDL.LU R0, [R1+0x140] ;  /* 0x0001400001007983 */ /* 0x000ee20000300800 */
[----:B------:R-:W-:Y:S02]  /*b8e50*/  SHF.R.U32.HI R38, RZ, 0x8, R44 ;  /* 0x00000008ff267819 */ /* 0x000fe4000001162c */
[----:B------:R-:W-:Y:S02]  /*b8e60*/  SHF.R.U32.HI R13, RZ, 0x8, R42 ;  /* 0x00000008ff0d7819 */ /* 0x000fe4000001162a */
[----:B------:R-:W-:Y:S02]  /*b8e70*/  SHF.R.U32.HI R15, RZ, 0x8, R45 ;  /* 0x00000008ff0f7819 */ /* 0x000fe4000001162d */
[----:B------:R-:W-:Y:S02]  /*b8e80*/  SHF.R.U32.HI R37, RZ, 0x8, R46 ;  /* 0x00000008ff257819 */ /* 0x000fe4000001162e */
[----:B------:R-:W-:Y:S02]  /*b8e90*/  LOP3.LUT R38, R38, 0xffff, RZ, 0xc0, !PT ;  /* 0x0000ffff26267812 */ /* 0x000fe400078ec0ff */
[----:B------:R-:W-:-:S02]  /*b8ea0*/  LOP3.LUT R13, R13, 0xffff, RZ, 0xc0, !PT ;  /* 0x0000ffff0d0d7812 */ /* 0x000fc400078ec0ff */
[----:B------:R-:W-:Y:S02]  /*b8eb0*/  LOP3.LUT R15, R15, 0xffff, RZ, 0xc0, !PT ;  /* 0x0000ffff0f0f7812 */ /* 0x000fe400078ec0ff */
[----:B------:R-:W-:Y:S02]  /*b8ec0*/  LOP3.LUT R37, R37, 0xffff, RZ, 0xc0, !PT ;  /* 0x0000ffff25257812 */ /* 0x000fe400078ec0ff */
[----:B------:R-:W-:Y:S02]  /*b8ed0*/  LOP3.LUT R39, R12, 0xffff, RZ, 0xc0, !PT ;  /* 0x0000ffff0c277812 */ /* 0x000fe400078ec0ff */
[----:B--2---:R-:W-:Y:S02]  /*b8ee0*/  SHF.R.U32.HI R14, RZ, 0x8, R14 ;  /* 0x00000008ff0e7819 */ /* 0x004fe4000001160e */
[--C-:B------:R-:W-:Y:S02]  /*b8ef0*/  PRMT R12, R38, 0x3340, R1.reuse ;  /* 0x00003340260c7816 */ /* 0x100fe40000000001 */
[----:B------:R-:W-:-:S02]  /*b8f00*/  PRMT R13, R13, 0x3340, R1 ;  /* 0x000033400d0d7816 */ /* 0x000fc40000000001 */
[----:B------:R-:W-:Y:S01]  /*b8f10*/  PRMT R6, R15, 0x3340, R37 ;  /* 0x000033400f067816 */ /* 0x000fe20000000025 */
[----:B------:R-:W-:Y:S01]  /*b8f20*/  STL [R1+0x45a4], R12 ;  /* 0x0045a40c01007387 */ /* 0x000fe20000100800 */
[----:B------:R-:W-:-:S03]  /*b8f30*/  LOP3.LUT R14, R14, 0xffff, RZ, 0xc0, !PT ;  /* 0x0000ffff0e0e7812 */ /* 0x000fc600078ec0ff */
[----:B------:R-:W-:Y:S01]  /*b8f40*/  STL [R1+0x45a8], R13 ;  /* 0x0045a80d01007387 */ /* 0x000fe20000100800 */
[----:B------:R-:W-:-:S03]  /*b8f50*/  SHF.R.U32.HI R15, RZ, 0x8, R33 ;  /* 0x00000008ff0f7819 */ /* 0x000fc60000011621 */
[----:B------:R0:W-:Y:S01]  /*b8f60*/  STL [R1+0xcc], R6 ;  /* 0x0000cc0601007387 */ /* 0x0001e20000100800 */
[----:B----4-:R-:W-:Y:S02]  /*b8f70*/  SHF.R.U32.HI R37, RZ, 0x8, R5 ;  /* 0x00000008ff257819 */ /* 0x010fe40000011605 */
[----:B------:R-:W-:Y:S02]  /*b8f80*/  SHF.R.U32.HI R38, RZ, 0x8, R54 ;  /* 0x00000008ff267819 */ /* 0x000fe40000011636 */
[----:B------:R-:W-:Y:S02]  /*b8f90*/  SHF.R.U32.HI R33, RZ, 0x8, R4 ;  /* 0x00000008ff217819 */ /* 0x000fe40000011604 */
[----:B0-----:R-:W-:Y:S02]  /*b8fa0*/  PRMT R6, R14, 0x3340, R39 ;  /* 0x000033400e067816 */ /* 0x001fe40000000027 */
[----:B------:R-:W-:Y:S02]  /*b8fb0*/  SHF.R.U32.HI R14, RZ, 0x8, R34 ;  /* 0x00000008ff0e7819 */ /* 0x000fe40000011622 */
[----:B------:R-:W-:-:S02]  /*b8fc0*/  SHF.R.U32.HI R34, RZ, 0x8, R3 ;  /* 0x00000008ff227819 */ /* 0x000fc40000011603 */
[----:B------:R-:W-:Y:S02]  /*b8fd0*/  LOP3.LUT R37, R37, 0xffff, RZ, 0xc0, !PT ;  /* 0x0000ffff25257812 */ /* 0x000fe400078ec0ff */
[----:B------:R-:W-:Y:S02]  /*b8fe0*/  LOP3.LUT R38, R38, 0xffff, RZ, 0xc0, !PT ;  /* 0x0000ffff26267812 */ /* 0x000fe400078ec0ff */
[----:B------:R-:W-:Y:S02]  /*b8ff0*/  LOP3.LUT R33, R33, 0xffff, RZ, 0xc0, !PT ;  /* 0x0000ffff21217812 */ /* 0x000fe400078ec0ff */
[----:B------:R-:W-:Y:S02]  /*b9000*/  LOP3.LUT R34, R34, 0xffff, RZ, 0xc0, !PT ;  /* 0x0000ffff22227812 */ /* 0x000fe400078ec0ff */
[----:B------:R-:W-:Y:S02]  /*b9010*/  PRMT R4, R37, 0x3340, R38 ;  /* 0x0000334025047816 */ /* 0x000fe40000000026 */
[----:B------:R-:W-:Y:S01]  /*b9020*/  PRMT R3, R33, 0x3340, R34 ;  /* 0x0000334021037816 */ /* 0x000fe20000000022 */
[----:B------:R0:W-:Y:S01]  /*b9030*/  STL [R1+0xe4], R6 ;  /* 0x0000e40601007387 */ /* 0x0001e20000100800 */
[----:B------:R-:W-:-:S02]  /*b9040*/  SHF.R.U32.HI R31, RZ, 0x8, R31 ;  /* 0x00000008ff1f7819 */ /* 0x000fc4000001161f */
[----:B------:R-:W-:Y:S01]  /*b9050*/  SHF.R.U32.HI R20, RZ, 0x8, R20 ;  /* 0x00000008ff147819 */ /* 0x000fe20000011614 */
[----:B------:R-:W-:Y:S01]  /*b9060*/  STL [R1+0xbc], R4 ;  /* 0x0000bc0401007387 */ /* 0x000fe20000100800 */
[----:B------:R-:W-:-:S03]  /*b9070*/  SHF.R.U32.HI R34, RZ, 0x8, R21 ;  /* 0x00000008ff227819 */ /* 0x000fc60000011615 */
[----:B------:R-:W-:Y:S01]  /*b9080*/  STL [R1+0xe0], R3 ;  /* 0x0000e00301007387 */ /* 0x000fe20000100800 */
[----:B------:R-:W-:-:S03]  /*b9090*/  LOP3.LUT R37, R31, 0xffff, RZ, 0xc0, !PT ;  /* 0x0000ffff1f257812 */ /* 0x000fc600078ec0ff */
[----:B------:R-:W2:Y:S01]  /*b90a0*/  LDL.LU R7, [R1+0x1d4] ;  /* 0x0001d40001077983 */ /* 0x000ea20000300800 */
[----:B------:R-:W-:Y:S02]  /*b90b0*/  LOP3.LUT R31, R20, 0xffff, RZ, 0xc0, !PT ;  /* 0x0000ffff141f7812 */ /* 0x000fe400078ec0ff */
[----:B------:R-:W-:Y:S01]  /*b90c0*/  LOP3.LUT R34, R34, 0xffff, RZ, 0xc0, !PT ;  /* 0x0000ffff22227812 */ /* 0x000fe200078ec0ff */
[----:B------:R-:W4:Y:S04]  /*b90d0*/  LDL.LU R49, [R1+0x178] ;  /* 0x0001780001317983 */ /* 0x000f280000300800 */
[----:B0-----:R-:W4:Y:S04]  /*b90e0*/  LDL.LU R6, [R1+0x1e0] ;  /* 0x0001e00001067983 */ /* 0x001f280000300800 */
[----:B------:R-:W4:Y:S01]  /*b90f0*/  LDL.LU R47, [R1+0x1b4] ;  /* 0x0001b400012f7983 */ /* 0x000f220000300800 */
[----:B------:R-:W-:-:S03]  /*b9100*/  SHF.R.U32.HI R21, RZ, 0x8, R2 ;  /* 0x00000008ff157819 */ /* 0x000fc60000011602 */
[----:B------:R-:W4:Y:S01]  /*b9110*/  LDL.LU R48, [R1+0xd8] ;  /* 0x0000d80001307983 */ /* 0x000f220000300800 */
[----:B------:R-:W-:Y:S02]  /*b9120*/  LOP3.LUT R21, R21, 0xffff, RZ, 0xc0, !PT ;  /* 0x0000ffff15157812 */ /* 0x000fe400078ec0ff */
[----:B---3--:R-:W-:Y:S02]  /*b9130*/  SHF.R.U32.HI R33, RZ, 0x8, R0 ;  /* 0x00000008ff217819 */ /* 0x008fe40000011600 */
[----:B------:R-:W-:Y:S02]  /*b9140*/  PRMT R0, R31, 0x3340, R34 ;  /* 0x000033401f007816 */ /* 0x000fe40000000022 */
[----:B------:R-:W-:-:S03]  /*b9150*/  LOP3.LUT R33, R33, 0xffff, RZ, 0xc0, !PT ;  /* 0x0000ffff21217812 */ /* 0x000fc600078ec0ff */
[----:B------:R0:W-:Y:S04]  /*b9160*/  STL [R1+0xb8], R0 ;  /* 0x0000b80001007387 */ /* 0x0001e80000100800 */
[----:B------:R-:W3:Y:S04]  /*b9170*/  LDL.LU R5, [R1+0x17c] ;  /* 0x00017c0001057983 */ /* 0x000ee80000300800 */
[----:B------:R-:W3:Y:S01]  /*b9180*/  LDL.LU R54, [R1+0x1fc] ;  /* 0x0001fc0001367983 */ /* 0x000ee20000300800 */
[----:B0-----:R-:W-:-:S05]  /*b9190*/  PRMT R0, R21, 0x3340, R33 ;  /* 0x0000334015007816 */ /* 0x001fca0000000021 */
[----:B------:R0:W-:Y:S04]  /*b91a0*/  STL [R1+0x110], R0 ;  /* 0x0001100001007387 */ /* 0x0001e80000100800 */
[----:B------:R-:W3:Y:S04]  /*b91b0*/  LDL.LU R4, [R1+0x1c0] ;  /* 0x0001c00001047983 */ /* 0x000ee80000300800 */
[----:B------:R-:W3:Y:S04]  /*b91c0*/  LDL.LU R3, [R1+0x16c] ;  /* 0x00016c0001037983 */ /* 0x000ee80000300800 */
[----:B------:R-:W3:Y:S04]  /*b91d0*/  LDL.LU R2, [R1+0x150] ;  /* 0x0001500001027983 */ /* 0x000ee80000300800 */
[----:B0-----:R-:W3:Y:S01]  /*b91e0*/  LDL.LU R0, [R1+0x14c] ;  /* 0x00014c0001007983 */ /* 0x001ee20000300800 */
[----:B------:R-:W-:-:S02]  /*b91f0*/  SHF.R.U32.HI R23, RZ, 0x8, R23 ;  /* 0x00000008ff177819 */ /* 0x000fc40000011617 */
        /* <DEDUP_REMOVED lines=9> */
[----:B------:R-:W-:Y:S02]  /*b9290*/  PRMT R8, R23, 0x3340, R30 ;  /* 0x0000334017087816 */ /* 0x000fe4000000001e */
[----:B------:R-:W-:Y:S02]  /*b92a0*/  PRMT R23, R32, 0x3340, R1 ;  /* 0x0000334020177816 */ /* 0x000fe40000000001 */
[----:B------:R-:W-:-:S02]  /*b92b0*/  SHF.R.U32.HI R32, RZ, 0x8, R24 ;  /* 0x00000008ff207819 */ /* 0x000fc40000011618 */
[----:B------:R-:W-:Y:S02]  /*b92c0*/  SHF.R.U32.HI R33, RZ, 0x8, R25 ;  /* 0x00000008ff217819 */ /* 0x000fe40000011619 */
[----:B------:R-:W-:Y:S02]  /*b92d0*/  PRMT R9, R22, 0x3340, R26 ;  /* 0x0000334016097816 */ /* 0x000fe4000000001a */
[----:B------:R-:W-:Y:S02]  /*b92e0*/  LOP3.LUT R32, R32, 0xffff, RZ, 0xc0, !PT ;  /* 0x0000ffff20207812 */ /* 0x000fe400078ec0ff */
[----:B--2---:R-:W-:Y:S02]  /*b92f0*/  SHF.R.U32.HI R30, RZ, 0x8, R7 ;  /* 0x00000008ff1e7819 */ /* 0x004fe40000011607 */
[----:B----4-:R-:W-:Y:S02]  /*b9300*/  SHF.R.U32.HI R31, RZ, 0x8, R49 ;  /* 0x00000008ff1f7819 */ /* 0x010fe40000011631 */
[----:B------:R-:W-:-:S02]  /*b9310*/  LOP3.LUT R33, R33, 0xffff, RZ, 0xc0, !PT ;  /* 0x0000ffff21217812 */ /* 0x000fc400078ec0ff */
[----:B------:R-:W-:Y:S02]  /*b9320*/  SHF.R.U32.HI R34, RZ, 0x8, R6 ;  /* 0x00000008ff227819 */ /* 0x000fe40000011606 */
[----:B------:R-:W-:Y:S01]  /*b9330*/  SHF.R.U32.HI R26, RZ, 0x8, R47 ;  /* 0x00000008ff1a7819 */ /* 0x000fe2000001162f */
[----:B------:R-:W-:Y:S01]  /*b9340*/  STL [R1+0x80], R9 ;  /* 0x0000800901007387 */ /* 0x000fe20000100800 */
[----:B------:R-:W-:Y:S02]  /*b9350*/  LOP3.LUT R30, R30, 0xffff, RZ, 0xc0, !PT ;  /* 0x0000ffff1e1e7812 */ /* 0x000fe400078ec0ff */
[----:B------:R-:W-:Y:S01]  /*b9360*/  LOP3.LUT R31, R31, 0xffff, RZ, 0xc0, !PT ;  /* 0x0000ffff1f1f7812 */ /* 0x000fe200078ec0ff */
[----:B------:R0:W-:Y:S01]  /*b9370*/  STL [R1+0x7c], R8 ;  /* 0x00007c0801007387 */ /* 0x0001e20000100800 */
[----:B------:R-:W-:Y:S02]  /*b9380*/  LOP3.LUT R25, R34, 0xffff, RZ, 0xc0, !PT ;  /* 0x0000ffff22197812 */ /* 0x000fe400078ec0ff */
[----:B------:R-:W-:-:S02]  /*b9390*/  LOP3.LUT R26, R26, 0xffff, RZ, 0xc0, !PT ;  /* 0x0000ffff1a1a7812 */ /* 0x000fc400078ec0ff */
[----:B------:R-:W-:Y:S02]  /*b93a0*/  PRMT R7, R30, 0x3340, R31 ;  /* 0x000033401e077816 */ /* 0x000fe4000000001f */
[----:B------:R-:W-:Y:S02]  /*b93b0*/  PRMT R6, R25, 0x3340, R26 ;  /* 0x0000334019067816 */ /* 0x000fe4000000001a */
[----:B0-----:R-:W-:Y:S02]  /*b93c0*/  PRMT R8, R32, 0x3340, R33 ;  /* 0x0000334020087816 */ /* 0x001fe40000000021 */
[----:B------:R-:W-:Y:S02]  /*b93d0*/  SHF.R.U32.HI R24, RZ, 0x8, R48 ;  /* 0x00000008ff187819 */ /* 0x000fe40000011630 */
[----:B------:R-:W2:Y:S04]  /*b93e0*/  LDL.LU R48, [R1+0x240] ;  /* 0x0002400001307983 */ /* 0x000ea80000300800 */
[----:B------:R-:W-:Y:S04]  /*b93f0*/  STL [R1+0x40], R8 ;  /* 0x0000400801007387 */ /* 0x000fe80000100800 */
[----:B------:R0:W-:Y:S04]  /*b9400*/  STL [R1+0x54], R7 ;  /* 0x0000540701007387 */ /* 0x0001e80000100800 */
[----:B------:R1:W-:Y:S01]  /*b9410*/  STL [R1+0x3c], R6 ;  /* 0x00003c0601007387 */ /* 0x0003e20000100800 */
[----:B---3--:R-:W-:-:S03]  /*b9420*/  SHF.R.U32.HI R25, RZ, 0x8, R5 ;  /* 0x00000008ff197819 */ /* 0x008fc60000011605 */
[----:B------:R-:W3:Y:S01]  /*b9430*/  LDL.LU R5, [R1+0x23c] ;  /* 0x00023c0001057983 */ /* 0x000ee20000300800 */
[----:B------:R-:W-:-:S03]  /*b9440*/  SHF.R.U32.HI R32, RZ, 0x8, R54 ;  /* 0x00000008ff207819 */ /* 0x000fc60000011636 */
[----:B------:R-:W4:Y:S01]  /*b9450*/  LDL.LU R54, [R1+0x234] ;  /* 0x0002340001367983 */ /* 0x000f220000300800 */
        /* <DEDUP_REMOVED lines=8> */
[----:B------:R-:W-:Y:S02]  /*b94e0*/  LOP3.LUT R32, R32, 0xffff, RZ, 0xc0, !PT ;  /* 0x0000ffff20207812 */ /* 0x000fe400078ec0ff */
[----:B------:R-:W-:Y:S02]  /*b94f0*/  LOP3.LUT R33, R33, 0xffff, RZ, 0xc0, !PT ;  /* 0x0000ffff21217812 */ /* 0x000fe400078ec0ff */
[----:B------:R-:W-:Y:S02]  /*b9500*/  LOP3.LUT R30, R30, 0xffff, RZ, 0xc0, !PT ;  /* 0x0000ffff1e1e7812 */ /* 0x000fe400078ec0ff */
[----:B------:R-:W-:Y:S02]  /*b9510*/  LOP3.LUT R31, R31, 0xffff, RZ, 0xc0, !PT ;  /* 0x0000ffff1f1f7812 */ /* 0x000fe400078ec0ff */
[----:B0-----:R-:W-:Y:S02]  /*b9520*/  PRMT R7, R32, 0x3340, R33 ;  /* 0x0000334020077816 */ /* 0x001fe40000000021 */
[----:B-1----:R-:W-:-:S02]  /*b9530*/  PRMT R6, R30, 0x3340, R31 ;  /* 0x000033401e067816 */ /* 0x002fc4000000001f */
[----:B------:R-:W-:Y:S02]  /*b9540*/  SHF.R.U32.HI R28, RZ, 0x8, R28 ;  /* 0x00000008ff1c7819 */ /* 0x000fe4000001161c */
[----:B------:R-:W-:Y:S02]  /*b9550*/  SHF.R.U32.HI R29, RZ, 0x8, R29 ;  /* 0x00000008ff1d7819 */ /* 0x000fe4000001161d */
[----:B------:R-:W-:Y:S02]  /*b9560*/  SHF.R.U32.HI R18, RZ, 0x8, R18 ;  /* 0x00000008ff127819 */ /* 0x000fe40000011612 */
[----:B------:R-:W-:Y:S01]  /*b9570*/  SHF.R.U32.HI R19, RZ, 0x8, R19 ;  /* 0x00000008ff137819 */ /* 0x000fe20000011613 */
[----:B------:R0:W-:Y:S01]  /*b9580*/  STL [R1+0x98], R7 ;  /* 0x0000980701007387 */ /* 0x0001e20000100800 */
[----:B------:R-:W-:Y:S02]  /*b9590*/  LOP3.LUT R28, R28, 0xffff, RZ, 0xc0, !PT ;  /* 0x0000ffff1c1c7812 */ /* 0x000fe400078ec0ff */
[----:B------:R-:W-:Y:S01]  /*b95a0*/  LOP3.LUT R29, R29, 0xffff, RZ, 0xc0, !PT ;  /* 0x0000ffff1d1d7812 */ /* 0x000fe200078ec0ff */
[----:B------:R1:W-:Y:S01]  /*b95b0*/  STL [R1+0x68], R6 ;  /* 0x0000680601007387 */ /* 0x0003e20000100800 */
[----:B------:R-:W-:-:S02]  /*b95c0*/  SHF.R.U32.HI R27, RZ, 0x8, R27 ;  /* 0x00000008ff1b7819 */ /* 0x000fc4000001161b */
[----:B------:R-:W-:Y:S01]  /*b95d0*/  LOP3.LUT R18, R18, 0xffff, RZ, 0xc0, !PT ;  /* 0x0000ffff12127812 */ /* 0x000fe200078ec0ff */
[----:B------:R-:W4:Y:S01]  /*b95e0*/  LDL.LU R53, [R1+0x284] ;  /* 0x0002840001357983 */ /* 0x000f220000300800 */
[----:B------:R-:W-:Y:S02]  /*b95f0*/  LOP3.LUT R19, R19, 0xffff, RZ, 0xc0, !PT ;  /* 0x0000ffff13137812 */ /* 0x000fe400078ec0ff */
[----:B------:R-:W-:Y:S01]  /*b9600*/  PRMT R9, R28, 0x3340, R29 ;  /* 0x000033401c097816 */ /* 0x000fe2000000001d */
[----:B0-----:R-:W4:Y:S01]  /*b9610*/  LDL.LU R7, [R1+0x278] ;  /* 0x0002780001077983 */ /* 0x001f220000300800 */
[----:B------:R-:W-:Y:S02]  /*b9620*/  LOP3.LUT R31, R27, 0xffff, RZ, 0xc0, !PT ;  /* 0x0000ffff1b1f7812 */ /* 0x000fe400078ec0ff */
[----:B------:R-:W-:Y:S01]  /*b9630*/  PRMT R8, R18, 0x3340, R19 ;  /* 0x0000334012087816 */ /* 0x000fe20000000013 */
[----:B------:R-:W4:Y:S04]  /*b9640*/  LDL.LU R49, [R1+0x22c] ;  /* 0x00022c0001317983 */ /* 0x000f280000300800 */
[----:B-1----:R-:W4:Y:S01]  /*b9650*/  LDL.LU R6, [R1+0x26c] ;  /* 0x00026c0001067983 */ /* 0x002f220000300800 */
[----:B------:R-:W-:-:S03]  /*b9660*/  PRMT R28, R31, 0x3340, R1 ;  /* 0x000033401f1c7816 */ /* 0x000fc60000000001 */
[----:B------:R-:W4:Y:S01]  /*b9670*/  LDL.LU R47, [R1+0x1e4] ;  /* 0x0001e400012f7983 */ /* 0x000f220000300800 */
[----:B--2---:R-:W-:-:S03]  /*b9680*/  SHF.R.U32.HI R30, RZ, 0x8, R48 ;  /* 0x00000008ff1e7819 */ /* 0x004fc60000011630 */
[----:B------:R-:W2:Y:S04]  /*b9690*/  LDL.LU R48, [R1+0x64] ;  /* 0x0000640001307983 */ /* 0x000ea80000300800 */
[----:B------:R-:W-:Y:S01]  /*b96a0*/  STL [R1+0x104], R9 ;  /* 0x0001040901007387 */ /* 0x000fe20000100800 */
[----:B------:R-:W-:-:S03]  /*b96b0*/  LOP3.LUT R30, R30, 0xffff, RZ, 0xc0, !PT ;  /* 0x0000ffff1e1e7812 */ /* 0x000fc600078ec0ff */
[----:B------:R0:W-:Y:S01]  /*b96c0*/  STL [R1+0x20], R8 ;  /* 0x0000200801007387 */ /* 0x0001e20000100800 */
[----:B------:R-:W-:Y:S02]  /*b96d0*/  PRMT R27, R30, 0x3340, R1 ;  /* 0x000033401e1b7816 */ /* 0x000fe40000000001 */
[----:B---3--:R-:W-:Y:S02]  /*b96e0*/  SHF.R.U32.HI R31, RZ, 0x8, R5 ;  /* 0x00000008ff1f7819 */ /* 0x008fe40000011605 */
[----:B------:R-:W3:Y:S01]  /*b96f0*/  LDL.LU R5, [R1+0x74] ;  /* 0x0000740001057983 */ /* 0x000ee20000300800 */
[----:B----4-:R-:W-:-:S03]  /*b9700*/  SHF.R.U32.HI R32, RZ, 0x8, R54 ;  /* 0x00000008ff207819 */ /* 0x010fc60000011636 */
[----:B------:R-:W4:Y:S01]  /*b9710*/  LDL.LU R54, [R1+0x1b0] ;  /* 0x0001b00001367983 */ /* 0x000f220000300800 */
[----:B------:R-:W-:-:S03]  /*b9720*/  SHF.R.U32.HI R18, RZ, 0x8, R4 ;  /* 0x00000008ff127819 */ /* 0x000fc60000011604 */
[----:B------:R-:W3:Y:S01]  /*b9730*/  LDL.LU R4, [R1+0x18c] ;  /* 0x00018c0001047983 */ /* 0x000ee20000300800 */
[----:B------:R-:W-:-:S03]  /*b9740*/  SHF.R.U32.HI R30, RZ, 0x8, R3 ;  /* 0x00000008ff1e7819 */ /* 0x000fc60000011603 */
[----:B------:R-:W3:Y:S01]  /*b9750*/  LDL.LU R3, [R1+0x170] ;  /* 0x0001700001037983 */ /* 0x000ee20000300800 */
[----:B------:R-:W-:-:S03]  /*b9760*/  SHF.R.U32.HI R19, RZ, 0x8, R2 ;  /* 0x00000008ff137819 */ /* 0x000fc60000011602 */
[----:B------:R-:W3:Y:S01]  /*b9770*/  LDL.LU R2, [R1+0x1dc] ;  /* 0x0001dc0001027983 */ /* 0x000ee20000300800 */
[----:B------:R-:W-:-:S03]  /*b9780*/  SHF.R.U32.HI R29, RZ, 0x8, R0 ;  /* 0x00000008ff1d7819 */ /* 0x000fc60000011600 */
[----:B------:R-:W3:Y:S01]  /*b9790*/  LDL.LU R0, [R1+0x1a4] ;  /* 0x0001a40001007983 */ /* 0x000ee20000300800 */
[----:B------:R-:W-:Y:S02]  /*b97a0*/  LOP3.LUT R18, R18, 0xffff, RZ, 0xc0, !PT ;  /* 0x0000ffff12127812 */ /* 0x000fe400078ec0ff */
[----:B------:R-:W-:Y:S02]  /*b97b0*/  LOP3.LUT R19, R19, 0xffff, RZ, 0xc0, !PT ;  /* 0x0000ffff13137812 */ /* 0x000fe400078ec0ff */
[----:B------:R-:W-:Y:S02]  /*b97c0*/  SHF.R.U32.HI R36, RZ, 0x8, R36 ;  /* 0x00000008ff247819 */ /* 0x000fe40000011624 */
[----:B------:R-:W-:Y:S02]  /*b97d0*/  SHF.R.U32.HI R35, RZ, 0x8, R35 ;  /* 0x00000008ff237819 */ /* 0x000fe40000011623 */
[----:B0-----:R-:W-:Y:S02]  /*b97e0*/  PRMT R8, R18, 0x3340, R19 ;  /* 0x0000334012087816 */ /* 0x001fe40000000013 */
[----:B------:R-:W-:-:S02]  /*b97f0*/  LOP3.LUT R31, R31, 0xffff, RZ, 0xc0, !PT ;  /* 0x0000ffff1f1f7812 */ /* 0x000fc400078ec0ff */
[----:B------:R-:W-:Y:S02]  /*b9800*/  LOP3.LUT R32, R32, 0xffff, RZ, 0xc0, !PT ;  /* 0x0000ffff20207812 */ /* 0x000fe400078ec0ff */
[----:B------:R-:W-:Y:S02]  /*b9810*/  LOP3.LUT R36, R36, 0xffff, RZ, 0xc0, !PT ;  /* 0x0000ffff24247812 */ /* 0x000fe400078ec0ff */
[----:B------:R-:W-:Y:S02]  /*b9820*/  LOP3.LUT R35, R35, 0xffff, RZ, 0xc0, !PT ;  /* 0x0000ffff23237812 */ /* 0x000fe400078ec0ff */
[----:B------:R-:W-:Y:S02]  /*b9830*/  PRMT R9, R31, 0x3340, R32 ;  /* 0x000033401f097816 */ /* 0x000fe40000000020 */
[----:B------:R-:W-:Y:S02]  /*b9840*/  SHF.R.U32.HI R33, RZ, 0x8, R53 ;  /* 0x00000008ff217819 */ /* 0x000fe40000011635 */
[----:B------:R-:W-:-:S02]  /*b9850*/  SHF.R.U32.HI R34, RZ, 0x8, R7 ;  /* 0x00000008ff227819 */ /* 0x000fc40000011607 */
[----:B------:R-:W-:Y:S02]  /*b9860*/  SHF.R.U32.HI R18, RZ, 0x8, R49 ;  /* 0x00000008ff127819 */ /* 0x000fe40000011631 */
[----:B------:R-:W-:Y:S02]  /*b9870*/  LOP3.LUT R33, R33, 0xffff, RZ, 0xc0, !PT ;  /* 0x0000ffff21217812 */ /* 0x000fe400078ec0ff */
[----:B------:R-:W-:Y:S02]  /*b9880*/  LOP3.LUT R34, R34, 0xffff, RZ, 0xc0, !PT ;  /* 0x0000ffff22227812 */ /* 0x000fe400078ec0ff */
[----:B------:R-:W-:Y:S02]  /*b9890*/  SHF.R.U32.HI R19, RZ, 0x8, R47 ;  /* 0x00000008ff137819 */ /* 0x000fe4000001162f */
[----:B------:R-:W-:Y:S02]  /*b98a0*/  LOP3.LUT R18, R18, 0xffff, RZ, 0xc0, !PT ;  /* 0x0000ffff12127812 */ /* 0x000fe400078ec0ff */
[----:B------:R-:W-:-:S02]  /*b98b0*/  LOP3.LUT R19, R19, 0xffff, RZ, 0xc0, !PT ;  /* 0x0000ffff13137812 */ /* 0x000fc400078ec0ff */
[--C-:B------:R-:W-:Y:S02]  /*b98c0*/  PRMT R21, R36, 0x3340, R1.reuse ;  /* 0x0000334024157816 */ /* 0x100fe40000000001 */
[----:B------:R-:W-:Y:S02]  /*b98d0*/  PRMT R22, R35, 0x3340, R1 ;  /* 0x0000334023167816 */ /* 0x000fe40000000001 */
[----:B------:R-:W-:Y:S02]  /*b98e0*/  SHF.R.U32.HI R32, RZ, 0x8, R6 ;  /* 0x00000008ff207819 */ /* 0x000fe40000011606 */
[----:B------:R-:W-:Y:S02]  /*b98f0*/  PRMT R7, R33, 0x3340, R34 ;  /* 0x0000334021077816 */ /* 0x000fe40000000022 */
[----:B------:R-:W-:Y:S01]  /*b9900*/  PRMT R6, R18, 0x3340, R19 ;  /* 0x0000334012067816 */ /* 0x000fe20000000013 */
[----:B------:R-:W-:Y:S04]  /*b9910*/  STL [R1+0x38], R9 ;  /* 0x0000380901007387 */ /* 0x000fe80000100800 */
[----:B------:R-:W-:Y:S04]  /*b9920*/  STL [R1+0x1c], R8 ;  /* 0x00001c0801007387 */ /* 0x000fe80000100800 */
[----:B------:R-:W-:Y:S04]  /*b9930*/  STL [R1+0x64], R7 ;  /* 0x0000640701007387 */ /* 0x000fe80000100800 */
[----:B------:R-:W-:Y:S01]  /*b9940*/  STL [R1+0x44], R6 ;  /* 0x0000440601007387 */ /* 0x000fe20000100800 */
[----:B--2---:R-:W-:-:S03]  /*b9950*/  SHF.R.U32.HI R31, RZ, 0x8, R48 ;  /* 0x00000008ff1f7819 */ /* 0x004fc60000011630 */
[----:B------:R-:W2:Y:S04]  /*b9960*/  LDL.LU R47, [R1+0xc] ;  /* 0x00000c00012f7983 */ /* 0x000ea80000300800 */
[----:B------:R-:W2:Y:S01]  /*b9970*/  LDL.LU R48, [R1+0x5c] ;  /* 0x00005c0001307983 */ /* 0x000ea20000300800 */
[----:B----4-:R-:W-:-:S04]  /*b9980*/  SHF.R.U32.HI R35, RZ, 0x8, R54 ;  /* 0x00000008ff237819 */ /* 0x010fc80000011636 */
[----:B------:R-:W-:Y:S02]  /*b9990*/  LOP3.LUT R35, R35, 0xffff, RZ, 0xc0, !PT ;  /* 0x0000ffff23237812 */ /* 0x000fe400078ec0ff */
[----:B---3--:R-:W-:Y:S02]  /*b99a0*/  SHF.R.U32.HI R36, RZ, 0x8, R4 ;  /* 0x00000008ff247819 */ /* 0x008fe40000011604 */
[----:B------:R-:W3:Y:S02]  /*b99b0*/  LDL.LU R4, [R1+0x60] ;  /* 0x0000600001047983 */ /* 0x000ee40000300800 */
[----:B------:R-:W-:Y:S02]  /*b99c0*/  LOP3.LUT R36, R36, 0xffff, RZ, 0xc0, !PT ;  /* 0x0000ffff24247812 */ /* 0x000fe400078ec0ff */
[----:B------:R-:W-:Y:S02]  /*b99d0*/  SHF.R.U32.HI R34, RZ, 0x8, R3 ;  /* 0x00000008ff227819 */ /* 0x000fe40000011603 */
[----:B------:R-:W-:-:S02]  /*b99e0*/  SHF.R.U32.HI R19, RZ, 0x8, R0 ;  /* 0x00000008ff137819 */ /* 0x000fc40000011600 */
[----:B------:R-:W-:-:S05]  /*b99f0*/  PRMT R0, R35, 0x3340, R36 ;  /* 0x0000334023007816 */ /* 0x000fca0000000024 */
[----:B------:R0:W-:Y:S04]  /*b9a00*/  STL [R1+0xd4], R0 ;  /* 0x0000d40001007387 */ /* 0x0001e80000100800 */
[----:B------:R-:W4:Y:S01]  /*b9a10*/  LDL.LU R3, [R1+0x6c] ;  /* 0x00006c0001037983 */ /* 0x000f220000300800 */
[----:B------:R-:W-:Y:S02]  /*b9a20*/  SHF.R.U32.HI R18, RZ, 0x8, R2 ;  /* 0x00000008ff127819 */ /* 0x000fe40000011602 */
[----:B------:R-:W-:Y:S02]  /*b9a30*/  LOP3.LUT R19, R19, 0xffff, RZ, 0xc0, !PT ;  /* 0x0000ffff13137812 */ /* 0x000fe400078ec0ff */
[----:B------:R-:W-:-:S04]  /*b9a40*/  LOP3.LUT R18, R18, 0xffff, RZ, 0xc0, !PT ;  /* 0x0000ffff12127812 */ /* 0x000fc800078ec0ff */
[----:B0-----:R-:W-:Y:S02]  /*b9a50*/  PRMT R0, R18, 0x3340, R19 ;  /* 0x0000334012007816 */ /* 0x001fe40000000013 */
[----:B------:R-:W-:Y:S02]  /*b9a60*/  SHF.R.U32.HI R18, RZ, 0x8, R59 ;  /* 0x00000008ff127819 */ /* 0x000fe4000001163b */
[----:B------:R-:W-:Y:S02]  /*b9a70*/  SHF.R.U32.HI R19, RZ, 0x8, R58 ;  /* 0x00000008ff137819 */ /* 0x000fe4000001163a */
[----:B------:R-:W-:Y:S02]  /*b9a80*/  LOP3.LUT R18, R18, 0xffff, RZ, 0xc0, !PT ;  /* 0x0000ffff12127812 */ /* 0x000fe400078ec0ff */
[----:B------:R-:W-:Y:S01]  /*b9a90*/  LOP3.LUT R19, R19, 0xffff, RZ, 0xc0, !PT ;  /* 0x0000ffff13137812 */ /* 0x000fe200078ec0ff */
[----:B------:R0:W-:Y:S01]  /*b9aa0*/  STL [R1+0xdc], R0 ;  /* 0x0000dc0001007387 */ /* 0x0001e20000100800 */
[----:B------:R-:W-:-:S03]  /*b9ab0*/  SHF.R.U32.HI R33, RZ, 0x8, R5 ;  /* 0x00000008ff217819 */ /* 0x000fc60000011605 */
[----:B------:R-:W4:Y:S04]  /*b9ac0*/  LDL.LU R52, [R1+0x1d0] ;  /* 0x0001d00001347983 */ /* 0x000f280000300800 */
[----:B------:R-:W4:Y:S01]  /*b9ad0*/  LDL.LU R53, [R1+0x1cc] ;  /* 0x0001cc0001357983 */ /* 0x000f220000300800 */
[----:B0-----:R-:W-:-:S05]  /*b9ae0*/  PRMT R0, R18, 0x3340, R19 ;  /* 0x0000334012007816 */ /* 0x001fca0000000013 */
[----:B------:R0:W-:Y:S04]  /*b9af0*/  STL [R1+0xa4], R0 ;  /* 0x0000a40001007387 */ /* 0x0001e80000100800 */
[----:B------:R-:W4:Y:S04]  /*b9b00*/  LDL.LU R7, [R1+0x4] ;  /* 0x0000040001077983 */ /* 0x000f280000300800 */
[----:B------:R-:W4:Y:S04]  /*b9b10*/  LDL.LU R5, [R1+0x8] ;  /* 0x0000080001057983 */ /* 0x000f280000300800 */
[----:B------:R-:W4:Y:S04]  /*b9b20*/  LDL.LU R54, [R1+0x10] ;  /* 0x0000100001367983 */ /* 0x000f280000300800 */
[----:B------:R-:W4:Y:S04]  /*b9b30*/  LDL.LU R2, [R1+0x18] ;  /* 0x0000180001027983 */ /* 0x000f280000300800 */
[----:B0-----:R-:W4:Y:S01]  /*b9b40*/  LDL.LU R0, [R1+0x28] ;  /* 0x0000280001007983 */ /* 0x001f220000300800 */
[----:B------:R-:W-:-:S02]  /*b9b50*/  SHF.R.U32.HI R35, RZ, 0x8, R16 ;  /* 0x00000008ff237819 */ /* 0x000fc40000011610 */
[----:B------:R-:W-:Y:S02]  /*b9b60*/  SHF.R.U32.HI R36, RZ, 0x8, R17 ;  /* 0x00000008ff247819 */ /* 0x000fe40000011611 */
[----:B------:R-:W-:Y:S02]  /*b9b70*/  SHF.R.U32.HI R16, RZ, 0x8, R60 ;  /* 0x00000008ff107819 */ /* 0x000fe4000001163c */
[----:B------:R-:W-:Y:S02]  /*b9b80*/  SHF.R.U32.HI R17, RZ, 0x8, R55 ;  /* 0x00000008ff117819 */ /* 0x000fe40000011637 */
[----:B--2---:R-:W-:Y:S02]  /*b9b90*/  SHF.R.U32.HI R18, RZ, 0x8, R47 ;  /* 0x00000008ff127819 */ /* 0x004fe4000001162f */
[----:B------:R-:W-:Y:S02]  /*b9ba0*/  SHF.R.U32.HI R19, RZ, 0x8, R61 ;  /* 0x00000008ff137819 */ /* 0x000fe4000001163d */
[----:B------:R-:W-:-:S02]  /*b9bb0*/  LOP3.LUT R16, R16, 0xffff, RZ, 0xc0, !PT ;  /* 0x0000ffff10107812 */ /* 0x000fc400078ec0ff */
[----:B------:R-:W-:Y:S02]  /*b9bc0*/  LOP3.LUT R17, R17, 0xffff, RZ, 0xc0, !PT ;  /* 0x0000ffff11117812 */ /* 0x000fe400078ec0ff */
[----:B------:R-:W-:Y:S02]  /*b9bd0*/  LOP3.LUT R18, R18, 0xffff, RZ, 0xc0, !PT ;  /* 0x0000ffff12127812 */ /* 0x000fe400078ec0ff */
[----:B------:R-:W-:Y:S02]  /*b9be0*/  LOP3.LUT R19, R19, 0xffff, RZ, 0xc0, !PT ;  /* 0x0000ffff13137812 */ /* 0x000fe400078ec0ff */
[----:B------:R-:W-:-:S05]  /*b9bf0*/  PRMT R6, R16, 0x3340, R17 ;  /* 0x0000334010067816 */ /* 0x000fca0000000011 */
[----:B------:R0:W-:Y:S01]  /*b9c00*/  STL [R1+0xd8], R6 ;  /* 0x0000d80601007387 */ /* 0x0001e20000100800 */
[----:B------:R-:W-:-:S03]  /*b9c10*/  SHF.R.U32.HI R38, RZ, 0x8, R48 ;  /* 0x00000008ff267819 */ /* 0x000fc60000011630 */
[----:B------:R-:W2:Y:S04]  /*b9c20*/  LDL.LU R49, [R1+0x224] ;  /* 0x0002240001317983 */ /* 0x000ea80000300800 */
[----:B0-----:R-:W2:Y:S01]  /*b9c30*/  LDL.LU R6, [R1+0x218] ;  /* 0x0002180001067983 */ /* 0x001ea20000300800 */
[----:B---3--:R-:W-:Y:S02]  /*b9c40*/  SHF.R.U32.HI R16, RZ, 0x8, R4 ;  /* 0x00000008ff107819 */ /* 0x008fe40000011604 */
[----:B----4-:R-:W-:Y:S02]  /*b9c50*/  SHF.R.U32.HI R17, RZ, 0x8, R3 ;  /* 0x00000008ff117819 */ /* 0x010fe40000011603 */
[----:B------:R-:W-:-:S05]  /*b9c60*/  PRMT R3, R18, 0x3340, R19 ;  /* 0x0000334012037816 */ /* 0x000fca0000000013 */
[----:B------:R0:W-:Y:S04]  /*b9c70*/  STL [R1+0xa8], R3 ;  /* 0x0000a80301007387 */ /* 0x0001e80000100800 */
[----:B------:R-:W3:Y:S04]  /*b9c80*/  LDL.LU R47, [R1+0x1f8] ;  /* 0x0001f800012f7983 */ /* 0x000ee80000300800 */
[----:B------:R-:W4:Y:S04]  /*b9c90*/  LDL.LU R48, [R1+0x1f4] ;  /* 0x0001f40001307983 */ /* 0x000f280000300800 */
[----:B------:R-:W4:Y:S04]  /*b9ca0*/  LDL.LU R4, [R1+0x228] ;  /* 0x0002280001047983 */ /* 0x000f280000300800 */
[----:B0-----:R-:W4:Y:S01]  /*b9cb0*/  LDL.LU R3, [R1+0x220] ;  /* 0x0002200001037983 */ /* 0x001f220000300800 */
[----:B------:R-:W-:-:S02]  /*b9cc0*/  LOP3.LUT R16, R16, 0xffff, RZ, 0xc0, !PT ;  /* 0x0000ffff10107812 */ /* 0x000fc400078ec0ff */
[----:B------:R-:W-:-:S04]  /*b9cd0*/  LOP3.LUT R17, R17, 0xffff, RZ, 0xc0, !PT ;  /* 0x0000ffff11117812 */ /* 0x000fc800078ec0ff */
[----:B------:R-:W-:-:S05]  /*b9ce0*/  PRMT R8, R16, 0x3340, R17 ;  /* 0x0000334010087816 */ /* 0x000fca0000000011 */
[----:B------:R0:W-:Y:S01]  /*b9cf0*/  STL [R1+0xac], R8 ;  /* 0x0000ac0801007387 */ /* 0x0001e20000100800 */
        /* <DEDUP_REMOVED lines=10> */
[----:B------:R-:W-:Y:S02]  /*b9da0*/  SHF.R.U32.HI R16, RZ, 0x8, R52 ;  /* 0x00000008ff107819 */ /* 0x000fe40000011634 */
[----:B------:R-:W-:Y:S02]  /*b9db0*/  SHF.R.U32.HI R17, RZ, 0x8, R53 ;  /* 0x00000008ff117819 */ /* 0x000fe40000011635 */
[----:B------:R-:W-:Y:S02]  /*b9dc0*/  LOP3.LUT R40, R40, 0xffff, RZ, 0xc0, !PT ;  /* 0x0000ffff28287812 */ /* 0x000fe400078ec0ff */
[----:B------:R-:W-:Y:S02]  /*b9dd0*/  LOP3.LUT R41, R41, 0xffff, RZ, 0xc0, !PT ;  /* 0x0000ffff29297812 */ /* 0x000fe400078ec0ff */
[----:B------:R-:W-:Y:S02]  /*b9de0*/  LOP3.LUT R18, R18, 0xffff, RZ, 0xc0, !PT ;  /* 0x0000ffff12127812 */ /* 0x000fe400078ec0ff */
[----:B------:R-:W-:-:S02]  /*b9df0*/  LOP3.LUT R19, R19, 0xffff, RZ, 0xc0, !PT ;  /* 0x0000ffff13137812 */ /* 0x000fc400078ec0ff */
[----:B------:R-:W-:Y:S02]  /*b9e00*/  LOP3.LUT R16, R16, 0xffff, RZ, 0xc0, !PT ;  /* 0x0000ffff10107812 */ /* 0x000fe400078ec0ff */
[----:B------:R-:W-:Y:S02]  /*b9e10*/  LOP3.LUT R17, R17, 0xffff, RZ, 0xc0, !PT ;  /* 0x0000ffff11117812 */ /* 0x000fe400078ec0ff */
[----:B------:R-:W-:Y:S02]  /*b9e20*/  PRMT R10, R40, 0x3340, R41 ;  /* 0x00003340280a7816 */ /* 0x000fe40000000029 */
[----:B------:R-:W-:Y:S02]  /*b9e30*/  PRMT R9, R18, 0x3340, R19 ;  /* 0x0000334012097816 */ /* 0x000fe40000000013 */
[----:B0-----:R-:W-:Y:S01]  /*b9e40*/  PRMT R8, R16, 0x3340, R17 ;  /* 0x0000334010087816 */ /* 0x001fe20000000011 */
[----:B------:R-:W-:Y:S04]  /*b9e50*/  STL [R1+0xb0], R10 ;  /* 0x0000b00a01007387 */ /* 0x000fe80000100800 */
[----:B------:R-:W-:Y:S01]  /*b9e60*/  STL [R1+0xd0], R9 ;  /* 0x0000d00901007387 */ /* 0x000fe20000100800 */
[----:B--2---:R-:W-:-:S03]  /*b9e70*/  SHF.R.U32.HI R18, RZ, 0x8, R49 ;  /* 0x00000008ff127819 */ /* 0x004fc60000011631 */
[----:B------:R0:W-:Y:S04]  /*b9e80*/  STL [R1+0xc4], R8 ;  /* 0x0000c40801007387 */ /* 0x0001e80000100800 */
[----:B------:R-:W2:Y:S01]  /*b9e90*/  LDL.LU R52, [R1+0x25c] ;  /* 0x00025c0001347983 */ /* 0x000ea20000300800 */
[----:B------:R-:W-:-:S03]  /*b9ea0*/  SHF.R.U32.HI R19, RZ, 0x8, R6 ;  /* 0x00000008ff137819 */ /* 0x000fc60000011606 */
[----:B------:R-:W2:Y:S04]  /*b9eb0*/  LDL.LU R49, [R1+0x90] ;  /* 0x0000900001317983 */ /* 0x000ea80000300800 */
[----:B------:R-:W2:Y:S01]  /*b9ec0*/  LDL.LU R6, [R1+0x290] ;  /* 0x0002900001067983 */ /* 0x000ea20000300800 */
[----:B---3--:R-:W-:-:S03]  /*b9ed0*/  SHF.R.U32.HI R40, RZ, 0x8, R47 ;  /* 0x00000008ff287819 */ /* 0x008fc6000001162f */
[----:B------:R-:W3:Y:S01]  /*b9ee0*/  LDL.LU R47, [R1+0x88] ;  /* 0x00008800012f7983 */ /* 0x000ee20000300800 */
[----:B----4-:R-:W-:-:S03]  /*b9ef0*/  SHF.R.U32.HI R41, RZ, 0x8, R48 ;  /* 0x00000008ff297819 */ /* 0x010fc60000011630 */
        /* <DEDUP_REMOVED lines=8> */
[----:B0-----:R-:W-:Y:S02]  /*b9f80*/  PRMT R8, R18, 0x3340, R19 ;  /* 0x0000334012087816 */ /* 0x001fe40000000013 */
[----:B------:R-:W-:-:S03]  /*b9f90*/  LOP3.LUT R17, R17, 0xffff, RZ, 0xc0, !PT ;  /* 0x0000ffff11117812 */ /* 0x000fc600078ec0ff */
[----:B------:R0:W-:Y:S02]  /*b9fa0*/  STL [R1+0xc0], R8 ;  /* 0x0000c00801007387 */ /* 0x0001e40000100800 */
[----:B0-----:R-:W-:Y:S02]  /*b9fb0*/  PRMT R8, R16, 0x3340, R17 ;  /* 0x0000334010087816 */ /* 0x001fe40000000011 */
[----:B------:R-:W-:Y:S02]  /*b9fc0*/  SHF.R.U32.HI R16, RZ, 0x8, R7 ;  /* 0x00000008ff107819 */ /* 0x000fe40000011607 */
[----:B------:R-:W-:Y:S02]  /*b9fd0*/  SHF.R.U32.HI R17, RZ, 0x8, R5 ;  /* 0x00000008ff117819 */ /* 0x000fe40000011605 */
[----:B------:R-:W-:Y:S02]  /*b9fe0*/  LOP3.LUT R16, R16, 0xffff, RZ, 0xc0, !PT ;  /* 0x0000ffff10107812 */ /* 0x000fe400078ec0ff */
[----:B------:R-:W-:-:S02]  /*b9ff0*/  LOP3.LUT R17, R17, 0xffff, RZ, 0xc0, !PT ;  /* 0x0000ffff11117812 */ /* 0x000fc400078ec0ff */
[----:B------:R-:W-:Y:S02]  /*ba000*/  SHF.R.U32.HI R44, RZ, 0x8, R0 ;  /* 0x00000008ff2c7819 */ /* 0x000fe40000011600 */
[----:B------:R-:W-:Y:S01]  /*ba010*/  PRMT R0, R16, 0x3340, R17 ;  /* 0x0000334010007816 */ /* 0x000fe20000000011 */
[----:B------:R-:W-:Y:S01]  /*ba020*/  STL [R1+0xc8], R8 ;  /* 0x0000c80801007387 */ /* 0x000fe20000100800 */
[----:B------:R-:W-:-:S03]  /*ba030*/  SHF.R.U32.HI R42, RZ, 0x8, R54 ;  /* 0x00000008ff2a7819 */ /* 0x000fc60000011636 */
[----:B------:R-:W4:Y:S01]  /*ba040*/  LDL.LU R53, [R1+0x2a4] ;  /* 0x0002a40001357983 */ /* 0x000f220000300800 */
[----:B------:R-:W-:-:S03]  /*ba050*/  SHF.R.U32.HI R43, RZ, 0x8, R2 ;  /* 0x00000008ff2b7819 */ /* 0x000fc60000011602 */
[----:B------:R-:W4:Y:S04]  /*ba060*/  LDL.LU R7, [R1+0x2b4] ;  /* 0x0002b40001077983 */ /* 0x000f280000300800 */
[----:B------:R0:W-:Y:S04]  /*ba070*/  STL [R1+0xb4], R0 ;  /* 0x0000b40001007387 */ /* 0x0001e80000100800 */
[----:B------:R-:W4:Y:S04]  /*ba080*/  LDL.LU R5, [R1+0x2ac] ;  /* 0x0002ac0001057983 */ /* 0x000f280000300800 */
[----:B------:R-:W4:Y:S04]  /*ba090*/  LDL.LU R54, [R1+0x2c0] ;  /* 0x0002c00001367983 */ /* 0x000f280000300800 */
[----:B------:R-:W4:Y:S04]  /*ba0a0*/  LDL.LU R2, [R1+0x2b0] ;  /* 0x0002b00001027983 */ /* 0x000f280000300800 */
[----:B0-----:R-:W4:Y:S01]  /*ba0b0*/  LDL.LU R0, [R1+0x2a8] ;  /* 0x0002a80001007983 */ /* 0x001f220000300800 */
[----:B--2---:R-:W-:-:S02]  /*ba0c0*/  SHF.R.U32.HI R19, RZ, 0x8, R52 ;  /* 0x00000008ff137819 */ /* 0x004fc40000011634 */
[----:B------:R-:W-:Y:S02]  /*ba0d0*/  SHF.R.U32.HI R46, RZ, 0x8, R49 ;  /* 0x00000008ff2e7819 */ /* 0x000fe40000011631 */
[----:B------:R-:W-:Y:S02]  /*ba0e0*/  SHF.R.U32.HI R18, RZ, 0x8, R6 ;  /* 0x00000008ff127819 */ /* 0x000fe40000011606 */
[----:B---3--:R-:W-:Y:S02]  /*ba0f0*/  SHF.R.U32.HI R16, RZ, 0x8, R47 ;  /* 0x00000008ff107819 */ /* 0x008fe4000001162f */
[----:B----4-:R-:W-:Y:S02]  /*ba100*/  SHF.R.U32.HI R17, RZ, 0x8, R48 ;  /* 0x00000008ff117819 */ /* 0x010fe40000011630 */
[----:B------:R-:W-:Y:S01]  /*ba110*/  LOP3.LUT R16, R16, 0xffff, RZ, 0xc0, !PT ;  /* 0x0000ffff10107812 */ /* 0x000fe200078ec0ff */
[----:B------:R-:W2:Y:S01]  /*ba120*/  LDL.LU R48, [R1+0x2c8] ;  /* 0x0002c80001307983 */ /* 0x000ea20000300800 */
[----:B------:R-:W-:-:S03]  /*ba130*/  LOP3.LUT R17, R17, 0xffff, RZ, 0xc0, !PT ;  /* 0x0000ffff11117812 */ /* 0x000fc600078ec0ff */
[----:B------:R-:W3:Y:S01]  /*ba140*/  LDL.LU R52, [R1+0x1ec] ;  /* 0x0001ec0001347983 */ /* 0x000ee20000300800 */
[----:B------:R-:W-:Y:S02]  /*ba150*/  SHF.R.U32.HI R45, RZ, 0x8, R3 ;  /* 0x00000008ff2d7819 */ /* 0x000fe40000011603 */
[----:B------:R-:W-:Y:S02]  /*ba160*/  PRMT R3, R16, 0x3340, R17 ;  /* 0x0000334010037816 */ /* 0x000fe40000000011 */
[----:B------:R-:W-:-:S03]  /*ba170*/  SHF.R.U32.HI R47, RZ, 0x8, R4 ;  /* 0x00000008ff2f7819 */ /* 0x000fc60000011604 */
[----:B------:R0:W-:Y:S04]  /*ba180*/  STL [R1+0xa0], R3 ;  /* 0x0000a00301007387 */ /* 0x0001e80000100800 */
[----:B------:R-:W4:Y:S04]  /*ba190*/  LDL.LU R49, [R1+0x1bc] ;  /* 0x0001bc0001317983 */ /* 0x000f280000300800 */
[----:B------:R-:W2:Y:S04]  /*ba1a0*/  LDL.LU R6, [R1+0x180] ;  /* 0x0001800001067983 */ /* 0x000ea80000300800 */
[----:B------:R-:W3:Y:S04]  /*ba1b0*/  LDL.LU R4, [R1+0x174] ;  /* 0x0001740001047983 */ /* 0x000ee80000300800 */
[----:B0-----:R-:W3:Y:S01]  /*ba1c0*/  LDL.LU R3, [R1+0x168] ;  /* 0x0001680001037983 */ /* 0x001ee20000300800 */
[----:B------:R-:W-:-:S02]  /*ba1d0*/  LOP3.LUT R19, R19, 0xffff, RZ, 0xc0, !PT ;  /* 0x0000ffff13137812 */ /* 0x000fc400078ec0ff */
[----:B------:R-:W-:Y:S02]  /*ba1e0*/  LOP3.LUT R46, R46, 0xffff, RZ, 0xc0, !PT ;  /* 0x0000ffff2e2e7812 */ /* 0x000fe400078ec0ff */
[----:B------:R-:W-:Y:S02]  /*ba1f0*/  LOP3.LUT R18, R18, 0xffff, RZ, 0xc0, !PT ;  /* 0x0000ffff12127812 */ /* 0x000fe400078ec0ff */
[----:B------:R-:W-:Y:S02]  /*ba200*/  LOP3.LUT R47, R47, 0xffff, RZ, 0xc0, !PT ;  /* 0x0000ffff2f2f7812 */ /* 0x000fe400078ec0ff */
[----:B------:R-:W-:Y:S02]  /*ba210*/  PRMT R9, R19, 0x3340, R46 ;  /* 0x0000334013097816 */ /* 0x000fe4000000002e */
[----:B------:R-:W-:-:S03]  /*ba220*/  PRMT R8, R18, 0x3340, R47 ;  /* 0x0000334012087816 */ /* 0x000fc6000000002f */
[----:B------:R0:W-:Y:S01]  /*ba230*/  STL [R1+0x9c], R9 ;  /* 0x00009c0901007387 */ /* 0x0001e20000100800 */
[----:B------:R-:W-:-:S03]  /*ba240*/  SHF.R.U32.HI R46, RZ, 0x8, R53 ;  /* 0x00000008ff2e7819 */ /* 0x000fc60000011635 */
[----:B------:R1:W-:Y:S01]  /*ba250*/  STL [R1+0x94], R8 ;  /* 0x0000940801007387 */ /* 0x0003e20000100800 */
[----:B------:R-:W-:-:S03]  /*ba260*/  SHF.R.U32.HI R18, RZ, 0x8, R7 ;  /* 0x00000008ff127819 */ /* 0x000fc60000011607 */
[----:B------:R-:W3:Y:S04]  /*ba270*/  LDL.LU R53, [R1+0x1e8] ;  /* 0x0001e80001357983 */ /* 0x000ee80000300800 */
[----:B------:R-:W3:Y:S01]  /*ba280*/  LDL.LU R7, [R1+0x1b8] ;  /* 0x0001b80001077983 */ /* 0x000ee20000300800 */
        /* <DEDUP_REMOVED lines=10> */
[----:B------:R-:W-:Y:S02]  /*ba330*/  LOP3.LUT R16, R16, 0xffff, RZ, 0xc0, !PT ;  /* 0x0000ffff10107812 */ /* 0x000fe400078ec0ff */
[----:B------:R-:W-:Y:S02]  /*ba340*/  LOP3.LUT R17, R17, 0xffff, RZ, 0xc0, !PT ;  /* 0x0000ffff11117812 */ /* 0x000fe400078ec0ff */
[----:B0-----:R-:W-:Y:S02]  /*ba350*/  PRMT R9, R18, 0x3340, R19 ;  /* 0x0000334012097816 */ /* 0x001fe40000000013 */
[----:B-1----:R-:W-:-:S03]  /*ba360*/  PRMT R8, R16, 0x3340, R17 ;  /* 0x0000334010087816 */ /* 0x002fc60000000011 */
[----:B------:R0:W-:Y:S04]  /*ba370*/  STL [R1+0x90], R9 ;  /* 0x0000900901007387 */ /* 0x0001e80000100800 */
[----:B------:R1:W-:Y:S04]  /*ba380*/  STL [R1+0x8c], R8 ;  /* 0x00008c0801007387 */ /* 0x0003e80000100800 */
[----:B------:R-:W3:Y:S01]  /*ba390*/  LDL.LU R51, [R1+0x1c8] ;  /* 0x0001c80001337983 */ /* 0x000ee20000300800 */
[----:B----4-:R-:W-:Y:S02]  /*ba3a0*/  SHF.R.U32.HI R18, RZ, 0x8, R49 ;  /* 0x00000008ff127819 */ /* 0x010fe40000011631 */
[----:B--2---:R-:W-:-:S02]  /*ba3b0*/  SHF.R.U32.HI R16, RZ, 0x8, R6 ;  /* 0x00000008ff107819 */ /* 0x004fc40000011606 */
[----:B------:R-:W2:Y:S01]  /*ba3c0*/  LDL.LU R6, [R1+0x188] ;  /* 0x0001880001067983 */ /* 0x000ea20000300800 */
[----:B---3--:R-:W-:-:S03]  /*ba3d0*/  SHF.R.U32.HI R19, RZ, 0x8, R4 ;  /* 0x00000008ff137819 */ /* 0x008fc60000011604 */
[----:B------:R-:W3:Y:S01]  /*ba3e0*/  LDL.LU R4, [R1+0x78] ;  /* 0x0000780001047983 */ /* 0x000ee20000300800 */
[----:B------:R-:W-:-:S03]  /*ba3f0*/  SHF.R.U32.HI R49, RZ, 0x8, R3 ;  /* 0x00000008ff317819 */ /* 0x000fc60000011603 */
[----:B------:R-:W4:Y:S01]  /*ba400*/  LDL.LU R3, [R1+0x14] ;  /* 0x0000140001037983 */ /* 0x000f220000300800 */
[----:B------:R-:W-:Y:S02]  /*ba410*/  SHF.R.U32.HI R17, RZ, 0x8, R52 ;  /* 0x00000008ff117819 */ /* 0x000fe40000011634 */
[----:B------:R-:W-:Y:S02]  /*ba420*/  LOP3.LUT R18, R18, 0xffff, RZ, 0xc0, !PT ;  /* 0x0000ffff12127812 */ /* 0x000fe400078ec0ff */
[----:B------:R-:W-:Y:S02]  /*ba430*/  LOP3.LUT R17, R17, 0xffff, RZ, 0xc0, !PT ;  /* 0x0000ffff11117812 */ /* 0x000fe400078ec0ff */
[----:B------:R-:W-:Y:S02]  /*ba440*/  LOP3.LUT R16, R16, 0xffff, RZ, 0xc0, !PT ;  /* 0x0000ffff10107812 */ /* 0x000fe400078ec0ff */
[----:B------:R-:W-:Y:S02]  /*ba450*/  LOP3.LUT R19, R19, 0xffff, RZ, 0xc0, !PT ;  /* 0x0000ffff13137812 */ /* 0x000fe400078ec0ff */
[----:B------:R-:W-:-:S02]  /*ba460*/  LOP3.LUT R49, R49, 0xffff, RZ, 0xc0, !PT ;  /* 0x0000ffff31317812 */ /* 0x000fc400078ec0ff */
[----:B------:R-:W-:Y:S02]  /*ba470*/  PRMT R10, R17, 0x3340, R18 ;  /* 0x00003340110a7816 */ /* 0x000fe40000000012 */
[----:B0-----:R-:W-:Y:S02]  /*ba480*/  PRMT R9, R16, 0x3340, R19 ;  /* 0x0000334010097816 */ /* 0x001fe40000000013 */
[----:B-1----:R-:W-:Y:S01]  /*ba490*/  PRMT R8, R49, 0x3340, R1 ;  /* 0x0000334031087816 */ /* 0x002fe20000000001 */
[----:B------:R0:W-:Y:S01]  /*ba4a0*/  STL [R1+0x88], R10 ;  /* 0x0000880a01007387 */ /* 0x0001e20000100800 */
[----:B------:R-:W-:-:S03]  /*ba4b0*/  SHF.R.U32.HI R49, RZ, 0x8, R53 ;  /* 0x00000008ff317819 */ /* 0x000fc60000011635 */
[----:B------:R1:W-:Y:S01]  /*ba4c0*/  STL [R1+0x84], R9 ;  /* 0x0000840901007387 */ /* 0x0003e20000100800 */
[----:B------:R-:W-:-:S03]  /*ba4d0*/  SHF.R.U32.HI R18, RZ, 0x8, R7 ;  /* 0x00000008ff127819 */ /* 0x000fc60000011607 */
        /* <DEDUP_REMOVED lines=17> */
[----:B0-----:R-:W-:Y:S02]  /*ba5f0*/  PRMT R10, R50, 0x3340, R1 ;  /* 0x00003340320a7816 */ /* 0x001fe40000000001 */
[----:B-1----:R-:W-:-:S02]  /*ba600*/  PRMT R9, R16, 0x3340, R17 ;  /* 0x0000334010097816 */ /* 0x002fc40000000011 */
[----:B------:R-:W-:Y:S01]  /*ba610*/  PRMT R8, R18, 0x3340, R19 ;  /* 0x0000334012087816 */ /* 0x000fe20000000013 */
[----:B------:R-:W-:Y:S04]  /*ba620*/  STL [R1+0x10], R10 ;  /* 0x0000100a01007387 */ /* 0x000fe80000100800 */
[----:B------:R0:W-:Y:S04]  /*ba630*/  STL [R1+0x74], R9 ;  /* 0x0000740901007387 */ /* 0x0001e80000100800 */
[----:B------:R1:W-:Y:S04]  /*ba640*/  STL [R1+0x70], R8 ;  /* 0x0000700801007387 */ /* 0x0003e80000100800 */
[----:B0-----:R-:W4:Y:S04]  /*ba650*/  LDL.LU R9, [R1+0x2d8] ;  /* 0x0002d80001097983 */ /* 0x001f280000300800 */
[----:B-1----:R-:W4:Y:S01]  /*ba660*/  LDL.LU R8, [R1+0x208] ;  /* 0x0002080001087983 */ /* 0x002f220000300800 */
[----:B--2---:R-:W-:-:S03]  /*ba670*/  SHF.R.U32.HI R16, RZ, 0x8, R6 ;  /* 0x00000008ff107819 */ /* 0x004fc60000011606 */
[----:B------:R-:W2:Y:S01]  /*ba680*/  LDL.LU R6, [R1+0x200] ;  /* 0x0002000001067983 */ /* 0x000ea20000300800 */
[----:B---3--:R-:W-:-:S03]  /*ba690*/  SHF.R.U32.HI R17, RZ, 0x8, R4 ;  /* 0x00000008ff117819 */ /* 0x008fc60000011604 */
[----:B------:R-:W3:Y:S01]  /*ba6a0*/  LDL.LU R4, [R1+0x214] ;  /* 0x0002140001047983 */ /* 0x000ee20000300800 */
[----:B----4-:R-:W-:-:S03]  /*ba6b0*/  SHF.R.U32.HI R18, RZ, 0x8, R3 ;  /* 0x00000008ff127819 */ /* 0x010fc60000011603 */
[----:B------:R-:W4:Y:S01]  /*ba6c0*/  LDL.LU R3, [R1+0x20c] ;  /* 0x00020c0001037983 */ /* 0x000f220000300800 */
[----:B------:R-:W-:Y:S02]  /*ba6d0*/  SHF.R.U32.HI R19, RZ, 0x8, R57 ;  /* 0x00000008ff137819 */ /* 0x000fe40000011639 */
[----:B------:R-:W-:Y:S02]  /*ba6e0*/  LOP3.LUT R16, R16, 0xffff, RZ, 0xc0, !PT ;  /* 0x0000ffff10107812 */ /* 0x000fe400078ec0ff */
[----:B------:R-:W-:Y:S02]  /*ba6f0*/  LOP3.LUT R17, R17, 0xffff, RZ, 0xc0, !PT ;  /* 0x0000ffff11117812 */ /* 0x000fe400078ec0ff */
[----:B------:R-:W-:Y:S02]  /*ba700*/  LOP3.LUT R19, R19, 0xffff, RZ, 0xc0, !PT ;  /* 0x0000ffff13137812 */ /* 0x000fe400078ec0ff */
[----:B------:R-:W-:Y:S02]  /*ba710*/  LOP3.LUT R18, R18, 0xffff, RZ, 0xc0, !PT ;  /* 0x0000ffff12127812 */ /* 0x000fe400078ec0ff */
[----:B------:R-:W-:-:S02]  /*ba720*/  SHF.R.U32.HI R50, RZ, 0x8, R51 ;  /* 0x00000008ff327819 */ /* 0x000fc40000011633 */
[----:B------:R-:W-:Y:S02]  /*ba730*/  PRMT R11, R16, 0x3340, R17 ;  /* 0x00003340100b7816 */ /* 0x000fe40000000011 */
[--C-:B------:R-:W-:Y:S02]  /*ba740*/  PRMT R12, R19, 0x3340, R1.reuse ;  /* 0x00003340130c7816 */ /* 0x100fe40000000001 */
[----:B------:R-:W-:-:S03]  /*ba750*/  PRMT R10, R18, 0x3340, R1 ;  /* 0x00003340120a7816 */ /* 0x000fc60000000001 */
[----:B------:R-:W-:Y:S04]  /*ba760*/  STL [R1+0xc], R12 ;  /* 0x00000c0c01007387 */ /* 0x000fe80000100800 */
[----:B------:R-:W-:Y:S01]  /*ba770*/  STL [R1+0x58], R11 ;  /* 0x0000580b01007387 */ /* 0x000fe20000100800 */
[----:B------:R-:W-:Y:S02]  /*ba780*/  SHF.R.U32.HI R52, RZ, 0x8, R52 ;  /* 0x00000008ff347819 */ /* 0x000fe40000011634 */
[----:B------:R-:W-:Y:S01]  /*ba790*/  SHF.R.U32.HI R18, RZ, 0x8, R53 ;  /* 0x00000008ff127819 */ /* 0x000fe20000011635 */
[----:B------:R0:W-:Y:S01]  /*ba7a0*/  STL [R1+0x8], R10 ;  /* 0x0000080a01007387 */ /* 0x0001e20000100800 */
[----:B------:R-:W-:Y:S02]  /*ba7b0*/  SHF.R.U32.HI R51, RZ, 0x8, R5 ;  /* 0x00000008ff337819 */ /* 0x000fe40000011605 */
[----:B------:R-:W-:-:S02]  /*ba7c0*/  SHF.R.U32.HI R17, RZ, 0x8, R54 ;  /* 0x00000008ff117819 */ /* 0x000fc40000011636 */
[----:B------:R-:W-:Y:S02]  /*ba7d0*/  LOP3.LUT R51, R51, 0xffff, RZ, 0xc0, !PT ;  /* 0x0000ffff33337812 */ /* 0x000fe400078ec0ff */
[----:B------:R-:W-:Y:S02]  /*ba7e0*/  SHF.R.U32.HI R19, RZ, 0x8, R2 ;  /* 0x00000008ff137819 */ /* 0x000fe40000011602 */
[----:B------:R-:W-:Y:S02]  /*ba7f0*/  LOP3.LUT R17, R17, 0xffff, RZ, 0xc0, !PT ;  /* 0x0000ffff11117812 */ /* 0x000fe400078ec0ff */
[----:B------:R-:W-:Y:S02]  /*ba800*/  SHF.R.U32.HI R53, RZ, 0x8, R0 ;  /* 0x00000008ff357819 */ /* 0x000fe40000011600 */
[----:B------:R-:W-:Y:S02]  /*ba810*/  LOP3.LUT R19, R19, 0xffff, RZ, 0xc0, !PT ;  /* 0x0000ffff13137812 */ /* 0x000fe400078ec0ff */
[----:B------:R-:W-:-:S02]  /*ba820*/  LOP3.LUT R53, R53, 0xffff, RZ, 0xc0, !PT ;  /* 0x0000ffff35357812 */ /* 0x000fc400078ec0ff */
[----:B------:R-:W-:Y:S02]  /*ba830*/  LOP3.LUT R52, R52, 0xffff, RZ, 0xc0, !PT ;  /* 0x0000ffff34347812 */ /* 0x000fe400078ec0ff */
[----:B------:R-:W-:Y:S02]  /*ba840*/  LOP3.LUT R18, R18, 0xffff, RZ, 0xc0, !PT ;  /* 0x0000ffff12127812 */ /* 0x000fe400078ec0ff */
[----:B0-----:R-:W-:Y:S02]  /*ba850*/  PRMT R10, R51, 0x3340, R17 ;  /* 0x00003340330a7816 */ /* 0x001fe40000000011 */
[----:B------:R-:W-:Y:S02]  /*ba860*/  SHF.R.U32.HI R16, RZ, 0x8, R7 ;  /* 0x00000008ff107819 */ /* 0x000fe40000011607 */
[----:B------:R-:W4:Y:S01]  /*ba870*/  LDL.LU R7, [R1+0x1f0] ;  /* 0x0001f00001077983 */ /* 0x000f220000300800 */
[----:B------:R-:W-:Y:S02]  /*ba880*/  PRMT R2, R19, 0x3340, R53 ;  /* 0x0000334013027816 */ /* 0x000fe40000000035 */
[----:B------:R-:W-:Y:S01]  /*ba890*/  PRMT R0, R52, 0x3340, R18 ;  /* 0x0000334034007816 */ /* 0x000fe20000000012 */
[----:B------:R-:W4:Y:S04]  /*ba8a0*/  LDL.LU R5, [R1+0x1d8] ;  /* 0x0001d80001057983 */ /* 0x000f280000300800 */
[----:B------:R-:W-:Y:S04]  /*ba8b0*/  STL [R1+0x50], R10 ;  /* 0x0000500a01007387 */ /* 0x000fe80000100800 */
[----:B------:R-:W4:Y:S04]  /*ba8c0*/  LDL.LU R54, [R1+0x1a8] ;  /* 0x0001a80001367983 */ /* 0x000f280000300800 */
[----:B------:R0:W-:Y:S04]  /*ba8d0*/  STL [R1+0x4c], R2 ;  /* 0x00004c0201007387 */ /* 0x0001e80000100800 */
[----:B0-----:R-:W4:Y:S04]  /*ba8e0*/  LDL.LU R2, [R1+0x398] ;  /* 0x0003980001027983 */ /* 0x001f280000300800 */
[----:B------:R0:W-:Y:S01]  /*ba8f0*/  STL [R1+0x48], R0 ;  /* 0x0000480001007387 */ /* 0x0001e20000100800 */
[----:B------:R-:W-:-:S03]  /*ba900*/  LOP3.LUT R16, R16, 0xffff, RZ, 0xc0, !PT ;  /* 0x0000ffff10107812 */ /* 0x000fc600078ec0ff */
[----:B0-----:R-:W4:Y:S01]  /*ba910*/  LDL.LU R0, [R1+0x194] ;  /* 0x0001940001007983 */ /* 0x001f220000300800 */
[----:B------:R-:W-:Y:S02]  /*ba920*/  SHF.R.U32.HI R53, RZ, 0x8, R9 ;  /* 0x00000008ff357819 */ /* 0x000fe40000011609 */
[----:B------:R-:W-:Y:S01]  /*ba930*/  SHF.R.U32.HI R52, RZ, 0x8, R8 ;  /* 0x00000008ff347819 */ /* 0x000fe20000011608 */
[----:B------:R-:W4:Y:S01]  /*ba940*/  LDL.LU R10, [R1+0x420] ;  /* 0x00042000010a7983 */ /* 0x000f220000300800 */
[----:B------:R-:W-:-:S03]  /*ba950*/  PRMT R51, R16, 0x3340, R1 ;  /* 0x0000334010337816 */ /* 0x000fc60000000001 */
[----:B------:R-:W4:Y:S04]  /*ba960*/  LDL.LU R9, [R1+0x210] ;  /* 0x0002100001097983 */ /* 0x000f280000300800 */
[----:B------:R-:W4:Y:S01]  /*ba970*/  LDL.LU R8, [R1+0x204] ;  /* 0x0002040001087983 */ /* 0x000f220000300800 */
[----:B--2---:R-:W-:-:S03]  /*ba980*/  SHF.R.U32.HI R18, RZ, 0x8, R6 ;  /* 0x00000008ff127819 */ /* 0x004fc60000011606 */
[----:B------:R-:W2:Y:S01]  /*ba990*/  LDL.LU R6, [R1+0x264] ;  /* 0x0002640001067983 */ /* 0x000ea20000300800 */
[----:B---3--:R-:W-:-:S03]  /*ba9a0*/  SHF.R.U32.HI R16, RZ, 0x8, R4 ;  /* 0x00000008ff107819 */ /* 0x008fc60000011604 */
[----:B------:R-:W3:Y:S01]  /*ba9b0*/  LDL.LU R4, [R1+0x260] ;  /* 0x0002600001047983 */ /* 0x000ee20000300800 */
[----:B----4-:R-:W-:-:S03]  /*ba9c0*/  SHF.R.U32.HI R17, RZ, 0x8, R3 ;  /* 0x00000008ff117819 */ /* 0x010fc60000011603 */
[----:B------:R-:W4:Y:S01]  /*ba9d0*/  LDL.LU R3, [R1+0x250] ;  /* 0x0002500001037983 */ /* 0x000f220000300800 */
[----:B------:R-:W-:Y:S02]  /*ba9e0*/  LOP3.LUT R18, R18, 0xffff, RZ, 0xc0, !PT ;  /* 0x0000ffff12127812 */ /* 0x000fe400078ec0ff */
[----:B------:R-:W-:Y:S02]  /*ba9f0*/  LOP3.LUT R52, R52, 0xffff, RZ, 0xc0, !PT ;  /* 0x0000ffff34347812 */ /* 0x000fe400078ec0ff */
[----:B------:R-:W-:Y:S02]  /*baa00*/  PRMT R12, R18, 0x3340, R1 ;  /* 0x00003340120c7816 */ /* 0x000fe40000000001 */
[----:B------:R-:W-:Y:S02]  /*baa10*/  LOP3.LUT R16, R16, 0xffff, RZ, 0xc0, !PT ;  /* 0x0000ffff10107812 */ /* 0x000fe400078ec0ff */
[----:B------:R-:W-:Y:S02]  /*baa20*/  LOP3.LUT R17, R17, 0xffff, RZ, 0xc0, !PT ;  /* 0x0000ffff11117812 */ /* 0x000fe400078ec0ff */
[----:B------:R-:W-:-:S02]  /*baa30*/  LOP3.LUT R53, R53, 0xffff, RZ, 0xc0, !PT ;  /* 0x0000ffff35357812 */ /* 0x000fc400078ec0ff */
[----:B------:R-:W-:Y:S02]  /*baa40*/  PRMT R52, R52, 0x3340, R1 ;  /* 0x0000334034347816 */ /* 0x000fe40000000001 */
[----:B------:R-:W-:Y:S02]  /*baa50*/  PRMT R11, R16, 0x3340, R17 ;  /* 0x00003340100b7816 */ /* 0x000fe40000000011 */
[----:B------:R-:W-:Y:S01]  /*baa60*/  PRMT R53, R53, 0x3340, R1 ;  /* 0x0000334035357816 */ /* 0x000fe20000000001 */
[----:B------:R-:W-:Y:S04]  /*baa70*/  STL [R1+0x4574], R52 ;  /* 0x0045743401007387 */ /* 0x000fe80000100800 */
[----:B------:R-:W-:Y:S04]  /*baa80*/  STL [R1+0x14], R12 ;  /* 0x0000140c01007387 */ /* 0x000fe80000100800 */
[----:B------:R0:W-:Y:S04]  /*baa90*/  STL [R1+0x34], R11 ;  /* 0x0000340b01007387 */ /* 0x0001e80000100800 */
[----:B------:R-:W-:Y:S01]  /*baaa0*/  STL [R1+0x4570], R53 ;  /* 0x0045703501007387 */ /* 0x000fe20000100800 */
[----:B------:R-:W-:-:S03]  /*baab0*/  SHF.R.U32.HI R18, RZ, 0x8, R7 ;  /* 0x00000008ff127819 */ /* 0x000fc60000011607 */
[----:B------:R-:W4:Y:S01]  /*baac0*/  LDL.LU R7, [R1+0x3ac] ;  /* 0x0003ac0001077983 */ /* 0x000f220000300800 */
[----:B------:R-:W-:Y:S02]  /*baad0*/  SHF.R.U32.HI R19, RZ, 0x8, R5 ;  /* 0x00000008ff137819 */ /* 0x000fe40000011605 */
[----:B------:R-:W-:Y:S01]  /*baae0*/  LOP3.LUT R18, R18, 0xffff, RZ, 0xc0, !PT ;  /* 0x0000ffff12127812 */ /* 0x000fe200078ec0ff */
[----:B------:R-:W4:Y:S01]  /*baaf0*/  LDL.LU R5, [R1+0x3a8] ;  /* 0x0003a80001057983 */ /* 0x000f220000300800 */
[----:B------:R-:W-:Y:S02]  /*bab00*/  LOP3.LUT R19, R19, 0xffff, RZ, 0xc0, !PT ;  /* 0x0000ffff13137812 */ /* 0x000fe400078ec0ff */
[----:B------:R-:W-:Y:S02]  /*bab10*/  SHF.R.U32.HI R17, RZ, 0x8, R2 ;  /* 0x00000008ff117819 */ /* 0x000fe40000011602 */
[----:B------:R-:W-:Y:S02]  /*bab20*/  SHF.R.U32.HI R16, RZ, 0x8, R0 ;  /* 0x00000008ff107819 */ /* 0x000fe40000011600 */
[----:B------:R-:W-:-:S02]  /*bab30*/  PRMT R0, R18, 0x3340, R19 ;  /* 0x0000334012007816 */ /* 0x000fc40000000013 */
[----:B------:R-:W-:-:S03]  /*bab40*/  LOP3.LUT R16, R16, 0xffff, RZ, 0xc0, !PT ;  /* 0x0000ffff10107812 */ /* 0x000fc600078ec0ff */
[----:B------:R1:W-:Y:S01]  /*bab50*/  STL [R1+0x2c], R0 ;  /* 0x00002c0001007387 */ /* 0x0003e20000100800 */
[----:B0-----:R-:W-:-:S03]  /*bab60*/  PRMT R11, R16, 0x3340, R1 ;  /* 0x00003340100b7816 */ /* 0x001fc60000000001 */
[----:B------:R-:W4:Y:S04]  /*bab70*/  LDL.LU R2, [R1+0x38c] ;  /* 0x00038c0001027983 */ /* 0x000f280000300800 */
[----:B-1----:R-:W4:Y:S04]  /*bab80*/  LDL.LU R0, [R1+0x384] ;  /* 0x0003840001007983 */ /* 0x002f280000300800 */
[----:B------:R-:W-:Y:S01]  /*bab90*/  STL [R1+0x18], R11 ;  /* 0x0000180b01007387 */ /* 0x000fe20000100800 */
[----:B--2---:R-:W-:Y:S02]  /*baba0*/  SHF.R.U32.HI R19, RZ, 0x8, R6 ;  /* 0x00000008ff137819 */ /* 0x004fe40000011606 */
[----:B---3--:R-:W-:-:S02]  /*babb0*/  SHF.R.U32.HI R18, RZ, 0x8, R4 ;  /* 0x00000008ff127819 */ /* 0x008fc40000011604 */
[----:B----4-:R-:W-:Y:S02]  /*babc0*/  SHF.R.U32.HI R58, RZ, 0x8, R3 ;  /* 0x00000008ff3a7819 */ /* 0x010fe40000011603 */
[----:B------:R-:W2:Y:S04]  /*babd0*/  LDL.LU R3, [R1+0x47c] ;  /* 0x00047c0001037983 */ /* 0x000ea80000300800 */
[----:B------:R-:W3:Y:S04]  /*babe0*/  LDL.LU R4, [R1+0x498] ;  /* 0x0004980001047983 */ /* 0x000ee80000300800 */
[----:B------:R-:W4:Y:S01]  /*babf0*/  LDL.LU R6, [R1+0x4a8] ;  /* 0x0004a80001067983 */ /* 0x000f220000300800 */
[----:B------:R-:W-:-:S02]  /*bac00*/  LOP3.LUT R17, R17, 0xffff, RZ, 0xc0, !PT ;  /* 0x0000ffff11117812 */ /* 0x000fc400078ec0ff */
[----:B------:R-:W-:Y:S01]  /*bac10*/  SHF.R.U32.HI R16, RZ, 0x8, R8 ;  /* 0x00000008ff107819 */ /* 0x000fe20000011608 */
[----:B------:R-:W4:Y:S01]  /*bac20*/  LDL.LU R53, [R1+0x2f4] ;  /* 0x0002f40001357983 */ /* 0x000f220000300800 */
[----:B------:R-:W-:Y:S02]  /*bac30*/  PRMT R55, R17, 0x3340, R1 ;  /* 0x0000334011377816 */ /* 0x000fe40000000001 */
[----:B------:R-:W-:Y:S01]  /*bac40*/  SHF.R.U32.HI R17, RZ, 0x8, R9 ;  /* 0x00000008ff117819 */ /* 0x000fe20000011609 */
[----:B------:R-:W4:Y:S01]  /*bac50*/  LDL.LU R52, [R1+0x2d4] ;  /* 0x0002d40001347983 */ /* 0x000f220000300800 */
[----:B------:R-:W-:Y:S02]  /*bac60*/  LOP3.LUT R16, R16, 0xffff, RZ, 0xc0, !PT ;  /* 0x0000ffff10107812 */ /* 0x000fe400078ec0ff */
[----:B------:R-:W-:Y:S02]  /*bac70*/  LOP3.LUT R17, R17, 0xffff, RZ, 0xc0, !PT ;  /* 0x0000ffff11117812 */ /* 0x000fe400078ec0ff */
[----:B------:R-:W-:-:S02]  /*bac80*/  LOP3.LUT R19, R19, 0xffff, RZ, 0xc0, !PT ;  /* 0x0000ffff13137812 */ /* 0x000fc400078ec0ff */
[----:B------:R-:W-:Y:S02]  /*bac90*/  LOP3.LUT R18, R18, 0xffff, RZ, 0xc0, !PT ;  /* 0x0000ffff12127812 */ /* 0x000fe400078ec0ff */
[----:B------:R-:W-:Y:S02]  /*baca0*/  PRMT R9, R17, 0x3340, R16 ;  /* 0x0000334011097816 */ /* 0x000fe40000000010 */
[----:B------:R-:W-:Y:S02]  /*bacb0*/  PRMT R20, R37, 0x3340, R1 ;  /* 0x0000334025147816 */ /* 0x000fe40000000001 */
[----:B------:R-:W-:Y:S02]  /*bacc0*/  PRMT R8, R19, 0x3340, R18 ;  /* 0x0000334013087816 */ /* 0x000fe40000000012 */
[----:B------:R-:W-:Y:S02]  /*bacd0*/  SHF.R.U32.HI R37, RZ, 0x8, R56 ;  /* 0x00000008ff257819 */ /* 0x000fe40000011638 */
[----:B------:R-:W-:-:S02]  /*bace0*/  SHF.R.U32.HI R56, RZ, 0x8, R10 ;  /* 0x00000008ff387819 */ /* 0x000fc4000001160a */
[----:B------:R-:W4:Y:S04]  /*bacf0*/  LDL.LU R10, [R1+0x2f0] ;  /* 0x0002f000010a7983 */ /* 0x000f280000300800 */
[----:B------:R0:W-:Y:S04]  /*bad00*/  STL [R1+0x28], R9 ;  /* 0x0000280901007387 */ /* 0x0001e80000100800 */
[----:B------:R1:W-:Y:S01]  /*bad10*/  STL [R1+0x24], R8 ;  /* 0x0000240801007387 */ /* 0x0003e20000100800 */
[----:B------:R-:W-:Y:S02]  /*bad20*/  LOP3.LUT R13, R7, 0xffff, RZ, 0xc0, !PT ;  /* 0x0000ffff070d7812 */ /* 0x000fe400078ec0ff */
[----:B------:R-:W-:-:S03]  /*bad30*/  LOP3.LUT R12, R5, 0xffff, RZ, 0xc0, !PT ;  /* 0x0000ffff050c7812 */ /* 0x000fc600078ec0ff */
[----:B------:R-:W-:Y:S04]  /*bad40*/  STL [R1+0x5c], R13 ;  /* 0x00005c0d01007387 */ /* 0x000fe80000100800 */
[----:B------:R-:W-:Y:S04]  /*bad50*/  STL [R1+0x60], R12 ;  /* 0x0000600c01007387 */ /* 0x000fe80000100800 */
[----:B0-----:R-:W4:Y:S01]  /*bad60*/  LDL.LU R9, [R1] ;  /* 0x0000000001097983 */ /* 0x001f220000300800 */
[----:B------:R-:W-:Y:S02]  /*bad70*/  LOP3.LUT R19, R2, 0xffff, RZ, 0xc0, !PT ;  /* 0x0000ffff02137812 */ /* 0x000fe400078ec0ff */
[----:B------:R-:W-:-:S03]  /*bad80*/  LOP3.LUT R11, R0, 0xffff, RZ, 0xc0, !PT ;  /* 0x0000ffff000b7812 */ /* 0x000fc600078ec0ff */
[----:B------:R0:W-:Y:S04]  /*bad90*/  STL [R1+0x6c], R19 ;  /* 0x00006c1301007387 */ /* 0x0001e80000100800 */
[----:B-1----:R-:W4:Y:S04]  /*bada0*/  LDL.LU R8, [R1+0x138] ;  /* 0x0001380001087983 */ /* 0x002f280000300800 */
[----:B------:R-:W4:Y:S04]  /*badb0*/  LDL.LU R5, [R1+0x30] ;  /* 0x0000300001057983 */ /* 0x000f280000300800 */
[----:B------:R1:W-:Y:S04]  /*badc0*/  STL [R1+0x78], R11 ;  /* 0x0000780b01007387 */ /* 0x0003e80000100800 */
        /* <DEDUP_REMOVED lines=8> */
[----:B------:R-:W-:-:S03]  /*bae50*/  LOP3.LUT R59, R17, 0xffff, RZ, 0xc0, !PT ;  /* 0x0000ffff113b7812 */ /* 0x000fc600078ec0ff */
[----:B------:R-:W2:Y:S04]  /*bae60*/  LDL.LU R7, [R1+0xf8] ;  /* 0x0000f80001077983 */ /* 0x000ea80000300800 */
[----:B------:R-:W2:Y:S01]  /*bae70*/  LDL.LU R17, [R1+0x2ec] ;  /* 0x0002ec0001117983 */ /* 0x000ea20000300800 */
[----:B------:R-:W1:Y:S01]  /*bae80*/  S2R R57, SR_TID.X ;  /* 0x0000000000397919 */ /* 0x000e620000002100 */
[----:B------:R-:W-:Y:S02]  /*bae90*/  LOP3.LUT R60, R18, 0xffff, RZ, 0xc0, !PT ;  /* 0x0000ffff123c7812 */ /* 0x000fe400078ec0ff */
[----:B------:R-:W-:Y:S02]  /*baea0*/  LOP3.LUT R61, R16, 0xffff, RZ, 0xc0, !PT ;  /* 0x0000ffff103d7812 */ /* 0x000fe400078ec0ff */
[----:B------:R-:W-:-:S02]  /*baeb0*/  PRMT R18, R52, 0x4210, R19 ;  /* 0x0000421034127816 */ /* 0x000fc40000000013 */
[----:B0-----:R-:W-:Y:S02]  /*baec0*/  PRMT R19, R10, 0x4210, R11 ;  /* 0x000042100a137816 */ /* 0x001fe4000000000b */
[----:B-1----:R-:W-:-:S04]  /*baed0*/  LOP3.LUT R57, R57, 0x1f, RZ, 0xc0, !PT ;  /* 0x0000001f39397812 */ /* 0x002fc800078ec0ff */
[----:B------:R-:W-:Y:S01]  /*baee0*/  LEA R57, R57, UR4, 0x4 ;  /* 0x0000000439397c11 */ /* 0x000fe2000f8e20ff */
[----:B------:R-:W0:Y:S01]  /*baef0*/  LDCU UR4, c[0x0][0x398] ;  /* 0x00007300ff0477ac */ /* 0x000e220008000800 */
[----:B------:R-:W-:Y:S02]  /*baf00*/  PRMT R8, R8, 0x5410, R9 ;  /* 0x0000541008087816 */ /* 0x000fe40000000009 */
[----:B------:R-:W-:Y:S02]  /*baf10*/  PRMT R0, R0, 0x5410, R5 ;  /* 0x0000541000007816 */ /* 0x000fe40000000005 */
[----:B--2---:R-:W-:Y:S02]  /*baf20*/  PRMT R16, R17, 0x4210, R13 ;  /* 0x0000421011107816 */ /* 0x004fe4000000000d */
[----:B------:R-:W2:Y:S01]  /*baf30*/  LDL.LU R13, [R1+0x45a8] ;  /* 0x0045a800010d7983 */ /* 0x000ea20000300800 */
[----:B------:R-:W-:-:S03]  /*baf40*/  PRMT R17, R53, 0x4210, R12 ;  /* 0x0000421035117816 */ /* 0x000fc6000000000c */
[----:B------:R-:W2:Y:S04]  /*baf50*/  LDL.LU R12, [R1+0x45a4] ;  /* 0x0045a400010c7983 */ /* 0x000ea80000300800 */
[----:B------:R-:W2:Y:S04]  /*baf60*/  LDL.LU R10, [R1+0xf4] ;  /* 0x0000f400010a7983 */ /* 0x000ea80000300800 */
[----:B------:R-:W2:Y:S04]  /*baf70*/  LDL.LU R11, [R1+0xe8] ;  /* 0x0000e800010b7983 */ /* 0x000ea80000300800 */
[----:B------:R-:W2:Y:S04]  /*baf80*/  LDL.LU R53, [R1+0xe4] ;  /* 0x0000e40001357983 */ /* 0x000ea80000300800 */
[----:B------:R-:W2:Y:S04]  /*baf90*/  LDL.LU R52, [R1+0xbc] ;  /* 0x0000bc0001347983 */ /* 0x000ea80000300800 */
[----:B------:R1:W-:Y:S04]  /*bafa0*/  STSM.16.M88.4 [R57], R16 ;  /* 0x0000001039007844 */ /* 0x0003e80000000200 */
[----:B-1----:R-:W2:Y:S04]  /*bafb0*/  LDL.LU R17, [R1+0xf0] ;  /* 0x0000f00001117983 */ /* 0x002ea80000300800 */
[----:B------:R-:W2:Y:S04]  /*bafc0*/  LDL.LU R16, [R1+0xcc] ;  /* 0x0000cc0001107983 */ /* 0x000ea80000300800 */
[----:B------:R-:W2:Y:S04]  /*bafd0*/  LDL.LU R18, [R1+0x7c] ;  /* 0x00007c0001127983 */ /* 0x000ea80000300800 */
[----:B------:R-:W2:Y:S04]  /*bafe0*/  LDL.LU R19, [R1+0x40] ;  /* 0x0000400001137983 */ /* 0x000ea80000300800 */
[----:B------:R-:W2:Y:S04]  /*baff0*/  LDL.LU R9, [R1+0x45a0] ;  /* 0x0045a00001097983 */ /* 0x000ea80000300800 */
[----:B------:R1:W-:Y:S04]  /*bb000*/  STL [R1+0x1cc], R8 ;  /* 0x0001cc0801007387 */ /* 0x0003e80000100800 */
[----:B-1----:R-:W2:Y:S04]  /*bb010*/  LDL.LU R8, [R1+0x459c] ;  /* 0x00459c0001087983 */ /* 0x002ea80000300800 */
[----:B------:R-:W4:Y:S04]  /*bb020*/  LDL.LU R5, [R1+0x4598] ;  /* 0x0045980001057983 */ /* 0x000f280000300800 */
[----:B------:R1:W-:Y:S04]  /*bb030*/  STL [R1+0x1d0], R0 ;  /* 0x0001d00001007387 */ /* 0x0003e80000100800 */
[----:B-1----:R-:W2:Y:S01]  /*bb040*/  LDL.LU R0, [R1+0x4594] ;  /* 0x0045940001007983 */ /* 0x002ea20000300800 */
[----:B------:R-:W-:-:S02]  /*bb050*/  LOP3.LUT R14, R14, 0xffff, RZ, 0xc0, !PT ;  /* 0x0000ffff0e0e7812 */ /* 0x000fc400078ec0ff */
[----:B------:R-:W-:Y:S02]  /*bb060*/  LOP3.LUT R15, R15, 0xffff, RZ, 0xc0, !PT ;  /* 0x0000ffff0f0f7812 */ /* 0x000fe400078ec0ff */
[----:B------:R-:W-:Y:S02]  /*bb070*/  LOP3.LUT R25, R25, 0xffff, RZ, 0xc0, !PT ;  /* 0x0000ffff19197812 */ /* 0x000fe400078ec0ff */
[----:B------:R-:W-:Y:S02]  /*bb080*/  LOP3.LUT R26, R26, 0xffff, RZ, 0xc0, !PT ;  /* 0x0000ffff1a1a7812 */ /* 0x000fe400078ec0ff */
[----:B------:R-:W-:Y:S02]  /*bb090*/  LOP3.LUT R24, R24, 0xffff, RZ, 0xc0, !PT ;  /* 0x0000ffff18187812 */ /* 0x000fe400078ec0ff */
[----:B------:R-:W-:Y:S02]  /*bb0a0*/  LOP3.LUT R29, R29, 0xffff, RZ, 0xc0, !PT ;  /* 0x0000ffff1d1d7812 */ /* 0x000fe400078ec0ff */
        /* <DEDUP_REMOVED lines=14> */
[----:B------:R-:W-:Y:S02]  /*bb190*/  SHF.R.U32.HI R48, RZ, 0x8, R48 ;  /* 0x00000008ff307819 */ /* 0x000fe40000011630 */
[----:B------:R-:W-:Y:S02]  /*bb1a0*/  LOP3.LUT R35, R35, 0xffff, RZ, 0xc0, !PT ;  /* 0x0000ffff23237812 */ /* 0x000fe400078ec0ff */
[----:B------:R-:W-:Y:S02]  /*bb1b0*/  LOP3.LUT R34, R34, 0xffff, RZ, 0xc0, !PT ;  /* 0x0000ffff22227812 */ /* 0x000fe400078ec0ff */
[----:B------:R-:W-:Y:S02]  /*bb1c0*/  LOP3.LUT R42, R42, 0xffff, RZ, 0xc0, !PT ;  /* 0x0000ffff2a2a7812 */ /* 0x000fe400078ec0ff */
[----:B------:R-:W-:-:S02]  /*bb1d0*/  LOP3.LUT R44, R44, 0xffff, RZ, 0xc0, !PT ;  /* 0x0000ffff2c2c7812 */ /* 0x000fc400078ec0ff */
[----:B------:R-:W-:Y:S02]  /*bb1e0*/  LOP3.LUT R43, R43, 0xffff, RZ, 0xc0, !PT ;  /* 0x0000ffff2b2b7812 */ /* 0x000fe400078ec0ff */
[----:B------:R-:W-:Y:S02]  /*bb1f0*/  LOP3.LUT R50, R50, 0xffff, RZ, 0xc0, !PT ;  /* 0x0000ffff32327812 */ /* 0x000fe400078ec0ff */
[----:B------:R-:W-:Y:S02]  /*bb200*/  LOP3.LUT R58, R58, 0xffff, RZ, 0xc0, !PT ;  /* 0x0000ffff3a3a7812 */ /* 0x000fe400078ec0ff */
[--C-:B------:R-:W-:Y:S02]  /*bb210*/  PRMT R59, R59, 0x3340, R1.reuse ;  /* 0x000033403b3b7816 */ /* 0x100fe40000000001 */
[--C-:B------:R-:W-:Y:S02]  /*bb220*/  PRMT R60, R60, 0x3340, R1.reuse ;  /* 0x000033403c3c7816 */ /* 0x100fe40000000001 */
[----:B------:R-:W-:-:S02]  /*bb230*/  PRMT R61, R61, 0x3340, R1 ;  /* 0x000033403d3d7816 */ /* 0x000fc40000000001 */
[----:B------:R-:W-:Y:S01]  /*bb240*/  LOP3.LUT R56, R56, 0xffff, RZ, 0xc0, !PT ;  /* 0x0000ffff38387812 */ /* 0x000fe200078ec0ff */
[----:B------:R-:W-:Y:S01]  /*bb250*/  NOP ;  /* 0x0000000000007918 */ /* 0x000fe20000000000 */
[----:B--2---:R-:W-:Y:S02]  /*bb260*/  PRMT R0, R2, 0x5410, R0 ;  /* 0x0000541002007816 */ /* 0x004fe40000000000 */
[----:B------:R-:W2:Y:S04]  /*bb270*/  LDL.LU R2, [R1+0x4590] ;  /* 0x0045900001027983 */ /* 0x000ea80000300800 */
[----:B------:R1:W-:Y:S04]  /*bb280*/  STL [R1+0x1c8], R0 ;  /* 0x0001c80001007387 */ /* 0x0003e80000100800 */
[----:B-1----:R-:W3:Y:S01]  /*bb290*/  LDL.LU R0, [R1+0xec] ;  /* 0x0000ec0001007983 */ /* 0x002ee20000300800 */
[----:B--2---:R-:W-:-:S03]  /*bb2a0*/  PRMT R2, R3, 0x5410, R2 ;  /* 0x0000541003027816 */ /* 0x004fc60000000002 */
[----:B------:R-:W3:Y:S04]  /*bb2b0*/  LDL.LU R3, [R1+0x458c] ;  /* 0x00458c0001037983 */ /* 0x000ee80000300800 */
[----:B------:R1:W-:Y:S04]  /*bb2c0*/  STL [R1+0x1c4], R2 ;  /* 0x0001c40201007387 */ /* 0x0003e80000100800 */
[----:B-1----:R-:W2:Y:S01]  /*bb2d0*/  LDL.LU R2, [R1+0xfc] ;  /* 0x0000fc0001027983 */ /* 0x002ea20000300800 */
[----:B---3--:R-:W-:-:S03]  /*bb2e0*/  PRMT R3, R4, 0x5410, R3 ;  /* 0x0000541004037816 */ /* 0x008fc60000000003 */
[----:B------:R-:W3:Y:S04]  /*bb2f0*/  LDL.LU R4, [R1+0x4588] ;  /* 0x0045880001047983 */ /* 0x000ee80000300800 */
[----:B------:R1:W-:Y:S04]  /*bb300*/  STL [R1+0x1c0], R3 ;  /* 0x0001c00301007387 */ /* 0x0003e80000100800 */
[----:B-1----:R-:W3:Y:S01]  /*bb310*/  LDL.LU R3, [R1+0x10c] ;  /* 0x00010c0001037983 */ /* 0x002ee20000300800 */
[----:B----4-:R-:W-:Y:S02]  /*bb320*/  PRMT R5, R6, 0x5410, R5 ;  /* 0x0000541006057816 */ /* 0x010fe40000000005 */
[----:B---3--:R-:W-:-:S02]  /*bb330*/  PRMT R3, R3, 0x5410, R4 ;  /* 0x0000541003037816 */ /* 0x008fc40000000004 */
[----:B------:R-:W3:Y:S04]  /*bb340*/  LDL.LU R4, [R1+0x68] ;  /* 0x0000680001047983 */ /* 0x000ee80000300800 */
[----:B------:R1:W-:Y:S04]  /*bb350*/  STL [R1+0x1bc], R3 ;  /* 0x0001bc0301007387 */ /* 0x0003e80000100800 */
[----:B-1----:R-:W4:Y:S04]  /*bb360*/  LDL.LU R3, [R1+0x98] ;  /* 0x0000980001037983 */ /* 0x002f280000300800 */
[----:B------:R-:W2:Y:S04]  /*bb370*/  LDL.LU R6, [R1+0x4584] ;  /* 0x0045840001067983 */ /* 0x000ea80000300800 */
[----:B------:R1:W-:Y:S04]  /*bb380*/  STL [R1+0x1b0], R5 ;  /* 0x0001b00501007387 */ /* 0x0003e80000100800 */
[----:B-1----:R-:W3:Y:S01]  /*bb390*/  LDL.LU R5, [R1+0x54] ;  /* 0x0000540001057983 */ /* 0x002ee20000300800 */
[----:B--2---:R-:W-:-:S03]  /*bb3a0*/  PRMT R6, R7, 0x5410, R6 ;  /* 0x0000541007067816 */ /* 0x004fc60000000006 */
[----:B------:R-:W2:Y:S01]  /*bb3b0*/  LDL.LU R7, [R1+0x4580] ;  /* 0x0045800001077983 */ /* 0x000ea20000300800 */
[----:B------:R-:W-:-:S03]  /*bb3c0*/  PRMT R17, R17, 0x5410, R8 ;  /* 0x0000541011117816 */ /* 0x000fc60000000008 */
[----:B------:R1:W-:Y:S01]  /*bb3d0*/  STL [R1+0x1b8], R6 ;  /* 0x0001b80601007387 */ /* 0x0003e20000100800 */
[----:B------:R-:W-:-:S03]  /*bb3e0*/  PRMT R9, R10, 0x5410, R9 ;  /* 0x000054100a097816 */ /* 0x000fc60000000009 */
[----:B-1----:R-:W3:Y:S01]  /*bb3f0*/  LDL.LU R6, [R1+0x3c] ;  /* 0x00003c0001067983 */ /* 0x002ee20000300800 */
[----:B--2---:R-:W-:-:S03]  /*bb400*/  PRMT R2, R2, 0x5410, R7 ;  /* 0x0000541002027816 */ /* 0x004fc60000000007 */
[----:B------:R-:W2:Y:S04]  /*bb410*/  LDL.LU R7, [R1+0x80] ;  /* 0x0000800001077983 */ /* 0x000ea80000300800 */
[----:B------:R1:W-:Y:S04]  /*bb420*/  STL [R1+0x1b4], R2 ;  /* 0x0001b40201007387 */ /* 0x0003e80000100800 */
[----:B-1----:R-:W2:Y:S04]  /*bb430*/  LDL.LU R2, [R1+0x20] ;  /* 0x0000200001027983 */ /* 0x002ea80000300800 */
[----:B------:R-:W2:Y:S04]  /*bb440*/  LDL.LU R8, [R1+0xb8] ;  /* 0x0000b80001087983 */ /* 0x000ea80000300800 */
[----:B------:R1:W-:Y:S04]  /*bb450*/  STL [R1+0x1a4], R17 ;  /* 0x0001a41101007387 */ /* 0x0003e80000100800 */
[----:B-1----:R-:W2:Y:S04]  /*bb460*/  LDL.LU R17, [R1+0x1c] ;  /* 0x00001c0001117983 */ /* 0x002ea80000300800 */
[----:B------:R-:W2:Y:S04]  /*bb470*/  LDL.LU R10, [R1+0x457c] ;  /* 0x00457c00010a7983 */ /* 0x000ea80000300800 */
[----:B------:R1:W-:Y:S04]  /*bb480*/  STL [R1+0x1ac], R9 ;  /* 0x0001ac0901007387 */ /* 0x0003e80000100800 */
[----:B-1----:R-:W3:Y:S01]  /*bb490*/  LDL.LU R9, [R1+0xe0] ;  /* 0x0000e00001097983 */ /* 0x002ee20000300800 */
[----:B--2---:R-:W-:-:S03]  /*bb4a0*/  PRMT R10, R11, 0x5410, R10 ;  /* 0x000054100b0a7816 */ /* 0x004fc6000000000a */
[----:B------:R-:W2:Y:S01]  /*bb4b0*/  LDL.LU R11, [R1+0x4578] ;  /* 0x00457800010b7983 */ /* 0x000ea20000300800 */
[----:B------:R-:W-:-:S03]  /*bb4c0*/  PRMT R14, R14, 0x3340, R1 ;  /* 0x000033400e0e7816 */ /* 0x000fc60000000001 */
[----:B------:R1:W-:Y:S02]  /*bb4d0*/  STL [R1+0x1a8], R10 ;  /* 0x0001a80a01007387 */ /* 0x0003e40000100800 */
[----:B-1----:R-:W-:Y:S02]  /*bb4e0*/  PRMT R10, R16, 0x5410, R12 ;  /* 0x00005410100a7816 */ /* 0x002fe4000000000c */
[----:B------:R-:W-:Y:S02]  /*bb4f0*/  PRMT R15, R15, 0x3340, R1 ;  /* 0x000033400f0f7816 */ /* 0x000fe40000000001 */
[----:B--2---:R-:W-:Y:S02]  /*bb500*/  PRMT R0, R0, 0x5410, R11 ;  /* 0x0000541000007816 */ /* 0x004fe4000000000b */
[----:B------:R-:W-:-:S03]  /*bb510*/  PRMT R11, R53, 0x5410, R13 ;  /* 0x00005410350b7816 */ /* 0x000fc6000000000d */
[----:B------:R1:W-:Y:S04]  /*bb520*/  STL [R1+0x1a0], R0 ;  /* 0x0001a00001007387 */ /* 0x0003e80000100800 */
[----:B-1----:R-:W2:Y:S04]  /*bb530*/  LDL.LU R0, [R1+0x38] ;  /* 0x0000380001007983 */ /* 0x002ea80000300800 */
[----:B------:R1:W-:Y:S04]  /*bb540*/  STL [R1+0xe8], R10 ;  /* 0x0000e80a01007387 */ /* 0x0003e80000100800 */
[----:B------:R3:W-:Y:S04]  /*bb550*/  STL [R1+0xec], R11 ;  /* 0x0000ec0b01007387 */ /* 0x0007e80000100800 */
[----:B------:R-:W2:Y:S01]  /*bb560*/  LDL.LU R16, [R1+0x44] ;  /* 0x0000440001107983 */ /* 0x000ea20000300800 */
[----:B-1----:R-:W-:-:S03]  /*bb570*/  PRMT R10, R52, 0x5410, R14 ;  /* 0x00005410340a7816 */ /* 0x002fc6000000000e */
[----:B------:R-:W2:Y:S04]  /*bb580*/  LDL.LU R53, [R1+0x64] ;  /* 0x0000640001357983 */ /* 0x000ea80000300800 */
[----:B------:R1:W-:Y:S04]  /*bb590*/  STL [R1+0xcc], R10 ;  /* 0x0000cc0a01007387 */ /* 0x0003e80000100800 */
[----:B------:R-:W2:Y:S01]  /*bb5a0*/  LDL.LU R52, [R1+0xd4] ;  /* 0x0000d40001347983 */ /* 0x000ea20000300800 */
[----:B---3--:R-:W-:Y:S02]  /*bb5b0*/  PRMT R11, R9, 0x5410, R15 ;  /* 0x00005410090b7816 */ /* 0x008fe4000000000f */
[----:B------:R-:W-:-:S02]  /*bb5c0*/  PRMT R9, R7, 0x5410, R21 ;  /* 0x0000541007097816 */ /* 0x000fc40000000015 */
[----:B-1----:R-:W-:Y:S01]  /*bb5d0*/  PRMT R10, R8, 0x5410, R20 ;  /* 0x00005410080a7816 */ /* 0x002fe20000000014 */
[----:B------:R1:W-:Y:S01]  /*bb5e0*/  STL [R1+0xe4], R11 ;  /* 0x0000e40b01007387 */ /* 0x0003e20000100800 */
[----:B------:R-:W-:Y:S02]  /*bb5f0*/  PRMT R8, R18, 0x5410, R22 ;  /* 0x0000541012087816 */ /* 0x000fe40000000016 */
[----:B------:R-:W-:Y:S01]  /*bb600*/  PRMT R7, R19, 0x5410, R23 ;  /* 0x0000541013077816 */ /* 0x000fe20000000017 */
[----:B------:R3:W-:Y:S04]  /*bb610*/  STL [R1+0xe0], R10 ;  /* 0x0000e00a01007387 */ /* 0x0007e80000100800 */
[----:B------:R0:W-:Y:S04]  /*bb620*/  STL [R1+0xbc], R9 ;  /* 0x0000bc0901007387 */ /* 0x0001e80000100800 */
[----:B------:R-:W2:Y:S04]  /*bb630*/  LDL.LU R19, [R1+0xdc] ;  /* 0x0000dc0001137983 */ /* 0x000ea80000300800 */
[----:B------:R0:W-:Y:S01]  /*bb640*/  STL [R1+0xb8], R8 ;  /* 0x0000b80801007387 */ /* 0x0001e20000100800 */
[----:B------:R-:W-:-:S03]  /*bb650*/  PRMT R25, R25, 0x3340, R1 ;  /* 0x0000334019197816 */ /* 0x000fc60000000001 */
[----:B------:R-:W2:Y:S01]  /*bb660*/  LDL.LU R18, [R1+0xa4] ;  /* 0x0000a40001127983 */ /* 0x000ea20000300800 */
[----:B------:R-:W-:-:S03]  /*bb670*/  PRMT R26, R26, 0x3340, R1 ;  /* 0x000033401a1a7816 */ /* 0x000fc60000000001 */
[----:B------:R0:W-:Y:S04]  /*bb680*/  STL [R1+0x30], R7 ;  /* 0x0000300701007387 */ /* 0x0001e80000100800 */
[----:B------:R-:W2:Y:S01]  /*bb690*/  LDL.LU R12, [R1+0xd8] ;  /* 0x0000d800010c7983 */ /* 0x000ea20000300800 */
[----:B------:R-:W-:-:S03]  /*bb6a0*/  PRMT R2, R2, 0x5410, R28 ;  /* 0x0000541002027816 */ /* 0x000fc6000000001c */
[----:B-1----:R-:W2:Y:S01]  /*bb6b0*/  LDL.LU R11, [R1+0xa8] ;  /* 0x0000a800010b7983 */ /* 0x002ea20000300800 */
[----:B------:R-:W-:-:S03]  /*bb6c0*/  PRMT R25, R5, 0x5410, R25 ;  /* 0x0000541005197816 */ /* 0x000fc60000000019 */
[----:B---3--:R-:W3:Y:S01]  /*bb6d0*/  LDL.LU R10, [R1+0xac] ;  /* 0x0000ac00010a7983 */ /* 0x008ee20000300800 */
[----:B------:R-:W-:-:S03]  /*bb6e0*/  PRMT R24, R24, 0x3340, R1 ;  /* 0x0000334018187816 */ /* 0x000fc60000000001 */
[----:B0-----:R-:W3:Y:S01]  /*bb6f0*/  LDL.LU R9, [R1+0xb0] ;  /* 0x0000b00001097983 */ /* 0x001ee20000300800 */
[----:B------:R-:W-:-:S03]  /*bb700*/  PRMT R26, R4, 0x5410, R26 ;  /* 0x00005410041a7816 */ /* 0x000fc6000000001a */
[----:B------:R-:W3:Y:S01]  /*bb710*/  LDL.LU R5, [R1+0xc0] ;  /* 0x0000c00001057983 */ /* 0x000ee20000300800 */
[----:B------:R-:W-:-:S03]  /*bb720*/  PRMT R29, R29, 0x3340, R1 ;  /* 0x000033401d1d7816 */ /* 0x000fc60000000001 */
[----:B------:R-:W3:Y:S01]  /*bb730*/  LDL.LU R4, [R1+0xc4] ;  /* 0x0000c40001047983 */ /* 0x000ee20000300800 */
[----:B------:R-:W-:-:S03]  /*bb740*/  PRMT R30, R30, 0x3340, R1 ;  /* 0x000033401e1e7816 */ /* 0x000fc60000000001 */
[----:B------:R-:W3:Y:S01]  /*bb750*/  LDL.LU R8, [R1+0xb4] ;  /* 0x0000b40001087983 */ /* 0x000ee20000300800 */
[----:B------:R-:W-:-:S03]  /*bb760*/  PRMT R24, R6, 0x5410, R24 ;  /* 0x0000541006187816 */ /* 0x000fc60000000018 */
[----:B------:R0:W-:Y:S01]  /*bb770*/  STL [R1], R2 ;  /* 0x0000000201007387 */ /* 0x0001e20000100800 */
[----:B------:R-:W-:Y:S02]  /*bb780*/  PRMT R31, R31, 0x3340, R1 ;  /* 0x000033401f1f7816 */ /* 0x000fe40000000001 */
[----:B----4-:R-:W-:Y:S01]  /*bb790*/  PRMT R27, R3, 0x5410, R27 ;  /* 0x00005410031b7816 */ /* 0x010fe2000000001b */
[----:B------:R-:W4:Y:S01]  /*bb7a0*/  LDL.LU R7, [R1+0xc8] ;  /* 0x0000c80001077983 */ /* 0x000f220000300800 */
[----:B------:R-:W-:-:S03]  /*bb7b0*/  PRMT R32, R32, 0x3340, R1 ;  /* 0x0000334020207816 */ /* 0x000fc60000000001 */
[----:B------:R-:W4:Y:S01]  /*bb7c0*/  LDL.LU R6, [R1+0xa0] ;  /* 0x0000a00001067983 */ /* 0x000f220000300800 */
[----:B------:R-:W-:Y:S02]  /*bb7d0*/  PRMT R33, R33, 0x3340, R1 ;  /* 0x0000334021217816 */ /* 0x000fe40000000001 */
[----:B------:R-:W-:Y:S01]  /*bb7e0*/  PRMT R29, R17, 0x5410, R29 ;  /* 0x00005410111d7816 */ /* 0x000fe2000000001d */
[----:B------:R-:W4:Y:S04]  /*bb7f0*/  LDL.LU R3, [R1+0x94] ;  /* 0x0000940001037983 */ /* 0x000f280000300800 */
[----:B0-----:R-:W4:Y:S04]  /*bb800*/  LDL.LU R2, [R1+0x9c] ;  /* 0x00009c0001027983 */ /* 0x001f280000300800 */
[----:B------:R-:W4:Y:S01]  /*bb810*/  LDL.LU R17, [R1+0x8c] ;  /* 0x00008c0001117983 */ /* 0x000f220000300800 */
[----:B--2---:R-:W-:-:S03]  /*bb820*/  PRMT R30, R0, 0x5410, R30 ;  /* 0x00005410001e7816 */ /* 0x004fc6000000001e */
[----:B------:R-:W2:Y:S01]  /*bb830*/  LDL.LU R0, [R1+0x90] ;  /* 0x0000900001007983 */ /* 0x000ea20000300800 */
[----:B------:R-:W-:-:S03]  /*bb840*/  PRMT R31, R16, 0x5410, R31 ;  /* 0x00005410101f7816 */ /* 0x000fc6000000001f */
[----:B------:R-:W2:Y:S01]  /*bb850*/  LDL.LU R16, [R1+0x4] ;  /* 0x0000040001107983 */ /* 0x000ea20000300800 */
[----:B------:R-:W-:-:S03]  /*bb860*/  PRMT R32, R53, 0x5410, R32 ;  /* 0x0000541035207816 */ /* 0x000fc60000000020 */
[----:B------:R-:W2:Y:S01]  /*bb870*/  LDL.LU R53, [R1+0x84] ;  /* 0x0000840001357983 */ /* 0x000ea20000300800 */
[----:B------:R-:W-:-:S03]  /*bb880*/  PRMT R28, R52, 0x5410, R33 ;  /* 0x00005410341c7816 */ /* 0x000fc60000000021 */
[----:B------:R-:W2:Y:S01]  /*bb890*/  LDL.LU R52, [R1+0x88] ;  /* 0x0000880001347983 */ /* 0x000ea20000300800 */
[--C-:B------:R-:W-:Y:S02]  /*bb8a0*/  PRMT R38, R38, 0x3340, R1.reuse ;  /* 0x0000334026267816 */ /* 0x100fe40000000001 */
[--C-:B------:R-:W-:Y:S02]  /*bb8b0*/  PRMT R39, R39, 0x3340, R1.reuse ;  /* 0x0000334027277816 */ /* 0x100fe40000000001 */
[--C-:B------:R-:W-:Y:S02]  /*bb8c0*/  PRMT R36, R36, 0x3340, R1.reuse ;  /* 0x0000334024247816 */ /* 0x100fe40000000001 */
[--C-:B------:R-:W-:Y:S02]  /*bb8d0*/  PRMT R37, R37, 0x3340, R1.reuse ;  /* 0x0000334025257816 */ /* 0x100fe40000000001 */
[--C-:B------:R-:W-:Y:S02]  /*bb8e0*/  PRMT R40, R40, 0x3340, R1.reuse ;  /* 0x0000334028287816 */ /* 0x100fe40000000001 */
[----:B------:R-:W-:-:S02]  /*bb8f0*/  PRMT R41, R41, 0x3340, R1 ;  /* 0x0000334029297816 */ /* 0x000fc40000000001 */
[--C-:B------:R-:W-:Y:S02]  /*bb900*/  PRMT R45, R45, 0x3340, R1.reuse ;  /* 0x000033402d2d7816 */ /* 0x100fe40000000001 */
[--C-:B------:R-:W-:Y:S02]  /*bb910*/  PRMT R46, R46, 0x3340, R1.reuse ;  /* 0x000033402e2e7816 */ /* 0x100fe40000000001 */
[--C-:B------:R-:W-:Y:S02]  /*bb920*/  PRMT R47, R47, 0x3340, R1.reuse ;  /* 0x000033402f2f7816 */ /* 0x100fe40000000001 */
[----:B------:R-:W-:Y:S02]  /*bb930*/  PRMT R49, R49, 0x3340, R1 ;  /* 0x0000334031317816 */ /* 0x000fe40000000001 */
[----:B------:R-:W-:Y:S02]  /*bb940*/  PRMT R36, R12, 0x5410, R36 ;  /* 0x000054100c247816 */ /* 0x000fe40000000024 */
[----:B------:R-:W-:-:S02]  /*bb950*/  PRMT R37, R11, 0x5410, R37 ;  /* 0x000054100b257816 */ /* 0x000fc40000000025 */
[----:B---3--:R-:W-:Y:S02]  /*bb960*/  PRMT R38, R10, 0x5410, R38 ;  /* 0x000054100a267816 */ /* 0x008fe40000000026 */
[----:B------:R-:W-:Y:S02]  /*bb970*/  PRMT R39, R9, 0x5410, R39 ;  /* 0x0000541009277816 */ /* 0x000fe40000000027 */
[----:B------:R-:W-:-:S03]  /*bb980*/  PRMT R40, R5, 0x5410, R40 ;  /* 0x0000541005287816 */ /* 0x000fc60000000028 */
[----:B------:R-:W-:Y:S01]  /*bb990*/  STL.64 [R1+0x4568], R38 ;  /* 0x0045682601007387 */ /* 0x000fe20000100a00 */
[----:B------:R-:W-:-:S03]  /*bb9a0*/  PRMT R41, R4, 0x5410, R41 ;  /* 0x0000541004297816 */ /* 0x000fc60000000029 */
[----:B------:R0:W-:Y:S04]  /*bb9b0*/  STL.64 [R1+0x4560], R36 ;  /* 0x0045602401007387 */ /* 0x0001e80000100a00 */
[----:B------:R-:W3:Y:S04]  /*bb9c0*/  LDL.LU R5, [R1+0x10] ;  /* 0x0000100001057983 */ /* 0x000ee80000300800 */
[----:B------:R-:W3:Y:S04]  /*bb9d0*/  LDL.LU R4, [R1+0x74] ;  /* 0x0000740001047983 */ /* 0x000ee80000300800 */
[----:B------:R-:W3:Y:S04]  /*bb9e0*/  LDL.LU R14, [R1+0x70] ;  /* 0x00007000010e7983 */ /* 0x000ee80000300800 */
[----:B------:R-:W3:Y:S01]  /*bb9f0*/  LDL.LU R13, [R1+0xc] ;  /* 0x00000c00010d7983 */ /* 0x000ee20000300800 */
[----:B----4-:R-:W-:-:S03]  /*bba00*/  PRMT R45, R3, 0x5410, R45 ;  /* 0x00005410032d7816 */ /* 0x010fc6000000002d */
[----:B------:R-:W4:Y:S01]  /*bba10*/  LDL.LU R3, [R1+0x58] ;  /* 0x0000580001037983 */ /* 0x000f220000300800 */
[----:B------:R-:W-:-:S03]  /*bba20*/  PRMT R46, R2, 0x5410, R46 ;  /* 0x00005410022e7816 */ /* 0x000fc6000000002e */
[----:B------:R-:W4:Y:S01]  /*bba30*/  LDL.LU R2, [R1+0x8] ;  /* 0x0000080001027983 */ /* 0x000f220000300800 */
[----:B------:R-:W-:-:S03]  /*bba40*/  PRMT R47, R17, 0x5410, R47 ;  /* 0x00005410112f7816 */ /* 0x000fc6000000002f */
[----:B------:R-:W4:Y:S01]  /*bba50*/  LDL.LU R17, [R1+0x50] ;  /* 0x0000500001117983 */ /* 0x000f220000300800 */
[----:B--2---:R-:W-:-:S03]  /*bba60*/  PRMT R49, R52, 0x5410, R49 ;  /* 0x0000541034317816 */ /* 0x004fc60000000031 */
[----:B------:R-:W2:Y:S01]  /*bba70*/  LDL.LU R52, [R1+0x48] ;  /* 0x0000480001347983 */ /* 0x000ea20000300800 */
[----:B------:R-:W-:-:S04]  /*bba80*/  LOP3.LUT R48, R48, 0xffff, RZ, 0xc0, !PT ;  /* 0x0000ffff30307812 */ /* 0x000fc800078ec0ff */
[--C-:B------:R-:W-:Y:S02]  /*bba90*/  PRMT R48, R48, 0x3340, R1.reuse ;  /* 0x0000334030307816 */ /* 0x100fe40000000001 */
[--C-:B------:R-:W-:Y:S02]  /*bbaa0*/  PRMT R35, R35, 0x3340, R1.reuse ;  /* 0x0000334023237816 */ /* 0x100fe40000000001 */
[----:B------:R-:W-:Y:S02]  /*bbab0*/  PRMT R48, R0, 0x5410, R48 ;  /* 0x0000541000307816 */ /* 0x000fe40000000030 */
[----:B------:R-:W-:Y:S02]  /*bbac0*/  PRMT R0, R53, 0x5410, R16 ;  /* 0x0000541035007816 */ /* 0x000fe40000000010 */
[----:B------:R-:W2:Y:S01]  /*bbad0*/  LDL.LU R53, [R1+0x4c] ;  /* 0x00004c0001357983 */ /* 0x000ea20000300800 */
[----:B------:R-:W-:-:S03]  /*bbae0*/  PRMT R34, R34, 0x3340, R1 ;  /* 0x0000334022227816 */ /* 0x000fc60000000001 */
[----:B0-----:R-:W2:Y:S01]  /*bbaf0*/  LDL.LU R36, [R1+0x14] ;  /* 0x0000140001247983 */ /* 0x001ea20000300800 */
[----:B------:R-:W-:-:S03]  /*bbb00*/  PRMT R18, R18, 0x5410, R35 ;  /* 0x0000541012127816 */ /* 0x000fc60000000023 */
[----:B------:R-:W2:Y:S01]  /*bbb10*/  LDL.LU R16, [R1+0x34] ;  /* 0x0000340001107983 */ /* 0x000ea20000300800 */
[----:B------:R-:W-:-:S03]  /*bbb20*/  PRMT R19, R19, 0x5410, R34 ;  /* 0x0000541013137816 */ /* 0x000fc60000000022 */
        /* <DEDUP_REMOVED lines=10> */
[----:B------:R-:W-:-:S02]  /*bbbd0*/  PRMT R42, R42, 0x3340, R1 ;  /* 0x000033402a2a7816 */ /* 0x000fc40000000001 */
[--C-:B------:R-:W-:Y:S01]  /*bbbe0*/  PRMT R44, R44, 0x3340, R1.reuse ;  /* 0x000033402c2c7816 */ /* 0x100fe20000000001 */
[----:B------:R-:W2:Y:S01]  /*bbbf0*/  LDL.LU R11, [R1+0x320] ;  /* 0x00032000010b7983 */ /* 0x000ea20000300800 */
[----:B------:R-:W-:Y:S02]  /*bbc00*/  PRMT R43, R43, 0x3340, R1 ;  /* 0x000033402b2b7816 */ /* 0x000fe40000000001 */
[----:B------:R-:W-:Y:S01]  /*bbc10*/  PRMT R42, R8, 0x5410, R42 ;  /* 0x00005410082a7816 */ /* 0x000fe2000000002a */
[----:B------:R-:W2:Y:S01]  /*bbc20*/  LDL.LU R10, [R1+0x31c] ;  /* 0x00031c00010a7983 */ /* 0x000ea20000300800 */
[----:B---3--:R-:W-:-:S03]  /*bbc30*/  PRMT R12, R4, 0x5410, R5 ;  /* 0x00005410040c7816 */ /* 0x008fc60000000005 */
[----:B------:R-:W3:Y:S01]  /*bbc40*/  LDL.LU R9, [R1+0x2fc] ;  /* 0x0002fc0001097983 */ /* 0x000ee20000300800 */
[----:B------:R-:W-:-:S03]  /*bbc50*/  PRMT R50, R50, 0x3340, R1 ;  /* 0x0000334032327816 */ /* 0x000fc60000000001 */
[----:B------:R-:W3:Y:S01]  /*bbc60*/  LDL.LU R8, [R1+0x2f8] ;  /* 0x0002f80001087983 */ /* 0x000ee20000300800 */
[----:B------:R-:W-:-:S03]  /*bbc70*/  PRMT R44, R6, 0x5410, R44 ;  /* 0x00005410062c7816 */ /* 0x000fc6000000002c */
[----:B------:R-:W3:Y:S01]  /*bbc80*/  LDL.LU R4, [R1+0x334] ;  /* 0x0003340001047983 */ /* 0x000ee20000300800 */
[----:B------:R-:W-:-:S03]  /*bbc90*/  PRMT R43, R7, 0x5410, R43 ;  /* 0x00005410072b7816 */ /* 0x000fc6000000002b */
[----:B------:R-:W3:Y:S01]  /*bbca0*/  LDL.LU R5, [R1+0x344] ;  /* 0x0003440001057983 */ /* 0x000ee20000300800 */
[----:B------:R-:W-:-:S03]  /*bbcb0*/  PRMT R50, R14, 0x5410, R50 ;  /* 0x000054100e327816 */ /* 0x000fc60000000032 */
[----:B------:R-:W3:Y:S01]  /*bbcc0*/  LDL.LU R6, [R1+0x324] ;  /* 0x0003240001067983 */ /* 0x000ee20000300800 */
[----:B----4-:R-:W-:-:S03]  /*bbcd0*/  PRMT R3, R3, 0x5410, R13 ;  /* 0x0000541003037816 */ /* 0x010fc6000000000d */
[----:B------:R-:W4:Y:S01]  /*bbce0*/  LDL.LU R7, [R1+0x338] ;  /* 0x0003380001077983 */ /* 0x000f220000300800 */
[----:B------:R-:W-:-:S03]  /*bbcf0*/  PRMT R2, R17, 0x5410, R2 ;  /* 0x0000541011027816 */ /* 0x000fc60000000002 */
[----:B------:R-:W4:Y:S04]  /*bbd00*/  LDL.LU R15, [R1+0x5c] ;  /* 0x00005c00010f7983 */ /* 0x000f280000300800 */
[----:B------:R-:W4:Y:S04]  /*bbd10*/  LDL.LU R14, [R1+0x60] ;  /* 0x00006000010e7983 */ /* 0x000f280000300800 */
[----:B------:R-:W4:Y:S04]  /*bbd20*/  LDL.LU R13, [R1+0x6c] ;  /* 0x00006c00010d7983 */ /* 0x000f280000300800 */
[----:B------:R-:W4:Y:S01]  /*bbd30*/  LDL.LU R17, [R1+0x78] ;  /* 0x0000780001117983 */ /* 0x000f220000300800 */
[----:B--2---:R-:W-:-:S03]  /*bbd40*/  PRMT R51, R52, 0x5410, R51 ;  /* 0x0000541034337816 */ /* 0x004fc60000000033 */
[----:B------:R-:W2:Y:S01]  /*bbd50*/  LDL.LU R52, [R1+0x4574] ;  /* 0x0045740001347983 */ /* 0x000ea20000300800 */
[----:B------:R-:W-:-:S04]  /*bbd60*/  PRMT R58, R58, 0x3340, R1 ;  /* 0x000033403a3a7816 */ /* 0x000fc80000000001 */
[----:B------:R-:W-:Y:S02]  /*bbd70*/  PRMT R58, R23, 0x5410, R58 ;  /* 0x00005410173a7816 */ /* 0x000fe4000000003a */
[----:B------:R-:W-:Y:S02]  /*bbd80*/  PRMT R59, R22, 0x5410, R59 ;  /* 0x00005410163b7816 */ /* 0x000fe4000000003b */
[----:B------:R-:W-:Y:S02]  /*bbd90*/  PRMT R60, R21, 0x5410, R60 ;  /* 0x00005410153c7816 */ /* 0x000fe4000000003c */
[----:B------:R-:W-:Y:S02]  /*bbda0*/  PRMT R61, R20, 0x5410, R61 ;  /* 0x00005410143d7816 */ /* 0x000fe4000000003d */
[----:B------:R-:W0:Y:S01]  /*bbdb0*/  LDS.128 R20, [R57] ;  /* 0x0000000039147984 */ /* 0x000e220000000c00 */
[----:B------:R-:W-:Y:S02]  /*bbdc0*/  LOP3.LUT R11, R11, 0xffff, RZ, 0xc0, !PT ;  /* 0x0000ffff0b0b7812 */ /* 0x000fe400078ec0ff */
[----:B------:R-:W-:-:S02]  /*bbdd0*/  LOP3.LUT R10, R10, 0xffff, RZ, 0xc0, !PT ;  /* 0x0000ffff0a0a7812 */ /* 0x000fc400078ec0ff */
[----:B---3--:R-:W-:Y:S02]  /*bbde0*/  LOP3.LUT R9, R9, 0xffff, RZ, 0xc0, !PT ;  /* 0x0000ffff09097812 */ /* 0x008fe400078ec0ff */
[----:B------:R-:W-:Y:S02]  /*bbdf0*/  LOP3.LUT R8, R8, 0xffff, RZ, 0xc0, !PT ;  /* 0x0000ffff08087812 */ /* 0x000fe400078ec0ff */
[----:B------:R-:W-:Y:S02]  /*bbe00*/  PRMT R34, R34, 0x5410, R35 ;  /* 0x0000541022227816 */ /* 0x000fe40000000023 */
[----:B------:R-:W-:Y:S02]  /*bbe10*/  PRMT R4, R4, 0x4210, R11 ;  /* 0x0000421004047816 */ /* 0x000fe4000000000b */
[----:B------:R-:W-:Y:S02]  /*bbe20*/  PRMT R5, R5, 0x4210, R10 ;  /* 0x0000421005057816 */ /* 0x000fe4000000000a */
[----:B------:R-:W-:-:S02]  /*bbe30*/  PRMT R6, R6, 0x4210, R9 ;  /* 0x0000421006067816 */ /* 0x000fc40000000009 */
[----:B----4-:R-:W-:Y:S01]  /*bbe40*/  PRMT R7, R7, 0x4210, R8 ;  /* 0x0000421007077816 */ /* 0x010fe20000000008 */
[----:B------:R-:W-:-:S04]  /*bbe50*/  NOP ;  /* 0x0000000000007918 */ /* 0x000fc80000000000 */
[----:B------:R1:W-:Y:S01]  /*bbe60*/  STSM.16.M88.4 [R57], R4 ;  /* 0x0000000439007844 */ /* 0x0003e20000000200 */
[----:B------:R-:W-:Y:S02]  /*bbe70*/  PRMT R56, R56, 0x3340, R1 ;  /* 0x0000334038387816 */ /* 0x000fe40000000001 */
[----:B-1----:R-:W-:Y:S02]  /*bbe80*/  PRMT R7, R27, 0x5210, R17 ;  /* 0x000052101b077816 */ /* 0x002fe40000000011 */
[----:B------:R-:W-:Y:S02]  /*bbe90*/  PRMT R4, R24, 0x5210, R15 ;  /* 0x0000521018047816 */ /* 0x000fe4000000000f */
[----:B------:R-:W-:Y:S02]  /*bbea0*/  PRMT R5, R25, 0x5210, R14 ;  /* 0x0000521019057816 */ /* 0x000fe4000000000e */
[----:B------:R-:W-:Y:S01]  /*bbeb0*/  PRMT R6, R26, 0x5210, R13 ;  /* 0x000052101a067816 */ /* 0x000fe2000000000d */
[----:B------:R-:W-:Y:S01]  /*bbec0*/  NOP ;  /* 0x0000000000007918 */ /* 0x000fe20000000000 */
[----:B------:R-:W-:-:S02]  /*bbed0*/  PRMT R56, R33, 0x5410, R56 ;  /* 0x0000541021387816 */ /* 0x000fc40000000038 */
[----:B--2---:R-:W-:Y:S02]  /*bbee0*/  PRMT R52, R53, 0x5410, R52 ;  /* 0x0000541035347816 */ /* 0x004fe40000000034 */
[----:B------:R-:W2:Y:S04]  /*bbef0*/  LDL.LU R53, [R1+0x4570] ;  /* 0x0045700001357983 */ /* 0x000ea80000300800 */
[----:B------:R-:W-:Y:S04]  /*bbf00*/  STL [R1+0x4], R34 ;  /* 0x0000042201007387 */ /* 0x000fe80000100800 */
[----:B0-----:R-:W-:Y:S04]  /*bbf10*/  STL.64 [R1+0xf0], R20 ;  /* 0x0000f01401007387 */ /* 0x001fe80000100a00 */
[----:B------:R-:W-:Y:S04]  /*bbf20*/  STL.64 [R1+0xf8], R22 ;  /* 0x0000f81601007387 */ /* 0x000fe80000100a00 */
[----:B------:R-:W0:Y:S01]  /*bbf30*/  LDS.128 R20, [R57] ;  /* 0x0000000039147984 */ /* 0x000e220000000c00 */
[----:B------:R-:W-:-:S03]  /*bbf40*/  NOP ;  /* 0x0000000000007918 */ /* 0x000fc60000000000 */
        /* <DEDUP_REMOVED lines=9> */
[----:B0-----:R-:W-:Y:S04]  /*bbfe0*/  STL.64 [R1+0xd0], R20 ;  /* 0x0000d01401007387 */ /* 0x001fe80000100a00 */
[----:B------:R0:W-:Y:S04]  /*bbff0*/  STL.64 [R1+0xd8], R22 ;  /* 0x0000d81601007387 */ /* 0x0001e80000100a00 */
[----:B------:R-:W4:Y:S04]  /*bc000*/  LDL.LU R34, [R1+0x32c] ;  /* 0x00032c0001227983 */ /* 0x000f280000300800 */
[----:B------:R-:W4:Y:S04]  /*bc010*/  LDL.LU R33, [R1+0x328] ;  /* 0x0003280001217983 */ /* 0x000f280000300800 */
[----:B0-----:R-:W4:Y:S04]  /*bc020*/  LDL.LU R23, [R1+0x2e0] ;  /* 0x0002e00001177983 */ /* 0x001f280000300800 */
[----:B------:R-:W4:Y:S04]  /*bc030*/  LDL.LU R22, [R1+0x2e8] ;  /* 0x0002e80001167983 */ /* 0x000f280000300800 */
[----:B------:R-:W4:Y:S04]  /*bc040*/  LDL.LU R21, [R1+0x2dc] ;  /* 0x0002dc0001157983 */ /* 0x000f280000300800 */
[----:B------:R0:W-:Y:S04]  /*bc050*/  STSM.16.M88.4 [R57], R4 ;  /* 0x0000000439007844 */ /* 0x0001e80000000200 */
[----:B------:R-:W4:Y:S01]  /*bc060*/  LDL.LU R20, [R1+0x2e4] ;  /* 0x0002e40001147983 */ /* 0x000f220000300800 */
[----:B0-----:R-:W-:-:S03]  /*bc070*/  PRMT R4, R29, 0x5210, R11 ;  /* 0x000052101d047816 */ /* 0x001fc6000000000b */
[----:B------:R-:W4:Y:S01]  /*bc080*/  LDL.LU R11, [R1+0x30c] ;  /* 0x00030c00010b7983 */ /* 0x000f220000300800 */
[----:B------:R-:W-:-:S04]  /*bc090*/  SHF.R.U32.HI R54, RZ, 0x8, R54 ;  /* 0x00000008ff367819 */ /* 0x000fc80000011636 */
[----:B------:R-:W-:Y:S02]  /*bc0a0*/  LOP3.LUT R54, R54, 0xffff, RZ, 0xc0, !PT ;  /* 0x0000ffff36367812 */ /* 0x000fe400078ec0ff */
[----:B------:R-:W-:Y:S02]  /*bc0b0*/  PRMT R5, R30, 0x5210, R10 ;  /* 0x000052101e057816 */ /* 0x000fe4000000000a */
[----:B------:R-:W-:Y:S02]  /*bc0c0*/  PRMT R54, R54, 0x3340, R1 ;  /* 0x0000334036367816 */ /* 0x000fe40000000001 */
[----:B------:R-:W-:Y:S02]  /*bc0d0*/  PRMT R6, R31, 0x5210, R9 ;  /* 0x000052101f067816 */ /* 0x000fe40000000009 */
[----:B------:R-:W-:Y:S01]  /*bc0e0*/  PRMT R7, R32, 0x5210, R8 ;  /* 0x0000521020077816 */ /* 0x000fe20000000008 */
[----:B------:R-:W-:Y:S01]  /*bc0f0*/  NOP ;  /* 0x0000000000007918 */ /* 0x000fe20000000000 */
[----:B------:R-:W-:-:S02]  /*bc100*/  PRMT R16, R16, 0x5410, R36 ;  /* 0x0000541010107816 */ /* 0x000fc40000000024 */
[----:B------:R-:W-:Y:S02]  /*bc110*/  PRMT R54, R38, 0x5410, R54 ;  /* 0x0000541026367816 */ /* 0x000fe40000000036 */
[----:B------:R-:W-:Y:S02]  /*bc120*/  PRMT R55, R39, 0x5410, R55 ;  /* 0x0000541027377816 */ /* 0x000fe40000000037 */
[----:B--2---:R-:W-:Y:S02]  /*bc130*/  PRMT R53, R37, 0x5410, R53 ;  /* 0x0000541025357816 */ /* 0x004fe40000000035 */
[----:B------:R-:W0:Y:S01]  /*bc140*/  LDS.128 R36, [R57] ;  /* 0x0000000039247984 */ /* 0x000e220000000c00 */
[----:B------:R-:W-:-:S03]  /*bc150*/  NOP ;  /* 0x0000000000007918 */ /* 0x000fc60000000000 */
[----:B------:R-:W-:Y:S01]  /*bc160*/  STSM.16.M88.4 [R57], R4 ;  /* 0x0000000439007844 */ /* 0x000fe20000000200 */
[----:B------:R-:W-:-:S03]  /*bc170*/  NOP ;  /* 0x0000000000007918 */ /* 0x000fc60000000000 */
[----:B------:R-:W1:Y:S01]  /*bc180*/  LDS.128 R4, [R57] ;  /* 0x0000000039047984 */ /* 0x000e620000000c00 */
[----:B---3--:R-:W-:Y:S02]  /*bc190*/  LOP3.LUT R17, R17, 0xffff, RZ, 0xc0, !PT ;  /* 0x0000ffff11117812 */ /* 0x008fe400078ec0ff */
[----:B----4-:R-:W-:Y:S02]  /*bc1a0*/  LOP3.LUT R15, R15, 0xffff, RZ, 0xc0, !PT ;  /* 0x0000ffff0f0f7812 */ /* 0x010fe400078ec0ff */
[----:B------:R-:W-:Y:S02]  /*bc1b0*/  LOP3.LUT R14, R14, 0xffff, RZ, 0xc0, !PT ;  /* 0x0000ffff0e0e7812 */ /* 0x000fe400078ec0ff */
[----:B------:R-:W-:Y:S02]  /*bc1c0*/  LOP3.LUT R13, R13, 0xffff, RZ, 0xc0, !PT ;  /* 0x0000ffff0d0d7812 */ /* 0x000fe400078ec0ff */
[----:B------:R-:W-:Y:S02]  /*bc1d0*/  PRMT R9, R27, 0x4210, R15 ;  /* 0x000042101b097816 */ /* 0x000fe4000000000f */
[----:B------:R-:W-:Y:S01]  /*bc1e0*/  PRMT R10, R26, 0x4210, R14 ;  /* 0x000042101a0a7816 */ /* 0x000fe2000000000e */
[----:B0-----:R-:W-:Y:S01]  /*bc1f0*/  STL.64 [R1+0x50], R36 ;  /* 0x0000502401007387 */ /* 0x001fe20000100a00 */
[----:B------:R-:W-:-:S03]  /*bc200*/  IMAD.MOV.U32 R29, RZ, RZ, R38 ;  /* 0x000000ffff1d7224 */ /* 0x000fc600078e0026 */
[----:B------:R0:W-:Y:S04]  /*bc210*/  STL [R1+0x5c], R39 ;  /* 0x00005c2701007387 */ /* 0x0001e80000100800 */
[----:B0-----:R-:W2:Y:S04]  /*bc220*/  LDL.LU.64 R38, [R1+0x4568] ;  /* 0x0045680001267983 */ /* 0x001ea80000300a00 */
[----:B------:R-:W3:Y:S04]  /*bc230*/  LDL.LU.64 R36, [R1+0x4560] ;  /* 0x0045600001247983 */ /* 0x000ee80000300a00 */
[----:B-1----:R-:W-:Y:S04]  /*bc240*/  STL.64 [R1+0x190], R4 ;  /* 0x0001900401007387 */ /* 0x002fe80000100a00 */
[----:B------:R-:W-:Y:S04]  /*bc250*/  STL.64 [R1+0x198], R6 ;  /* 0x0001980601007387 */ /* 0x000fe80000100a00 */
[----:B------:R-:W4:Y:S04]  /*bc260*/  LDL.LU R32, [R1+0x3fc] ;  /* 0x0003fc0001207983 */ /* 0x000f280000300800 */
[----:B------:R-:W2:Y:S01]  /*bc270*/  LDL.LU R31, [R1+0x3f8] ;  /* 0x0003f800011f7983 */ /* 0x000ea20000300800 */
[----:B------:R-:W-:-:S02]  /*bc280*/  PRMT R8, R11, 0x4210, R17 ;  /* 0x000042100b087816 */ /* 0x000fc40000000011 */
[----:B------:R-:W-:Y:S01]  /*bc290*/  PRMT R11, R25, 0x4210, R13 ;  /* 0x00004210190b7816 */ /* 0x000fe2000000000d */
[----:B------:R-:W-:-:S04]  /*bc2a0*/  NOP ;  /* 0x0000000000007918 */ /* 0x000fc80000000000 */
[----:B------:R0:W-:Y:S02]  /*bc2b0*/  STSM.16.M88.4 [R57], R8 ;  /* 0x0000000839007844 */ /* 0x0001e40000000200 */
[----:B0-----:R-:W-:Y:S02]  /*bc2c0*/  LOP3.LUT R11, R24, 0xffff, RZ, 0xc0, !PT ;  /* 0x0000ffff180b7812 */ /* 0x001fe400078ec0ff */
[----:B------:R-:W-:Y:S02]  /*bc2d0*/  LOP3.LUT R10, R35, 0xffff, RZ, 0xc0, !PT ;  /* 0x0000ffff230a7812 */ /* 0x000fe400078ec0ff */
[----:B------:R-:W-:Y:S02]  /*bc2e0*/  LOP3.LUT R9, R34, 0xffff, RZ, 0xc0, !PT ;  /* 0x0000ffff22097812 */ /* 0x000fe400078ec0ff */
[----:B------:R-:W-:Y:S02]  /*bc2f0*/  LOP3.LUT R8, R33, 0xffff, RZ, 0xc0, !PT ;  /* 0x0000ffff21087812 */ /* 0x000fe400078ec0ff */
[----:B------:R-:W-:-:S02]  /*bc300*/  PRMT R4, R23, 0x4210, R11 ;  /* 0x0000421017047816 */ /* 0x000fc4000000000b */
[----:B------:R-:W-:Y:S02]  /*bc310*/  PRMT R5, R22, 0x4210, R10 ;  /* 0x0000421016057816 */ /* 0x000fe4000000000a */
[----:B------:R-:W-:Y:S02]  /*bc320*/  PRMT R6, R21, 0x4210, R9 ;  /* 0x0000421015067816 */ /* 0x000fe40000000009 */
[----:B------:R-:W-:Y:S01]  /*bc330*/  PRMT R7, R20, 0x4210, R8 ;  /* 0x0000421014077816 */ /* 0x000fe20000000008 */
[----:B------:R-:W-:Y:S01]  /*bc340*/  NOP ;  /* 0x0000000000007918 */ /* 0x000fe20000000000 */
[----:B------:R-:W0:Y:S01]  /*bc350*/  LDS.128 R20, [R57] ;  /* 0x0000000039147984 */ /* 0x000e220000000c00 */
[----:B------:R-:W-:-:S03]  /*bc360*/  NOP ;  /* 0x0000000000007918 */ /* 0x000fc60000000000 */
[----:B------:R-:W-:Y:S01]  /*bc370*/  STSM.16.M88.4 [R57], R4 ;  /* 0x0000000439007844 */ /* 0x000fe20000000200 */
[----:B------:R-:W-:-:S03]  /*bc380*/  NOP ;  /* 0x0000000000007918 */ /* 0x000fc60000000000 */
[----:B------:R-:W1:Y:S01]  /*bc390*/  LDS.128 R4, [R57] ;  /* 0x0000000039047984 */ /* 0x000e620000000c00 */
[----:B------:R-:W-:Y:S02]  /*bc3a0*/  PRMT R40, R40, 0x5210, R17 ;  /* 0x0000521028287816 */ /* 0x000fe40000000011 */
[----:B------:R-:W-:Y:S01]  /*bc3b0*/  PRMT R41, R41, 0x5210, R15 ;  /* 0x0000521029297816 */ /* 0x000fe2000000000f */
[----:B0-----:R-:W-:Y:S04]  /*bc3c0*/  STL.64 [R1+0x90], R20 ;  /* 0x0000901401007387 */ /* 0x001fe80000100a00 */
        /* <DEDUP_REMOVED lines=9> */
[----:B-1----:R1:W-:Y:S04]  /*bc460*/  STL.64 [R1+0x180], R4 ;  /* 0x0001800401007387 */ /* 0x0023e80000100a00 */
[----:B------:R0:W-:Y:S04]  /*bc470*/  STL.64 [R1+0x188], R6 ;  /* 0x0001880601007387 */ /* 0x0001e80000100a00 */
[----:B------:R-:W3:Y:S04]  /*bc480*/  LDL.LU R34, [R1+0x358] ;  /* 0x0003580001227983 */ /* 0x000ee80000300800 */
[----:B------:R-:W3:Y:S04]  /*bc490*/  LDL.LU R33, [R1+0x354] ;  /* 0x0003540001217983 */ /* 0x000ee80000300800 */
[----:B0-----:R-:W3:Y:S04]  /*bc4a0*/  LDL.LU R23, [R1+0x2c4] ;  /* 0x0002c40001177983 */ /* 0x001ee80000300800 */
[----:B------:R-:W3:Y:S04]  /*bc4b0*/  LDL.LU R22, [R1+0x27c] ;  /* 0x00027c0001167983 */ /* 0x000ee80000300800 */
[----:B------:R-:W3:Y:S04]  /*bc4c0*/  LDL.LU R21, [R1+0x274] ;  /* 0x0002740001157983 */ /* 0x000ee80000300800 */
[----:B------:R-:W3:Y:S01]  /*bc4d0*/  LDL.LU R20, [R1+0x268] ;  /* 0x0002680001147983 */ /* 0x000ee20000300800 */
[----:B------:R-:W-:-:S02]  /*bc4e0*/  PRMT R42, R42, 0x5210, R14 ;  /* 0x000052102a2a7816 */ /* 0x000fc4000000000e */
[----:B------:R-:W-:Y:S01]  /*bc4f0*/  PRMT R43, R43, 0x5210, R13 ;  /* 0x000052102b2b7816 */ /* 0x000fe2000000000d */
[----:B------:R-:W-:-:S04]  /*bc500*/  NOP ;  /* 0x0000000000007918 */ /* 0x000fc80000000000 */
[----:B------:R-:W-:Y:S01]  /*bc510*/  STSM.16.M88.4 [R57], R40 ;  /* 0x0000002839007844 */ /* 0x000fe20000000200 */
[----:B-1----:R-:W-:Y:S02]  /*bc520*/  PRMT R4, R45, 0x5210, R11 ;  /* 0x000052102d047816 */ /* 0x002fe4000000000b */
        /* <DEDUP_REMOVED lines=8> */
[----:B------:R-:W1:Y:S04]  /*bc5b0*/  LDS.128 R4, [R57] ;  /* 0x0000000039047984 */ /* 0x000e680000000c00 */
[----:B0-----:R-:W-:Y:S04]  /*bc5c0*/  STL.64 [R1+0x80], R8 ;  /* 0x0000800801007387 */ /* 0x001fe80000100a00 */
[----:B------:R3:W-:Y:S04]  /*bc5d0*/  STL.64 [R1+0x88], R10 ;  /* 0x0000880a01007387 */ /* 0x0007e80000100a00 */
[----:B-1----:R-:W-:Y:S04]  /*bc5e0*/  STL.64 [R1+0x170], R4 ;  /* 0x0001700401007387 */ /* 0x002fe80000100a00 */
[----:B------:R-:W-:Y:S04]  /*bc5f0*/  STL.64 [R1+0x178], R6 ;  /* 0x0001780601007387 */ /* 0x000fe80000100a00 */
[----:B------:R-:W3:Y:S01]  /*bc600*/  LDL.LU R43, [R1+0x428] ;  /* 0x00042800012b7983 */ /* 0x000ee20000300800 */
[----:B----4-:R-:W-:-:S02]  /*bc610*/  LOP3.LUT R14, R32, 0xffff, RZ, 0xc0, !PT ;  /* 0x0000ffff200e7812 */ /* 0x010fc400078ec0ff */
[----:B--2---:R-:W-:Y:S02]  /*bc620*/  LOP3.LUT R13, R31, 0xffff, RZ, 0xc0, !PT ;  /* 0x0000ffff1f0d7812 */ /* 0x004fe400078ec0ff */
[----:B---3--:R-:W-:Y:S02]  /*bc630*/  PRMT R10, R26, 0x4210, R14 ;  /* 0x000042101a0a7816 */ /* 0x008fe4000000000e */
[----:B------:R-:W-:Y:S02]  /*bc640*/  PRMT R11, R25, 0x4210, R13 ;  /* 0x00004210190b7816 */ /* 0x000fe4000000000d */
[----:B------:R-:W-:Y:S02]  /*bc650*/  LOP3.LUT R48, R15, 0xffff, RZ, 0xc0, !PT ;  /* 0x0000ffff0f307812 */ /* 0x000fe400078ec0ff */
[----:B------:R-:W-:Y:S02]  /*bc660*/  LOP3.LUT R15, R17, 0xffff, RZ, 0xc0, !PT ;  /* 0x0000ffff110f7812 */ /* 0x000fe400078ec0ff */
[----:B------:R-:W-:Y:S01]  /*bc670*/  PRMT R8, R30, 0x4210, R48 ;  /* 0x000042101e087816 */ /* 0x000fe20000000030 */
[----:B------:R-:W2:Y:S01]  /*bc680*/  LDL.LU R17, [R1+0x424] ;  /* 0x0004240001117983 */ /* 0x000ea20000300800 */
        /* <DEDUP_REMOVED lines=27> */
[----:B-1----:R1:W-:Y:S04]  /*bc840*/  STL.64 [R1+0x160], R4 ;  /* 0x0001600401007387 */ /* 0x0023e80000100a00 */
[----:B------:R0:W-:Y:S04]  /*bc850*/  STL.64 [R1+0x168], R6 ;  /* 0x0001680601007387 */ /* 0x0001e80000100a00 */
[----:B------:R-:W4:Y:S04]  /*bc860*/  LDL.LU R34, [R1+0x36c] ;  /* 0x00036c0001227983 */ /* 0x000f280000300800 */
[----:B------:R-:W4:Y:S04]  /*bc870*/  LDL.LU R33, [R1+0x368] ;  /* 0x0003680001217983 */ /* 0x000f280000300800 */
[----:B0-----:R-:W4:Y:S04]  /*bc880*/  LDL.LU R23, [R1+0x348] ;  /* 0x0003480001177983 */ /* 0x001f280000300800 */
[----:B------:R-:W4:Y:S04]  /*bc890*/  LDL.LU R22, [R1+0x340] ;  /* 0x0003400001167983 */ /* 0x000f280000300800 */
[----:B------:R-:W4:Y:S04]  /*bc8a0*/  LDL.LU R21, [R1+0x33c] ;  /* 0x00033c0001157983 */ /* 0x000f280000300800 */
[----:B------:R-:W4:Y:S01]  /*bc8b0*/  LDL.LU R20, [R1+0x2d0] ;  /* 0x0002d00001147983 */ /* 0x000f220000300800 */
[----:B------:R-:W-:-:S02]  /*bc8c0*/  PRMT R48, R0, 0x5210, R48 ;  /* 0x0000521000307816 */ /* 0x000fc40000000030 */
[----:B------:R-:W-:Y:S02]  /*bc8d0*/  PRMT R49, R49, 0x5210, R15 ;  /* 0x0000521031317816 */ /* 0x000fe4000000000f */
[----:B------:R-:W-:Y:S02]  /*bc8e0*/  PRMT R50, R50, 0x5210, R14 ;  /* 0x0000521032327816 */ /* 0x000fe4000000000e */
[----:B------:R-:W-:Y:S01]  /*bc8f0*/  PRMT R51, R51, 0x5210, R13 ;  /* 0x0000521033337816 */ /* 0x000fe2000000000d */
[----:B------:R-:W-:-:S04]  /*bc900*/  NOP ;  /* 0x0000000000007918 */ /* 0x000fc80000000000 */
[----:B------:R-:W-:Y:S01]  /*bc910*/  STSM.16.M88.4 [R57], R48 ;  /* 0x0000003039007844 */ /* 0x000fe20000000200 */
[----:B-1----:R-:W-:Y:S01]  /*bc920*/  PRMT R4, R12, 0x5210, R11 ;  /* 0x000052100c047816 */ /* 0x002fe2000000000b */
[----:B------:R-:W-:Y:S01]  /*bc930*/  NOP ;  /* 0x0000000000007918 */ /* 0x000fe20000000000 */
[----:B------:R-:W-:Y:S02]  /*bc940*/  PRMT R5, R3, 0x5210, R10 ;  /* 0x0000521003057816 */ /* 0x000fe4000000000a */
[----:B------:R-:W-:Y:S02]  /*bc950*/  PRMT R6, R2, 0x5210, R9 ;  /* 0x0000521002067816 */ /* 0x000fe40000000009 */
[----:B------:R-:W-:Y:S02]  /*bc960*/  PRMT R7, R52, 0x5210, R8 ;  /* 0x0000521034077816 */ /* 0x000fe40000000008 */
[----:B------:R-:W0:Y:S01]  /*bc970*/  LDS.128 R8, [R57] ;  /* 0x0000000039087984 */ /* 0x000e220000000c00 */
[----:B------:R-:W-:-:S03]  /*bc980*/  NOP ;  /* 0x0000000000007918 */ /* 0x000fc60000000000 */
[----:B------:R-:W-:Y:S01]  /*bc990*/  STSM.16.M88.4 [R57], R4 ;  /* 0x0000000439007844 */ /* 0x000fe20000000200 */
[----:B------:R-:W-:-:S03]  /*bc9a0*/  NOP ;  /* 0x0000000000007918 */ /* 0x000fc60000000000 */
[----:B------:R-:W1:Y:S01]  /*bc9b0*/  LDS.128 R12, [R57] ;  /* 0x00000000390c7984 */ /* 0x000e620000000c00 */
[----:B------:R-:W-:-:S03]  /*bc9c0*/  LOP3.LUT R0, R43, 0xffff, RZ, 0xc0, !PT ;  /* 0x0000ffff2b007812 */ /* 0x000fc600078ec0ff */
[----:B0-----:R4:W-:Y:S04]  /*bc9d0*/  STL.64 [R1+0x60], R8 ;  /* 0x0000600801007387 */ /* 0x0019e80000100a00 */
[----:B------:R0:W-:Y:S04]  /*bc9e0*/  STL.64 [R1+0x68], R10 ;  /* 0x0000680a01007387 */ /* 0x0001e80000100a00 */
[----:B-1----:R1:W-:Y:S04]  /*bc9f0*/  STL.64 [R1+0x150], R12 ;  /* 0x0001500c01007387 */ /* 0x0023e80000100a00 */
[----:B------:R-:W-:Y:S01]  /*bca00*/  STL.64 [R1+0x158], R14 ;  /* 0x0001580e01007387 */ /* 0x000fe20000100a00 */
[----:B--2---:R-:W-:-:S02]  /*bca10*/  LOP3.LUT R2, R17, 0xffff, RZ, 0xc0, !PT ;  /* 0x0000ffff11027812 */ /* 0x004fc400078ec0ff */
[----:B---3--:R-:W-:Y:S02]  /*bca20*/  LOP3.LUT R3, R32, 0xffff, RZ, 0xc0, !PT ;  /* 0x0000ffff20037812 */ /* 0x008fe400078ec0ff */
[----:B----4-:R-:W-:Y:S02]  /*bca30*/  LOP3.LUT R8, R31, 0xffff, RZ, 0xc0, !PT ;  /* 0x0000ffff1f087812 */ /* 0x010fe400078ec0ff */
[----:B------:R-:W-:Y:S02]  /*bca40*/  PRMT R4, R30, 0x4210, R0 ;  /* 0x000042101e047816 */ /* 0x000fe40000000000 */
[----:B------:R-:W-:Y:S02]  /*bca50*/  PRMT R5, R27, 0x4210, R2 ;  /* 0x000042101b057816 */ /* 0x000fe40000000002 */
[----:B------:R-:W-:Y:S02]  /*bca60*/  PRMT R6, R26, 0x4210, R3 ;  /* 0x000042101a067816 */ /* 0x000fe40000000003 */
[----:B------:R-:W-:Y:S01]  /*bca70*/  PRMT R7, R25, 0x4210, R8 ;  /* 0x0000421019077816 */ /* 0x000fe20000000008 */
[----:B------:R-:W-:-:S04]  /*bca80*/  NOP ;  /* 0x0000000000007918 */ /* 0x000fc80000000000 */
[----:B------:R2:W-:Y:S01]  /*bca90*/  STSM.16.M88.4 [R57], R4 ;  /* 0x0000000439007844 */ /* 0x0005e20000000200 */
[----:B0-----:R-:W-:Y:S02]  /*bcaa0*/  LOP3.LUT R11, R35, 0xffff, RZ, 0xc0, !PT ;  /* 0x0000ffff230b7812 */ /* 0x001fe400078ec0ff */
[----:B------:R-:W-:Y:S02]  /*bcab0*/  LOP3.LUT R10, R34, 0xffff, RZ, 0xc0, !PT ;  /* 0x0000ffff220a7812 */ /* 0x000fe400078ec0ff */
[----:B-1----:R-:W-:Y:S01]  /*bcac0*/  LOP3.LUT R12, R33, 0xffff, RZ, 0xc0, !PT ;  /* 0x0000ffff210c7812 */ /* 0x002fe200078ec0ff */
[----:B------:R-:W-:Y:S01]  /*bcad0*/  NOP ;  /* 0x0000000000007918 */ /* 0x000fe20000000000 */
[----:B------:R-:W0:Y:S01]  /*bcae0*/  LDS.128 R32, [R57] ;  /* 0x0000000039207984 */ /* 0x000e220000000c00 */
[----:B------:R-:W-:Y:S02]  /*bcaf0*/  LOP3.LUT R9, R24, 0xffff, RZ, 0xc0, !PT ;  /* 0x0000ffff18097812 */ /* 0x000fe400078ec0ff */
[----:B--2---:R-:W-:-:S02]  /*bcb00*/  PRMT R5, R22, 0x4210, R11 ;  /* 0x0000421016057816 */ /* 0x004fc4000000000b */
[----:B------:R-:W-:Y:S02]  /*bcb10*/  PRMT R4, R23, 0x4210, R9 ;  /* 0x0000421017047816 */ /* 0x000fe40000000009 */
[----:B------:R-:W-:Y:S02]  /*bcb20*/  PRMT R6, R21, 0x4210, R10 ;  /* 0x0000421015067816 */ /* 0x000fe4000000000a */
[----:B------:R-:W-:Y:S01]  /*bcb30*/  PRMT R7, R20, 0x4210, R12 ;  /* 0x0000421014077816 */ /* 0x000fe2000000000c */
[----:B------:R-:W-:-:S04]  /*bcb40*/  NOP ;  /* 0x0000000000007918 */ /* 0x000fc80000000000 */
[----:B------:R-:W-:Y:S01]  /*bcb50*/  STSM.16.M88.4 [R57], R4 ;  /* 0x0000000439007844 */ /* 0x000fe20000000200 */
[----:B------:R-:W-:-:S03]  /*bcb60*/  NOP ;  /* 0x0000000000007918 */ /* 0x000fc60000000000 */
[----:B------:R-:W1:Y:S04]  /*bcb70*/  LDS.128 R20, [R57] ;  /* 0x0000000039147984 */ /* 0x000e680000000c00 */
[----:B0-----:R-:W-:Y:S04]  /*bcb80*/  STL.64 [R1+0x4510], R32 ;  /* 0x0045102001007387 */ /* 0x001fe80000100a00 */
[----:B------:R-:W-:Y:S04]  /*bcb90*/  STL [R1+0x44fc], R34 ;  /* 0x0044fc2201007387 */ /* 0x000fe80000100800 */
[----:B------:R-:W-:Y:S04]  /*bcba0*/  STL [R1+0x44f8], R35 ;  /* 0x0044f82301007387 */ /* 0x000fe80000100800 */
[----:B------:R-:W2:Y:S04]  /*bcbb0*/  LDL.LU R14, [R1+0x43c] ;  /* 0x00043c00010e7983 */ /* 0x000ea80000300800 */
[----:B------:R-:W3:Y:S04]  /*bcbc0*/  LDL.LU R15, [R1+0x438] ;  /* 0x00043800010f7983 */ /* 0x000ee80000300800 */
[----:B-1----:R-:W-:Y:S04]  /*bcbd0*/  STL.64 [R1+0x140], R20 ;  /* 0x0001401401007387 */ /* 0x002fe80000100a00 */
[----:B------:R-:W-:Y:S01]  /*bcbe0*/  STL.64 [R1+0x148], R22 ;  /* 0x0001481601007387 */ /* 0x000fe20000100a00 */
[----:B------:R-:W-:Y:S01]  /*bcbf0*/  PRMT R4, R38, 0x5210, R0 ;  /* 0x0000521026047816 */ /* 0x000fe20000000000 */
[----:B------:R-:W-:-:S02]  /*bcc00*/  NOP ;  /* 0x0000000000007918 */ /* 0x000fc40000000000 */
        /* <DEDUP_REMOVED lines=14> */
[----:B------:R-:W-:-:S02]  /*bccf0*/  PRMT R5, R39, 0x5210, R2 ;  /* 0x0000521027057816 */ /* 0x000fc40000000002 */
[----:B------:R-:W-:Y:S02]  /*bcd00*/  PRMT R6, R44, 0x5210, R3 ;  /* 0x000052102c067816 */ /* 0x000fe40000000003 */
[----:B------:R-:W-:-:S05]  /*bcd10*/  PRMT R7, R53, 0x5210, R8 ;  /* 0x0000521035077816 */ /* 0x000fca0000000008 */
[----:B------:R0:W-:Y:S01]  /*bcd20*/  STSM.16.M88.4 [R57], R4 ;  /* 0x0000000439007844 */ /* 0x0001e20000000200 */
[----:B------:R-:W-:-:S03]  /*bcd30*/  NOP ;  /* 0x0000000000007918 */ /* 0x000fc60000000000 */
[----:B------:R-:W1:Y:S01]  /*bcd40*/  LDS.128 R20, [R57] ;  /* 0x0000000039147984 */ /* 0x000e620000000c00 */
[----:B0-----:R-:W-:Y:S02]  /*bcd50*/  PRMT R4, R18, 0x5210, R9 ;  /* 0x0000521012047816 */ /* 0x001fe40000000009 */
[----:B------:R-:W-:Y:S02]  /*bcd60*/  PRMT R6, R36, 0x5210, R10 ;  /* 0x0000521024067816 */ /* 0x000fe4000000000a */
[----:B------:R-:W-:Y:S01]  /*bcd70*/  PRMT R5, R37, 0x5210, R11 ;  /* 0x0000521025057816 */ /* 0x000fe2000000000b */
[----:B------:R-:W-:Y:S01]  /*bcd80*/  NOP ;  /* 0x0000000000007918 */ /* 0x000fe20000000000 */
[----:B------:R-:W-:-:S05]  /*bcd90*/  PRMT R7, R16, 0x5210, R12 ;  /* 0x0000521010077816 */ /* 0x000fca000000000c */
[----:B------:R0:W-:Y:S04]  /*bcda0*/  STSM.16.M88.4 [R57], R4 ;  /* 0x0000000439007844 */ /* 0x0001e80000000200 */
[----:B-1----:R-:W-:Y:S04]  /*bcdb0*/  STL.64 [R1+0x4508], R20 ;  /* 0x0045081401007387 */ /* 0x002fe80000100a00 */
[----:B------:R-:W-:Y:S01]  /*bcdc0*/  STL.64 [R1+0x44f0], R22 ;  /* 0x0044f01601007387 */ /* 0x000fe20000100a00 */
[----:B--2---:R-:W-:Y:S02]  /*bcdd0*/  LOP3.LUT R0, R14, 0xffff, RZ, 0xc0, !PT ;  /* 0x0000ffff0e007812 */ /* 0x004fe400078ec0ff */
[----:B---3--:R-:W-:Y:S01]  /*bcde0*/  LOP3.LUT R2, R15, 0xffff, RZ, 0xc0, !PT ;  /* 0x0000ffff0f027812 */ /* 0x008fe200078ec0ff */
[----:B------:R-:W-:Y:S01]  /*bcdf0*/  NOP ;  /* 0x0000000000007918 */ /* 0x000fe20000000000 */
[----:B------:R-:W1:Y:S01]  /*bce00*/  LDS.128 R12, [R57] ;  /* 0x00000000390c7984 */ /* 0x000e620000000c00 */
[----:B----4-:R-:W-:-:S03]  /*bce10*/  LOP3.LUT R3, R27, 0xffff, RZ, 0xc0, !PT ;  /* 0x0000ffff1b037812 */ /* 0x010fc600078ec0ff */
[----:B------:R-:W2:Y:S01]  /*bce20*/  LDL.LU R27, [R1] ;  /* 0x00000000011b7983 */ /* 0x000ea20000300800 */
[----:B------:R-:W-:Y:S02]  /*bce30*/  LOP3.LUT R8, R47, 0xffff, RZ, 0xc0, !PT ;  /* 0x0000ffff2f087812 */ /* 0x000fe400078ec0ff */
[----:B0-----:R-:W-:Y:S02]  /*bce40*/  PRMT R4, R46, 0x4210, R0 ;  /* 0x000042102e047816 */ /* 0x001fe40000000000 */
[----:B------:R-:W-:Y:S02]  /*bce50*/  PRMT R5, R45, 0x4210, R2 ;  /* 0x000042102d057816 */ /* 0x000fe40000000002 */
[----:B------:R-:W-:Y:S02]  /*bce60*/  PRMT R6, R40, 0x4210, R3 ;  /* 0x0000421028067816 */ /* 0x000fe40000000003 */
[----:B------:R-:W-:Y:S01]  /*bce70*/  PRMT R7, R41, 0x4210, R8 ;  /* 0x0000421029077816 */ /* 0x000fe20000000008 */
[----:B------:R-:W-:Y:S01]  /*bce80*/  NOP ;  /* 0x0000000000007918 */ /* 0x000fe20000000000 */
[----:B-1----:R-:W-:Y:S01]  /*bce90*/  IMAD.MOV.U32 R35, RZ, RZ, R13 ;  /* 0x000000ffff237224 */ /* 0x002fe200078e000d */
[----:B------:R-:W-:Y:S01]  /*bcea0*/  LOP3.LUT R9, R42, 0xffff, RZ, 0xc0, !PT ;  /* 0x0000ffff2a097812 */ /* 0x000fe200078ec0ff */
[----:B------:R0:W-:Y:S01]  /*bceb0*/  STL [R1+0x130], R12 ;  /* 0x0001300c01007387 */ /* 0x0001e20000100800 */
[----:B------:R-:W-:-:S02]  /*bcec0*/  LOP3.LUT R11, R43, 0xffff, RZ, 0xc0, !PT ;  /* 0x0000ffff2b0b7812 */ /* 0x000fc400078ec0ff */
[----:B------:R-:W-:Y:S01]  /*bced0*/  LOP3.LUT R10, R26, 0xffff, RZ, 0xc0, !PT ;  /* 0x0000ffff1a0a7812 */ /* 0x000fe200078ec0ff */
[----:B------:R-:W-:Y:S04]  /*bcee0*/  STL.64 [R1+0x138], R14 ;  /* 0x0001380e01007387 */ /* 0x000fe80000100a00 */
[----:B------:R-:W-:Y:S04]  /*bcef0*/  STL [R1+0x4518], R35 ;  /* 0x0045182301007387 */ /* 0x000fe80000100800 */
[----:B------:R1:W-:Y:S01]  /*bcf00*/  STSM.16.M88.4 [R57], R4 ;  /* 0x0000000439007844 */ /* 0x0003e20000000200 */
[----:B0-----:R-:W-:Y:S01]  /*bcf10*/  LOP3.LUT R12, R17, 0xffff, RZ, 0xc0, !PT ;  /* 0x0000ffff110c7812 */ /* 0x001fe200078ec0ff */
[----:B------:R-:W-:-:S02]  /*bcf20*/  NOP ;  /* 0x0000000000007918 */ /* 0x000fc40000000000 */
[----:B------:R-:W3:Y:S04]  /*bcf30*/  LDL.LU R26, [R1+0xbc] ;  /* 0x0000bc00011a7983 */ /* 0x000ee80000300800 */
[----:B------:R-:W0:Y:S01]  /*bcf40*/  LDS.128 R36, [R57] ;  /* 0x0000000039247984 */ /* 0x000e220000000c00 */
[----:B-1----:R-:W-:Y:S02]  /*bcf50*/  PRMT R4, R25, 0x4210, R9 ;  /* 0x0000421019047816 */ /* 0x002fe40000000009 */
[----:B------:R-:W-:Y:S01]  /*bcf60*/  PRMT R5, R24, 0x4210, R11 ;  /* 0x0000421018057816 */ /* 0x000fe2000000000b */
[----:B------:R-:W4:Y:S04]  /*bcf70*/  LDL.LU R25, [R1+0xb8] ;  /* 0x0000b80001197983 */ /* 0x000f280000300800 */
[----:B------:R-:W4:Y:S01]  /*bcf80*/  LDL.LU R24, [R1+0x30] ;  /* 0x0000300001187983 */ /* 0x000f220000300800 */
[----:B------:R-:W-:-:S02]  /*bcf90*/  PRMT R6, R31, 0x4210, R10 ;  /* 0x000042101f067816 */ /* 0x000fc4000000000a */
[----:B------:R-:W-:Y:S01]  /*bcfa0*/  PRMT R7, R30, 0x4210, R12 ;  /* 0x000042101e077816 */ /* 0x000fe2000000000c */
[----:B------:R-:W-:-:S04]  /*bcfb0*/  NOP ;  /* 0x0000000000007918 */ /* 0x000fc80000000000 */
[----:B------:R1:W-:Y:S02]  /*bcfc0*/  STSM.16.M88.4 [R57], R4 ;  /* 0x0000000439007844 */ /* 0x0003e40000000200 */
[----:B-1----:R-:W-:Y:S01]  /*bcfd0*/  PRMT R6, R19, 0x5210, R3 ;  /* 0x0000521013067816 */ /* 0x002fe20000000003 */
[----:B------:R-:W-:Y:S01]  /*bcfe0*/  NOP ;  /* 0x0000000000007918 */ /* 0x000fe20000000000 */
[----:B------:R-:W1:Y:S04]  /*bcff0*/  LDS.128 R16, [R57] ;  /* 0x0000000039107984 */ /* 0x000e680000000c00 */
[----:B0-----:R-:W-:Y:S04]  /*bd000*/  STL.64 [R1+0x44d0], R36 ;  /* 0x0044d02401007387 */ /* 0x001fe80000100a00 */
[----:B------:R-:W-:Y:S04]  /*bd010*/  STL [R1+0x44c0], R38 ;  /* 0x0044c02601007387 */ /* 0x000fe80000100800 */
[----:B------:R-:W-:Y:S04]  /*bd020*/  STL [R1+0x44b0], R39 ;  /* 0x0044b02701007387 */ /* 0x000fe80000100800 */
[----:B------:R-:W4:Y:S04]  /*bd030*/  LDL.LU R13, [R1+0x454] ;  /* 0x00045400010d7983 */ /* 0x000f280000300800 */
[----:B------:R-:W4:Y:S04]  /*bd040*/  LDL.LU R14, [R1+0x450] ;  /* 0x00045000010e7983 */ /* 0x000f280000300800 */
[----:B-1----:R-:W-:Y:S04]  /*bd050*/  STL.64 [R1+0x120], R16 ;  /* 0x0001201001007387 */ /* 0x002fe80000100a00 */
[----:B------:R-:W-:Y:S01]  /*bd060*/  STL.64 [R1+0x128], R18 ;  /* 0x0001281201007387 */ /* 0x000fe20000100a00 */
[----:B------:R-:W-:Y:S01]  /*bd070*/  PRMT R5, R28, 0x5210, R2 ;  /* 0x000052101c057816 */ /* 0x000fe20000000002 */
[----:B------:R-:W-:-:S02]  /*bd080*/  NOP ;  /* 0x0000000000007918 */ /* 0x000fc40000000000 */
[----:B------:R-:W4:Y:S01]  /*bd090*/  LDL.LU R15, [R1+0x44c] ;  /* 0x00044c00010f7983 */ /* 0x000f220000300800 */
[----:B------:R-:W-:-:S03]  /*bd0a0*/  PRMT R7, R54, 0x5210, R8 ;  /* 0x0000521036077816 */ /* 0x000fc60000000008 */
        /* <DEDUP_REMOVED lines=9> */
[----:B--2---:R-:W-:-:S03]  /*bd140*/  PRMT R4, R27, 0x5210, R0 ;  /* 0x000052101b047816 */ /* 0x004fc60000000000 */
[----:B------:R-:W2:Y:S04]  /*bd150*/  LDL.LU R27, [R1+0x444] ;  /* 0x00044400011b7983 */ /* 0x000ea80000300800 */
[----:B------:R3:W-:Y:S01]  /*bd160*/  STSM.16.M88.4 [R57], R4 ;  /* 0x0000000439007844 */ /* 0x0007e20000000200 */
[----:B------:R-:W-:-:S03]  /*bd170*/  NOP ;  /* 0x0000000000007918 */ /* 0x000fc60000000000 */
[----:B------:R-:W0:Y:S01]  /*bd180*/  LDS.128 R16, [R57] ;  /* 0x0000000039107984 */ /* 0x000e220000000c00 */
[----:B---3--:R-:W-:-:S03]  /*bd190*/  PRMT R4, R26, 0x5210, R9 ;  /* 0x000052101a047816 */ /* 0x008fc60000000009 */
[----:B------:R-:W3:Y:S01]  /*bd1a0*/  LDL.LU R26, [R1+0x440] ;  /* 0x00044000011a7983 */ /* 0x000ee20000300800 */
[----:B----4-:R-:W-:-:S03]  /*bd1b0*/  PRMT R6, R25, 0x5210, R10 ;  /* 0x0000521019067816 */ /* 0x010fc6000000000a */
[----:B------:R-:W4:Y:S01]  /*bd1c0*/  LDL.LU R25, [R1+0x434] ;  /* 0x0004340001197983 */ /* 0x000f220000300800 */
[----:B------:R-:W-:-:S03]  /*bd1d0*/  PRMT R5, R24, 0x5210, R11 ;  /* 0x0000521018057816 */ /* 0x000fc6000000000b */
[----:B------:R-:W4:Y:S01]  /*bd1e0*/  LDL.LU R24, [R1+0x280] ;  /* 0x0002800001187983 */ /* 0x000f220000300800 */
[----:B------:R-:W-:Y:S01]  /*bd1f0*/  PRMT R7, R55, 0x5210, R12 ;  /* 0x0000521037077816 */ /* 0x000fe2000000000c */
[----:B------:R-:W-:-:S04]  /*bd200*/  NOP ;  /* 0x0000000000007918 */ /* 0x000fc80000000000 */
[----:B------:R1:W-:Y:S01]  /*bd210*/  STSM.16.M88.4 [R57], R4 ;  /* 0x0000000439007844 */ /* 0x0003e20000000200 */
[----:B------:R-:W0:Y:S01]  /*bd220*/  LDC R55, c[0x0][0x3b4] ;  /* 0x0000ed00ff377b82 */ /* 0x000e220000000800 */
[----:B------:R-:W-:Y:S02]  /*bd230*/  LOP3.LUT R2, R13, 0xffff, RZ, 0xc0, !PT ;  /* 0x0000ffff0d027812 */ /* 0x000fe400078ec0ff */
[----:B------:R-:W-:Y:S02]  /*bd240*/  LOP3.LUT R0, R14, 0xffff, RZ, 0xc0, !PT ;  /* 0x0000ffff0e007812 */ /* 0x000fe400078ec0ff */
[----:B------:R-:W-:Y:S01]  /*bd250*/  LOP3.LUT R3, R15, 0xffff, RZ, 0xc0, !PT ;  /* 0x0000ffff0f037812 */ /* 0x000fe200078ec0ff */
[----:B------:R-:W-:Y:S01]  /*bd260*/  NOP ;  /* 0x0000000000007918 */ /* 0x000fe20000000000 */
[----:B------:R-:W1:Y:S01]  /*bd270*/  LDS.128 R12, [R57] ;  /* 0x00000000390c7984 */ /* 0x000e620000000c00 */
[----:B------:R-:W-:-:S03]  /*bd280*/  LOP3.LUT R8, R45, 0xffff, RZ, 0xc0, !PT ;  /* 0x0000ffff2d087812 */ /* 0x000fc600078ec0ff */
[----:B0-----:R-:W-:Y:S01]  /*bd290*/  STL.64 [R1+0x44c8], R16 ;  /* 0x0044c81001007387 */ /* 0x001fe20000100a00 */
[----:B-1----:R-:W-:-:S03]  /*bd2a0*/  PRMT R4, R40, 0x4210, R2 ;  /* 0x0000421028047816 */ /* 0x002fc60000000002 */
[----:B------:R-:W-:Y:S01]  /*bd2b0*/  STL.64 [R1+0x44a8], R18 ;  /* 0x0044a81201007387 */ /* 0x000fe20000100a00 */
[----:B------:R-:W-:Y:S01]  /*bd2c0*/  PRMT R5, R41, 0x4210, R0 ;  /* 0x0000421029057816 */ /* 0x000fe20000000000 */
[----:B------:R-:W-:Y:S02]  /*bd2d0*/  NOP ;  /* 0x0000000000007918 */ /* 0x000fe40000000000 */
[----:B------:R-:W4:Y:S01]  /*bd2e0*/  LDL.LU R45, [R1+0xcc] ;  /* 0x0000cc00012d7983 */ /* 0x000f220000300800 */
[----:B------:R-:W-:Y:S02]  /*bd2f0*/  PRMT R6, R47, 0x4210, R3 ;  /* 0x000042102f067816 */ /* 0x000fe40000000003 */
[----:B------:R-:W-:Y:S01]  /*bd300*/  PRMT R7, R46, 0x4210, R8 ;  /* 0x000042102e077816 */ /* 0x000fe20000000008 */
[----:B------:R-:W4:Y:S01]  /*bd310*/  LDL.LU R40, [R1+0xe4] ;  /* 0x0000e40001287983 */ /* 0x000f220000300800 */
[----:B------:R-:W-:-:S03]  /*bd320*/  LOP3.LUT R9, R42, 0xffff, RZ, 0xc0, !PT ;  /* 0x0000ffff2a097812 */ /* 0x000fc600078ec0ff */
[----:B------:R-:W4:Y:S01]  /*bd330*/  LDL.LU R41, [R1+0xe0] ;  /* 0x0000e00001297983 */ /* 0x000f220000300800 */
[----:B------:R-:W-:Y:S02]  /*bd340*/  LOP3.LUT R11, R43, 0xffff, RZ, 0xc0, !PT ;  /* 0x0000ffff2b0b7812 */ /* 0x000fe400078ec0ff */
[----:B------:R-:W-:Y:S01]  /*bd350*/  LOP3.LUT R10, R31, 0xffff, RZ, 0xc0, !PT ;  /* 0x0000ffff1f0a7812 */ /* 0x000fe200078ec0ff */
[----:B------:R2:W-:Y:S01]  /*bd360*/  STSM.16.M88.4 [R57], R4 ;  /* 0x0000000439007844 */ /* 0x0005e20000000200 */
[----:B------:R-:W-:-:S03]  /*bd370*/  IMAD.MOV.U32 R38, RZ, RZ, R12 ;  /* 0x000000ffff267224 */ /* 0x000fc600078e000c */
[----:B------:R-:W-:Y:S01]  /*bd380*/  STL [R1+0x114], R13 ;  /* 0x0001140d01007387 */ /* 0x000fe20000100800 */
[----:B------:R-:W-:-:S03]  /*bd390*/  LOP3.LUT R12, R30, 0xffff, RZ, 0xc0, !PT ;  /* 0x0000ffff1e0c7812 */ /* 0x000fc600078ec0ff */
[----:B------:R-:W-:Y:S04]  /*bd3a0*/  STL.64 [R1+0x118], R14 ;  /* 0x0001180e01007387 */ /* 0x000fe80000100a00 */
[----:B------:R-:W-:Y:S04]  /*bd3b0*/  STL [R1+0x44d8], R38 ;  /* 0x0044d82601007387 */ /* 0x000fe80000100800 */
[----:B------:R-:W4:Y:S04]  /*bd3c0*/  LDL.LU R42, [R1+0x1a0] ;  /* 0x0001a000012a7983 */ /* 0x000f280000300800 */
[----:B------:R-:W4:Y:S04]  /*bd3d0*/  LDL.LU R43, [R1+0xe8] ;  /* 0x0000e800012b7983 */ /* 0x000f280000300800 */
[----:B------:R-:W4:Y:S04]  /*bd3e0*/  LDL.LU R31, [R1+0xec] ;  /* 0x0000ec00011f7983 */ /* 0x000f280000300800 */
[----:B------:R-:W4:Y:S01]  /*bd3f0*/  LDL.LU R30, [R1+0x4] ;  /* 0x00000400011e7983 */ /* 0x000f220000300800 */
[----:B--2---:R-:W-:-:S02]  /*bd400*/  PRMT R4, R27, 0x4210, R9 ;  /* 0x000042101b047816 */ /* 0x004fc40000000009 */
[----:B---3--:R-:W-:Y:S02]  /*bd410*/  PRMT R5, R26, 0x4210, R11 ;  /* 0x000042101a057816 */ /* 0x008fe4000000000b */
[----:B----4-:R-:W-:Y:S02]  /*bd420*/  PRMT R6, R25, 0x4210, R10 ;  /* 0x0000421019067816 */ /* 0x010fe4000000000a */
        /* <DEDUP_REMOVED lines=23> */
[----:B------:R-:W-:-:S03]  /*bd5a0*/  PRMT R5, R45, 0x5210, R0 ;  /* 0x000052102d057816 */ /* 0x000fc60000000000 */
[----:B------:R-:W3:Y:S01]  /*bd5b0*/  LDL.LU R50, [R1+0x3bc] ;  /* 0x0003bc0001327983 */ /* 0x000ee20000300800 */
[----:B------:R-:W-:Y:S02]  /*bd5c0*/  PRMT R4, R40, 0x5210, R2 ;  /* 0x0000521028047816 */ /* 0x000fe40000000002 */
[----:B------:R-:W-:-:S05]  /*bd5d0*/  PRMT R6, R41, 0x5210, R3 ;  /* 0x0000521029067816 */ /* 0x000fca0000000003 */
[----:B------:R0:W-:Y:S02]  /*bd5e0*/  STSM.16.M88.4 [R57], R4 ;  /* 0x0000000439007844 */ /* 0x0001e40000000200 */
[----:B0-----:R-:W-:Y:S02]  /*bd5f0*/  PRMT R4, R42, 0x5210, R9 ;  /* 0x000052102a047816 */ /* 0x001fe40000000009 */
[----:B------:R-:W-:Y:S02]  /*bd600*/  PRMT R5, R31, 0x5210, R11 ;  /* 0x000052101f057816 */ /* 0x000fe4000000000b */
[----:B------:R-:W3:Y:S01]  /*bd610*/  LDL.LU R31, [R1+0x3b8] ;  /* 0x0003b800011f7983 */ /* 0x000ee20000300800 */
[----:B------:R-:W-:-:S03]  /*bd620*/  PRMT R7, R30, 0x5210, R12 ;  /* 0x000052101e077816 */ /* 0x000fc6000000000c */
[----:B------:R-:W3:Y:S04]  /*bd630*/  LDL.LU R30, [R1+0x494] ;  /* 0x00049400011e7983 */ /* 0x000ee80000300800 */
[----:B------:R-:W3:Y:S01]  /*bd640*/  LDL.LU R47, [R1+0x488] ;  /* 0x00048800012f7983 */ /* 0x000ee20000300800 */
[----:B------:R-:W-:Y:S01]  /*bd650*/  PRMT R6, R43, 0x5210, R10 ;  /* 0x000052102b067816 */ /* 0x000fe2000000000a */
[----:B------:R-:W-:Y:S02]  /*bd660*/  NOP ;  /* 0x0000000000007918 */ /* 0x000fe40000000000 */
[----:B------:R-:W3:Y:S04]  /*bd670*/  LDL.LU R46, [R1+0x480] ;  /* 0x00048000012e7983 */ /* 0x000ee80000300800 */
[----:B------:R-:W3:Y:S04]  /*bd680*/  LDL.LU R45, [R1+0x484] ;  /* 0x00048400012d7983 */ /* 0x000ee80000300800 */
[----:B------:R-:W0:Y:S01]  /*bd690*/  LDS.128 R40, [R57] ;  /* 0x0000000039287984 */ /* 0x000e220000000c00 */
[----:B------:R-:W-:-:S03]  /*bd6a0*/  NOP ;  /* 0x0000000000007918 */ /* 0x000fc60000000000 */
[----:B------:R1:W-:Y:S01]  /*bd6b0*/  STSM.16.M88.4 [R57], R4 ;  /* 0x0000000439007844 */ /* 0x0003e20000000200 */
[----:B------:R-:W-:-:S03]  /*bd6c0*/  NOP ;  /* 0x0000000000007918 */ /* 0x000fc60000000000 */
[----:B------:R-:W1:Y:S04]  /*bd6d0*/  LDS.128 R16, [R57] ;  /* 0x0000000039107984 */ /* 0x000e680000000c00 */
[----:B0-----:R-:W-:Y:S04]  /*bd6e0*/  STL.64 [R1+0x4488], R40 ;  /* 0x0044882801007387 */ /* 0x001fe80000100a00 */
[----:B------:R-:W-:Y:S01]  /*bd6f0*/  STL.64 [R1+0x4470], R42 ;  /* 0x0044702a01007387 */ /* 0x000fe20000100a00 */
[----:B--2---:R-:W-:Y:S02]  /*bd700*/  LOP3.LUT R2, R34, 0xffff, RZ, 0xc0, !PT ;  /* 0x0000ffff22027812 */ /* 0x004fe400078ec0ff */
[----:B----4-:R-:W-:-:S02]  /*bd710*/  LOP3.LUT R3, R13, 0xffff, RZ, 0xc0, !PT ;  /* 0x0000ffff0d037812 */ /* 0x010fc400078ec0ff */
[----:B------:R-:W2:Y:S01]  /*bd720*/  LDL.LU R13, [R1+0x1a4] ;  /* 0x0001a400010d7983 */ /* 0x000ea20000300800 */
[----:B---3--:R-:W-:-:S03]  /*bd730*/  LOP3.LUT R8, R14, 0xffff, RZ, 0xc0, !PT ;  /* 0x0000ffff0e087812 */ /* 0x008fc600078ec0ff */
[----:B------:R-:W3:Y:S01]  /*bd740*/  LDL.LU R14, [R1+0x1ac] ;  /* 0x0001ac00010e7983 */ /* 0x000ee20000300800 */
[----:B-1----:R-:W-:-:S03]  /*bd750*/  PRMT R4, R15, 0x4210, R2 ;  /* 0x000042100f047816 */ /* 0x002fc60000000002 */
[----:B------:R-:W4:Y:S01]  /*bd760*/  LDL.LU R15, [R1+0x1a8] ;  /* 0x0001a800010f7983 */ /* 0x000f220000300800 */
[----:B------:R-:W-:-:S04]  /*bd770*/  LOP3.LUT R0, R32, 0xffff, RZ, 0xc0, !PT ;  /* 0x0000ffff20007812 */ /* 0x000fc800078ec0ff */
[----:B------:R-:W-:Y:S02]  /*bd780*/  PRMT R5, R33, 0x4210, R0 ;  /* 0x0000421021057816 */ /* 0x000fe40000000000 */
[----:B------:R-:W-:Y:S02]  /*bd790*/  PRMT R6, R52, 0x4210, R3 ;  /* 0x0000421034067816 */ /* 0x000fe40000000003 */
[----:B------:R-:W-:Y:S01]  /*bd7a0*/  PRMT R7, R51, 0x4210, R8 ;  /* 0x0000421033077816 */ /* 0x000fe20000000008 */
[----:B------:R-:W-:Y:S01]  /*bd7b0*/  IMAD.MOV.U32 R27, RZ, RZ, R17 ;  /* 0x000000ffff1b7224 */ /* 0x000fe200078e0011 */
[----:B------:R-:W-:Y:S01]  /*bd7c0*/  NOP ;  /* 0x0000000000007918 */ /* 0x000fe20000000000 */
[----:B------:R-:W-:Y:S02]  /*bd7d0*/  LOP3.LUT R10, R48, 0xffff, RZ, 0xc0, !PT ;  /* 0x0000ffff300a7812 */ /* 0x000fe400078ec0ff */
[----:B------:R-:W-:Y:S02]  /*bd7e0*/  LOP3.LUT R9, R49, 0xffff, RZ, 0xc0, !PT ;  /* 0x0000ffff31097812 */ /* 0x000fe400078ec0ff */
[----:B------:R-:W-:Y:S01]  /*bd7f0*/  LOP3.LUT R11, R50, 0xffff, RZ, 0xc0, !PT ;  /* 0x0000ffff320b7812 */ /* 0x000fe200078ec0ff */
[----:B------:R0:W-:Y:S04]  /*bd800*/  STSM.16.M88.4 [R57], R4 ;  /* 0x0000000439007844 */ /* 0x0001e80000000200 */
[----:B------:R-:W-:Y:S04]  /*bd810*/  STL [R1+0xe0], R16 ;  /* 0x0000e01001007387 */ /* 0x000fe80000100800 */
[----:B------:R-:W-:Y:S01]  /*bd820*/  STL.64 [R1+0xe8], R18 ;  /* 0x0000e81201007387 */ /* 0x000fe20000100a00 */
[----:B------:R-:W-:-:S03]  /*bd830*/  NOP ;  /* 0x0000000000007918 */ /* 0x000fc60000000000 */
[----:B------:R-:W4:Y:S04]  /*bd840*/  LDL.LU R51, [R1+0x1b0] ;  /* 0x0001b00001337983 */ /* 0x000f280000300800 */
[----:B------:R-:W-:Y:S01]  /*bd850*/  STL.64 [R1+0x4480], R26 ;  /* 0x0044801a01007387 */ /* 0x000fe20000100a00 */
[----:B------:R-:W-:-:S03]  /*bd860*/  LOP3.LUT R12, R31, 0xffff, RZ, 0xc0, !PT ;  /* 0x0000ffff1f0c7812 */ /* 0x000fc600078ec0ff */
[----:B------:R-:W4:Y:S01]  /*bd870*/  LDL.LU R31, [R1+0x1b8] ;  /* 0x0001b800011f7983 */ /* 0x000f220000300800 */
[----:B0-----:R-:W-:-:S03]  /*bd880*/  PRMT R4, R30, 0x4210, R10 ;  /* 0x000042101e047816 */ /* 0x001fc6000000000a */
[----:B------:R-:W4:Y:S01]  /*bd890*/  LDL.LU R30, [R1+0x1b4] ;  /* 0x0001b400011e7983 */ /* 0x000f220000300800 */
[----:B------:R-:W-:Y:S02]  /*bd8a0*/  PRMT R5, R47, 0x4210, R9 ;  /* 0x000042102f057816 */ /* 0x000fe40000000009 */
[----:B------:R-:W-:Y:S02]  /*bd8b0*/  PRMT R6, R46, 0x4210, R11 ;  /* 0x000042102e067816 */ /* 0x000fe4000000000b */
[----:B------:R-:W-:Y:S02]  /*bd8c0*/  PRMT R7, R45, 0x4210, R12 ;  /* 0x000042102d077816 */ /* 0x000fe4000000000c */
[----:B------:R-:W0:Y:S01]  /*bd8d0*/  LDS.128 R44, [R57] ;  /* 0x00000000392c7984 */ /* 0x000e220000000c00 */
[----:B------:R-:W-:-:S03]  /*bd8e0*/  NOP ;  /* 0x0000000000007918 */ /* 0x000fc60000000000 */
[----:B------:R2:W-:Y:S01]  /*bd8f0*/  STSM.16.M88.4 [R57], R4 ;  /* 0x0000000439007844 */ /* 0x0005e20000000200 */
[----:B------:R-:W-:-:S03]  /*bd900*/  NOP ;  /* 0x0000000000007918 */ /* 0x000fc60000000000 */
[----:B------:R-:W1:Y:S04]  /*bd910*/  LDS.128 R16, [R57] ;  /* 0x0000000039107984 */ /* 0x000e680000000c00 */
[----:B0-----:R-:W-:Y:S04]  /*bd920*/  STL.64 [R1+0x4468], R44 ;  /* 0x0044682c01007387 */ /* 0x001fe80000100a00 */
[----:B------:R-:W-:Y:S04]  /*bd930*/  STL [R1+0x4450], R47 ;  /* 0x0044502f01007387 */ /* 0x000fe80000100800 */
[----:B------:R-:W4:Y:S01]  /*bd940*/  LDL.LU R35, [R1+0x490] ;  /* 0x0004900001237983 */ /* 0x000f220000300800 */
[----:B--2---:R-:W-:-:S03]  /*bd950*/  PRMT R5, R13, 0x5210, R0 ;  /* 0x000052100d057816 */ /* 0x004fc60000000000 */
[----:B------:R-:W2:Y:S01]  /*bd960*/  LDL.LU R13, [R1+0x48c] ;  /* 0x00048c00010d7983 */ /* 0x000ea20000300800 */
[----:B---3--:R-:W-:-:S03]  /*bd970*/  PRMT R4, R14, 0x5210, R2 ;  /* 0x000052100e047816 */ /* 0x008fc60000000002 */
[----:B-1----:R-:W-:Y:S01]  /*bd980*/  STL.64 [R1+0xc0], R16 ;  /* 0x0000c01001007387 */ /* 0x002fe20000100a00 */
[----:B----4-:R-:W-:-:S03]  /*bd990*/  PRMT R6, R15, 0x5210, R3 ;  /* 0x000052100f067816 */ /* 0x010fc60000000003 */
[----:B------:R-:W-:Y:S01]  /*bd9a0*/  STL.64 [R1+0xc8], R18 ;  /* 0x0000c81201007387 */ /* 0x000fe20000100a00 */
[----:B------:R-:W-:Y:S01]  /*bd9b0*/  PRMT R7, R58, 0x5210, R8 ;  /* 0x000052103a077816 */ /* 0x000fe20000000008 */
[----:B------:R-:W-:Y:S02]  /*bd9c0*/  NOP ;  /* 0x0000000000007918 */ /* 0x000fe40000000000 */
[----:B------:R-:W3:Y:S01]  /*bd9d0*/  LDL.LU R14, [R1+0x478] ;  /* 0x00047800010e7983 */ /* 0x000ee20000300800 */
[----:B------:R-:W0:Y:S03]  /*bd9e0*/  LDC R58, c[0x0][0x3b4] ;  /* 0x0000ed00ff3a7b82 */ /* 0x000e260000000800 */
[----:B------:R-:W4:Y:S04]  /*bd9f0*/  LDL.LU R15, [R1+0x474] ;  /* 0x00047400010f7983 */ /* 0x000f280000300800 */
[----:B------:R-:W4:Y:S04]  /*bda00*/  LDL.LU R22, [R1+0x4ac] ;  /* 0x0004ac0001167983 */ /* 0x000f280000300800 */
[----:B------:R-:W4:Y:S04]  /*bda10*/  LDL.LU R23, [R1+0x4a4] ;  /* 0x0004a40001177983 */ /* 0x000f280000300800 */
[----:B------:R-:W4:Y:S04]  /*bda20*/  LDL.LU R52, [R1+0x4a0] ;  /* 0x0004a00001347983 */ /* 0x000f280000300800 */
[----:B------:R-:W4:Y:S04]  /*bda30*/  LDL.LU R49, [R1+0x49c] ;  /* 0x00049c0001317983 */ /* 0x000f280000300800 */
[----:B------:R-:W4:Y:S04]  /*bda40*/  LDL.LU R50, [R1+0x3ec] ;  /* 0x0003ec0001327983 */ /* 0x000f280000300800 */
[----:B------:R1:W-:Y:S04]  /*bda50*/  STSM.16.M88.4 [R57], R4 ;  /* 0x0000000439007844 */ /* 0x0003e80000000200 */
[----:B------:R-:W4:Y:S04]  /*bda60*/  LDL.LU R20, [R1+0x3e8] ;  /* 0x0003e80001147983 */ /* 0x000f280000300800 */
[----:B------:R-:W4:Y:S04]  /*bda70*/  LDL.LU R21, [R1+0x3dc] ;  /* 0x0003dc0001157983 */ /* 0x000f280000300800 */
[----:B------:R-:W4:Y:S01]  /*bda80*/  LDL.LU R48, [R1+0x3d8] ;  /* 0x0003d80001307983 */ /* 0x000f220000300800 */
[----:B-1----:R-:W-:Y:S01]  /*bda90*/  PRMT R5, R51, 0x5210, R9 ;  /* 0x0000521033057816 */ /* 0x002fe20000000009 */
[----:B------:R-:W-:Y:S01]  /*bdaa0*/  IMAD.MOV.U32 R51, RZ, RZ, R29 ;  /* 0x000000ffff337224 */ /* 0x000fe200078e001d */
[----:B------:R-:W-:Y:S01]  /*bdab0*/  PRMT R7, R59, 0x5210, R12 ;  /* 0x000052103b077816 */ /* 0x000fe2000000000c */
[----:B------:R-:W4:Y:S04]  /*bdac0*/  LDL.LU R53, [R1+0x4bc] ;  /* 0x0004bc0001357983 */ /* 0x000f280000300800 */
[----:B------:R-:W4:Y:S04]  /*bdad0*/  LDL.LU R34, [R1+0x4b8] ;  /* 0x0004b80001227983 */ /* 0x000f280000300800 */
[----:B------:R-:W4:Y:S04]  /*bdae0*/  LDL.LU R32, [R1+0x4b0] ;  /* 0x0004b00001207983 */ /* 0x000f280000300800 */
[----:B------:R-:W4:Y:S01]  /*bdaf0*/  LDL.LU R33, [R1+0x4b4] ;  /* 0x0004b40001217983 */ /* 0x000f220000300800 */
[----:B------:R-:W-:-:S02]  /*bdb00*/  PRMT R4, R31, 0x5210, R10 ;  /* 0x000052101f047816 */ /* 0x000fc4000000000a */
[----:B------:R-:W-:Y:S01]  /*bdb10*/  PRMT R6, R30, 0x5210, R11 ;  /* 0x000052101e067816 */ /* 0x000fe2000000000b */
[----:B------:R-:W-:Y:S01]  /*bdb20*/  NOP ;  /* 0x0000000000007918 */ /* 0x000fe20000000000 */
[----:B------:R-:W1:Y:S01]  /*bdb30*/  LDS.128 R28, [R57] ;  /* 0x00000000391c7984 */ /* 0x000e620000000c00 */
[----:B------:R-:W-:-:S03]  /*bdb40*/  NOP ;  /* 0x0000000000007918 */ /* 0x000fc60000000000 */
[----:B------:R-:W-:Y:S01]  /*bdb50*/  STSM.16.M88.4 [R57], R4 ;  /* 0x0000000439007844 */ /* 0x000fe20000000200 */
[----:B------:R-:W-:-:S03]  /*bdb60*/  NOP ;  /* 0x0000000000007918 */ /* 0x000fc60000000000 */
[----:B------:R-:W0:Y:S04]  /*bdb70*/  LDS.128 R16, [R57] ;  /* 0x0000000039107984 */ /* 0x000e280000000c00 */
[----:B-1----:R-:W-:Y:S04]  /*bdb80*/  STL.64 [R1+0x4460], R28 ;  /* 0x0044601c01007387 */ /* 0x002fe80000100a00 */
[----:B------:R-:W-:Y:S01]  /*bdb90*/  STL.64 [R1+0x4448], R30 ;  /* 0x0044481e01007387 */ /* 0x000fe20000100a00 */
[----:B0-----:R-:W-:Y:S01]  /*bdba0*/  IMAD.MOV.U32 R47, RZ, RZ, R17 ;  /* 0x000000ffff2f7224 */ /* 0x001fe200078e0011 */
[----:B--2---:R-:W-:-:S02]  /*bdbb0*/  LOP3.LUT R3, R13, 0xffff, RZ, 0xc0, !PT ;  /* 0x0000ffff0d037812 */ /* 0x004fc400078ec0ff */
[----:B------:R-:W2:Y:S01]  /*bdbc0*/  LDL.LU R13, [R1+0x1c4] ;  /* 0x0001c400010d7983 */ /* 0x000ea20000300800 */
[----:B---3--:R-:W-:-:S03]  /*bdbd0*/  LOP3.LUT R2, R14, 0xffff, RZ, 0xc0, !PT ;  /* 0x0000ffff0e027812 */ /* 0x008fc600078ec0ff */
[----:B------:R-:W3:Y:S01]  /*bdbe0*/  LDL.LU R14, [R1+0x1c0] ;  /* 0x0001c000010e7983 */ /* 0x000ee20000300800 */
[----:B----4-:R-:W-:-:S03]  /*bdbf0*/  LOP3.LUT R8, R15, 0xffff, RZ, 0xc0, !PT ;  /* 0x0000ffff0f087812 */ /* 0x010fc600078ec0ff */
[----:B------:R-:W4:Y:S04]  /*bdc00*/  LDL.LU R15, [R1+0x1bc] ;  /* 0x0001bc00010f7983 */ /* 0x000f280000300800 */
[----:B------:R-:W-:Y:S04]  /*bdc10*/  STL [R1+0xb0], R16 ;  /* 0x0000b01001007387 */ /* 0x000fe80000100800 */
[----:B------:R-:W-:Y:S01]  /*bdc20*/  STL.64 [R1+0xb8], R18 ;  /* 0x0000b81201007387 */ /* 0x000fe20000100a00 */
[----:B------:R-:W-:Y:S01]  /*bdc30*/  LOP3.LUT R0, R35, 0xffff, RZ, 0xc0, !PT ;  /* 0x0000ffff23007812 */ /* 0x000fe200078ec0ff */
[----:B------:R-:W-:Y:S01]  /*bdc40*/  NOP ;  /* 0x0000000000007918 */ /* 0x000fe20000000000 */
[----:B------:R-:W-:-:S02]  /*bdc50*/  PRMT R6, R52, 0x4210, R2 ;  /* 0x0000421034067816 */ /* 0x000fc40000000002 */
[----:B------:R-:W4:Y:S01]  /*bdc60*/  LDL.LU R52, [R1+0x1cc] ;  /* 0x0001cc0001347983 */ /* 0x000f220000300800 */
[----:B------:R-:W-:Y:S02]  /*bdc70*/  PRMT R7, R49, 0x4210, R8 ;  /* 0x0000421031077816 */ /* 0x000fe40000000008 */
[----:B------:R-:W-:Y:S01]  /*bdc80*/  LOP3.LUT R9, R50, 0xffff, RZ, 0xc0, !PT ;  /* 0x0000ffff32097812 */ /* 0x000fe200078ec0ff */
[----:B------:R-:W-:Y:S04]  /*bdc90*/  STL.64 [R1+0x4458], R46 ;  /* 0x0044582e01007387 */ /* 0x000fe80000100a00 */
[----:B------:R-:W4:Y:S04]  /*bdca0*/  LDL.LU R49, [R1+0x1d0] ;  /* 0x0001d00001317983 */ /* 0x000f280000300800 */
[----:B------:R-:W4:Y:S01]  /*bdcb0*/  LDL.LU R50, [R1+0x1c8] ;  /* 0x0001c80001327983 */ /* 0x000f220000300800 */
[----:B------:R-:W-:-:S02]  /*bdcc0*/  PRMT R4, R22, 0x4210, R0 ;  /* 0x0000421016047816 */ /* 0x000fc40000000000 */
[----:B------:R-:W-:Y:S02]  /*bdcd0*/  PRMT R5, R23, 0x4210, R3 ;  /* 0x0000421017057816 */ /* 0x000fe40000000003 */
[----:B------:R-:W-:Y:S02]  /*bdce0*/  LOP3.LUT R10, R20, 0xffff, RZ, 0xc0, !PT ;  /* 0x0000ffff140a7812 */ /* 0x000fe400078ec0ff */
[----:B------:R-:W-:Y:S02]  /*bdcf0*/  LOP3.LUT R11, R21, 0xffff, RZ, 0xc0, !PT ;  /* 0x0000ffff150b7812 */ /* 0x000fe400078ec0ff */
[----:B------:R-:W-:Y:S01]  /*bdd00*/  LOP3.LUT R48, R48, 0xffff, RZ, 0xc0, !PT ;  /* 0x0000ffff30307812 */ /* 0x000fe200078ec0ff */
[----:B------:R0:W-:Y:S01]  /*bdd10*/  STSM.16.M88.4 [R57], R4 ;  /* 0x0000000439007844 */ /* 0x0001e20000000200 */
[----:B------:R-:W-:-:S03]  /*bdd20*/  NOP ;  /* 0x0000000000007918 */ /* 0x000fc60000000000 */
[----:B------:R-:W1:Y:S01]  /*bdd30*/  LDS.128 R16, [R57] ;  /* 0x0000000039107984 */ /* 0x000e620000000c00 */
[----:B0-----:R-:W-:Y:S02]  /*bdd40*/  PRMT R4, R53, 0x4210, R9 ;  /* 0x0000421035047816 */ /* 0x001fe40000000009 */
[----:B------:R-:W-:Y:S02]  /*bdd50*/  PRMT R5, R34, 0x4210, R10 ;  /* 0x0000421022057816 */ /* 0x000fe4000000000a */
[----:B------:R-:W-:Y:S02]  /*bdd60*/  PRMT R6, R32, 0x4210, R11 ;  /* 0x0000421020067816 */ /* 0x000fe4000000000b */
[----:B------:R-:W-:Y:S01]  /*bdd70*/  PRMT R7, R33, 0x4210, R48 ;  /* 0x0000421021077816 */ /* 0x000fe20000000030 */
[----:B------:R-:W-:-:S04]  /*bdd80*/  NOP ;  /* 0x0000000000007918 */ /* 0x000fc80000000000 */
[----:B------:R0:W-:Y:S02]  /*bdd90*/  STSM.16.M88.4 [R57], R4 ;  /* 0x0000000439007844 */ /* 0x0001e40000000200 */
[----:B0-----:R-:W-:Y:S02]  /*bdda0*/  PRMT R7, R60, 0x5210, R8 ;  /* 0x000052103c077816 */ /* 0x001fe40000000008 */
[----:B-1----:R-:W-:Y:S04]  /*bddb0*/  STL.64 [R1+0xa0], R16 ;  /* 0x0000a01001007387 */ /* 0x002fe80000100a00 */
[----:B------:R-:W-:Y:S01]  /*bddc0*/  STL.64 [R1+0xa8], R18 ;  /* 0x0000a81201007387 */ /* 0x000fe20000100a00 */
[----:B--2---:R-:W-:Y:S02]  /*bddd0*/  PRMT R4, R13, 0x5210, R0 ;  /* 0x000052100d047816 */ /* 0x004fe40000000000 */
[----:B---3--:R-:W-:-:S02]  /*bdde0*/  PRMT R6, R14, 0x5210, R2 ;  /* 0x000052100e067816 */ /* 0x008fc40000000002 */
[----:B----4-:R-:W-:Y:S01]  /*bddf0*/  PRMT R5, R15, 0x5210, R3 ;  /* 0x000052100f057816 */ /* 0x010fe20000000003 */
[----:B------:R-:W-:Y:S01]  /*bde00*/  NOP ;  /* 0x0000000000007918 */ /* 0x000fe20000000000 */
[----:B------:R-:W0:Y:S01]  /*bde10*/  LDS.128 R12, [R57] ;  /* 0x00000000390c7984 */ /* 0x000e220000000c00 */
[----:B------:R-:W-:-:S03]  /*bde20*/  NOP ;  /* 0x0000000000007918 */ /* 0x000fc60000000000 */
[----:B------:R1:W-:Y:S02]  /*bde30*/  STSM.16.M88.4 [R57], R4 ;  /* 0x0000000439007844 */ /* 0x0003e40000000200 */
[----:B-1----:R-:W-:Y:S02]  /*bde40*/  PRMT R4, R52, 0x5210, R9 ;  /* 0x0000521034047816 */ /* 0x002fe40000000009 */
[----:B------:R-:W-:Y:S02]  /*bde50*/  PRMT R5, R49, 0x5210, R10 ;  /* 0x0000521031057816 */ /* 0x000fe4000000000a */
[----:B------:R-:W-:Y:S01]  /*bde60*/  PRMT R6, R50, 0x5210, R11 ;  /* 0x0000521032067816 */ /* 0x000fe2000000000b */
[----:B------:R-:W-:Y:S01]  /*bde70*/  NOP ;  /* 0x0000000000007918 */ /* 0x000fe20000000000 */
[----:B------:R-:W1:Y:S04]  /*bde80*/  LDS.128 R8, [R57] ;  /* 0x0000000039087984 */ /* 0x000e680000000c00 */
[----:B0-----:R-:W-:Y:S04]  /*bde90*/  STL.64 [R1+0x4440], R12 ;  /* 0x0044400c01007387 */ /* 0x001fe80000100a00 */
[----:B------:R0:W-:Y:S04]  /*bdea0*/  STL [R1+0x4434], R14 ;  /* 0x0044340e01007387 */ /* 0x0001e80000100800 */
[----:B0-----:R-:W2:Y:S04]  /*bdeb0*/  LDL.LU R14, [R1+0x16d0] ;  /* 0x0016d000010e7983 */ /* 0x001ea80000300800 */
[----:B------:R0:W-:Y:S04]  /*bdec0*/  STL [R1+0x4430], R15 ;  /* 0x0044300f01007387 */ /* 0x0001e80000100800 */
[----:B0-----:R-:W3:Y:S04]  /*bded0*/  LDL.LU R15, [R1+0x1c48] ;  /* 0x001c4800010f7983 */ /* 0x001ee80000300800 */
[----:B------:R-:W4:Y:S04]  /*bdee0*/  LDL.LU R21, [R1+0xf0] ;  /* 0x0000f00001157983 */ /* 0x000f280000300800 */
[----:B------:R-:W4:Y:S04]  /*bdef0*/  LDL.LU R32, [R1+0xd0] ;  /* 0x0000d00001207983 */ /* 0x000f280000300800 */
[----:B------:R-:W4:Y:S04]  /*bdf00*/  LDL R18, [R1+0x1c5c] ;  /* 0x001c5c0001127983 */ /* 0x000f280000100800 */
[----:B------:R-:W4:Y:S04]  /*bdf10*/  LDL R13, [R1+0x1c58] ;  /* 0x001c5800010d7983 */ /* 0x000f280000100800 */
[----:B------:R-:W4:Y:S04]  /*bdf20*/  LDL R35, [R1+0x1c60] ;  /* 0x001c600001237983 */ /* 0x000f280000100800 */
[----:B------:R-:W4:Y:S04]  /*bdf30*/  LDL R34, [R1+0x1c64] ;  /* 0x001c640001227983 */ /* 0x000f280000100800 */
[----:B------:R-:W4:Y:S04]  /*bdf40*/  LDL R38, [R1+0x1c4c] ;  /* 0x001c4c0001267983 */ /* 0x000f280000100800 */
[----:B------:R-:W4:Y:S04]  /*bdf50*/  LDL R39, [R1+0x1c50] ;  /* 0x001c500001277983 */ /* 0x000f280000100800 */
[----:B-1----:R0:W-:Y:S04]  /*bdf60*/  STL.64 [R1+0x4438], R8 ;  /* 0x0044380801007387 */ /* 0x0021e80000100a00 */
[----:B------:R1:W-:Y:S01]  /*bdf70*/  STL [R1+0x442c], R11 ;  /* 0x00442c0b01007387 */ /* 0x0003e20000100800 */
[----:B------:R-:W-:Y:S01]  /*bdf80*/  PRMT R7, R61, 0x5210, R48 ;  /* 0x000052103d077816 */ /* 0x000fe20000000030 */
[----:B------:R-:W-:Y:S01]  /*bdf90*/  NOP ;  /* 0x0000000000007918 */ /* 0x000fe20000000000 */
[----:B------:R-:W-:Y:S01]  /*bdfa0*/  IMAD.MOV.U32 R33, RZ, RZ, R51 ;  /* 0x000000ffff217224 */ /* 0x000fe200078e0033 */
[----:B0-----:R-:W0:Y:S01]  /*bdfb0*/  LDC R9, c[0x0][0x3b4] ;  /* 0x0000ed00ff097b82 */ /* 0x001e220000000800 */
[----:B-1----:R-:W4:Y:S04]  /*bdfc0*/  LDL.LU R11, [R1+0x1c54] ;  /* 0x001c5400010b7983 */ /* 0x002f280000300800 */
[----:B------:R1:W-:Y:S03]  /*bdfd0*/  STSM.16.M88.4 [R57], R4 ;  /* 0x0000000439007844 */ /* 0x0003e60000000200 */
[----:B------:R-:W0:Y:S01]  /*bdfe0*/  LDC R8, c[0x0][0x3b4] ;  /* 0x0000ed00ff087b82 */ /* 0x000e220000000800 */
[----:B------:R-:W-:Y:S01]  /*bdff0*/  STL [R1+0x4548], R57 ;  /* 0x0045483901007387 */ /* 0x000fe20000100800 */
[----:B------:R-:W-:Y:S01]  /*be000*/  NOP ;  /* 0x0000000000007918 */ /* 0x000fe20000000000 */
[----:B--2---:R-:W-:-:S02]  /*be010*/  IMAD R12, R14, UR50, RZ ;  /* 0x000000320e0c7c24 */ /* 0x004fc4000f8e02ff */
[C---:B---3--:R-:W-:Y:S01]  /*be020*/  IMAD R0, R15.reuse, UR31, RZ ;  /* 0x0000001f0f007c24 */ /* 0x048fe2000f8e02ff */
[----:B------:R-:W-:-:S04]  /*be030*/  ISETP.GE.AND P3, PT, R15, UR26, PT ;  /* 0x0000001a0f007c0c */ /* 0x000fc8000bf66270 */
[----:B------:R-:W-:Y:S02]  /*be040*/  IADD3 R48, P4, PT, R0, UR28, RZ ;  /* 0x0000001c00307c10 */ /* 0x000fe4000ff9e0ff */
[----:B------:R-:W-:Y:S01]  /*be050*/  ISETP.LT.AND P3, PT, R14, UR45, !P3 ;  /* 0x0000002d0e007c0c */ /* 0x000fe2000df61270 */
[----:B------:R-:W2:Y:S01]  /*be060*/  LDCU UR45, c[0x0][0x3b8] ;  /* 0x00007700ff2d77ac */ /* 0x000ea20008000800 */
[----:B-1----:R-:W-:Y:S02]  /*be070*/  LEA.HI.X.SX32 R4, R0, UR29, 0x1, P4 ;  /* 0x0000001d00047c11 */ /* 0x002fe4000a0f0eff */
[----:B------:R-:W-:Y:S01]  /*be080*/  SHF.R.S32.HI R59, RZ, 0x1f, R12 ;  /* 0x0000001fff3b7819 */ /* 0x000fe2000001140c */
[----:B------:R-:W1:Y:S01]  /*be090*/  LDCU.64 UR28, c[0x0][0x390] ;  /* 0x00007200ff1c77ac */ /* 0x000e620008000a00 */
[----:B------:R-:W-:Y:S02]  /*be0a0*/  IADD3 R2, P5, PT, R12, R48, RZ ;  /* 0x000000300c027210 */ /* 0x000fe40007fbe0ff */
[----:B----4-:R-:W-:-:S03]  /*be0b0*/  PRMT R6, R21, 0x7770, RZ ;  /* 0x0000777015067816 */ /* 0x010fc600000000ff */
[----:B------:R-:W-:Y:S01]  /*be0c0*/  IMAD.X R3, R59, 0x1, R4, P5 ;  /* 0x000000013b037824 */ /* 0x000fe200028e0604 */
[----:B------:R-:W-:-:S04]  /*be0d0*/  PRMT R52, R21, 0x7771, RZ ;  /* 0x0000777115347816 */ /* 0x000fc800000000ff */
[----:B------:R3:W-:Y:S01]  /*be0e0*/  @P3 STG.E.U8 desc[UR36][R2.64], R6 ;  /* 0x0000000602003986 */ /* 0x0007e2000c101124 */
[----:B------:R-:W-:Y:S02]  /*be0f0*/  IMAD R5, R39, UR47, RZ ;  /* 0x0000002f27057c24 */ /* 0x000fe4000f8e02ff */
[C---:B------:R-:W-:Y:S01]  /*be100*/  IMAD R7, R11.reuse, UR51, RZ ;  /* 0x000000330b077c24 */ /* 0x040fe2000f8e02ff */
[----:B------:R-:W-:Y:S01]  /*be110*/  ISETP.GE.AND P1, PT, R11, UR30, PT ;  /* 0x0000001e0b007c0c */ /* 0x000fe2000bf26270 */
[----:B------:R-:W4:Y:S03]  /*be120*/  LDCU.64 UR30, c[0x0][0x398] ;  /* 0x00007300ff1e77ac */ /* 0x000f260008000a00 */
[C---:B------:R-:W-:Y:S01]  /*be130*/  IADD3 R49, P4, PT, R7.reuse, UR42, RZ ;  /* 0x0000002a07317c10 */ /* 0x040fe2000ff9e0ff */
[----:B---3--:R-:W-:Y:S01]  /*be140*/  IMAD R3, R38, UR46, RZ ;  /* 0x0000002e26037c24 */ /* 0x008fe2000f8e02ff */
[----:B------:R-:W-:Y:S01]  /*be150*/  ISETP.LT.AND P1, PT, R14, UR41, !P1 ;  /* 0x000000290e007c0c */ /* 0x000fe2000cf21270 */
[----:B------:R-:W3:Y:S01]  /*be160*/  LDCU.64 UR50, c[0x0][0x390] ;  /* 0x00007200ff3277ac */ /* 0x000ee20008000a00 */
[----:B------:R-:W-:-:S02]  /*be170*/  LEA.HI.X.SX32 R7, R7, UR43, 0x1, P4 ;  /* 0x0000002b07077c11 */ /* 0x000fc4000a0f0eff */
[----:B------:R-:W-:Y:S01]  /*be180*/  IADD3 R50, P4, PT, R12, R49, RZ ;  /* 0x000000310c327210 */ /* 0x000fe20007f9e0ff */
[----:B------:R-:W0:Y:S04]  /*be190*/  LDCU.64 UR42, c[0x0][0x398] ;  /* 0x00007300ff2a77ac */ /* 0x000e280008000a00 */
[----:B------:R-:W-:Y:S01]  /*be1a0*/  IMAD.X R51, R59, 0x1, R7, P4 ;  /* 0x000000013b337824 */ /* 0x000fe200020e0607 */
[----:B------:R-:W-:Y:S01]  /*be1b0*/  IADD3 R56, P3, PT, R5, UR32, RZ ;  /* 0x0000002005387c10 */ /* 0x000fe2000ff7e0ff */
[----:B------:R-:W2:Y:S03]  /*be1c0*/  LDCU.64 UR46, c[0x0][0x390] ;  /* 0x00007200ff2e77ac */ /* 0x000ea60008000a00 */
[----:B------:R0:W-:Y:S01]  /*be1d0*/  @P1 STG.E.U8 desc[UR36][R50.64], R52 ;  /* 0x0000003432001986 */ /* 0x0001e2000c101124 */
[----:B------:R-:W-:-:S02]  /*be1e0*/  ISETP.GE.AND P1, PT, R39, UR34, PT ;  /* 0x0000002227007c0c */ /* 0x000fc4000bf26270 */
[----:B------:R-:W-:Y:S01]  /*be1f0*/  PRMT R54, R21, 0x7772, RZ ;  /* 0x0000777215367816 */ /* 0x000fe200000000ff */
[----:B------:R-:W-:Y:S01]  /*be200*/  IMAD R0, R55, 0x80, R0 ;  /* 0x0000008037007824 */ /* 0x000fe200078e0200 */
[----:B------:R-:W-:Y:S01]  /*be210*/  LEA.HI.X.SX32 R5, R5, UR33, 0x1, P3 ;  /* 0x0000002105057c11 */ /* 0x000fe200098f0eff */
[----:B------:R-:W2:Y:S01]  /*be220*/  LDCU.64 UR32, c[0x0][0x398] ;  /* 0x00007300ff2077ac */ /* 0x000ea20008000a00 */
[----:B----4-:R-:W-:Y:S02]  /*be230*/  ISETP.GE.AND P3, PT, R38, UR30, PT ;  /* 0x0000001e26007c0c */ /* 0x010fe4000bf66270 */
[C---:B------:R-:W-:Y:S01]  /*be240*/  ISETP.LT.AND P1, PT, R14.reuse, UR39, !P1 ;  /* 0x000000270e007c0c */ /* 0x040fe2000cf21270 */
[----:B------:R-:W4:Y:S01]  /*be250*/  LDCU UR41, c[0x0][0x3b8] ;  /* 0x00007700ff2977ac */ /* 0x000f220008000800 */
[----:B-1----:R-:W-:Y:S02]  /*be260*/  IADD3 R2, P4, PT, R3, UR28, RZ ;  /* 0x0000001c03027c10 */ /* 0x002fe4000ff9e0ff */
[----:B0-----:R-:W-:-:S02]  /*be270*/  ISETP.LT.AND P3, PT, R14, UR43, !P3 ;  /* 0x0000002b0e007c0c */ /* 0x001fc4000df61270 */
[----:B------:R-:W-:Y:S02]  /*be280*/  IADD3 R52, P5, PT, R12, R56, RZ ;  /* 0x000000380c347210 */ /* 0x000fe40007fbe0ff */
[----:B------:R-:W-:Y:S01]  /*be290*/  PRMT R6, R21, 0x7773, RZ ;  /* 0x0000777315067816 */ /* 0x000fe200000000ff */
[----:B------:R-:W-:Y:S01]  /*be2a0*/  IMAD R58, R58, 0x20, R0 ;  /* 0x000000203a3a7824 */ /* 0x000fe200078e0200 */
[----:B------:R-:W-:Y:S01]  /*be2b0*/  LEA.HI.X.SX32 R3, R3, UR29, 0x1, P4 ;  /* 0x0000001d03037c11 */ /* 0x000fe2000a0f0eff */
[----:B------:R-:W0:Y:S01]  /*be2c0*/  LDCU.64 UR28, c[0x0][0x398] ;  /* 0x00007300ff1c77ac */ /* 0x000e220008000a00 */
[----:B------:R-:W-:Y:S01]  /*be2d0*/  IADD3 R50, P4, PT, R12, R2, RZ ;  /* 0x000000020c327210 */ /* 0x000fe20007f9e0ff */
[C---:B------:R-:W-:Y:S01]  /*be2e0*/  IMAD.X R53, R59.reuse, 0x1, R5, P5 ;  /* 0x000000013b357824 */ /* 0x040fe200028e0605 */
[----:B------:R-:W4:Y:S01]  /*be2f0*/  LDL.LU R21, [R1+0x50] ;  /* 0x0000500001157983 */ /* 0x000f220000300800 */
[----:B------:R-:W-:Y:S01]  /*be300*/  PRMT R60, R32, 0x7770, RZ ;  /* 0x00007770203c7816 */ /* 0x000fe200000000ff */
[----:B------:R-:W1:Y:S01]  /*be310*/  LDCU UR30, c[0x0][0x3b8] ;  /* 0x00007700ff1e77ac */ /* 0x000e620008000800 */
[----:B------:R-:W-:Y:S01]  /*be320*/  IMAD.X R51, R59, 0x1, R3, P4 ;  /* 0x000000013b337824 */ /* 0x000fe200020e0603 */
[----:B------:R-:W-:Y:S01]  /*be330*/  @P1 STG.E.U8 desc[UR36][R52.64], R54 ;  /* 0x0000003634001986 */ /* 0x000fe2000c101124 */
[----:B------:R-:W-:Y:S01]  /*be340*/  ISETP.GE.AND P1, PT, R14, UR27, PT ;  /* 0x0000001b0e007c0c */ /* 0x000fe2000bf26270 */
[----:B------:R-:W0:Y:S02]  /*be350*/  LDCU.64 UR26, c[0x0][0x398] ;  /* 0x00007300ff1a77ac */ /* 0x000e240008000a00 */
[----:B------:R3:W-:Y:S01]  /*be360*/  @P3 STG.E.U8 desc[UR36][R50.64], R6 ;  /* 0x0000000632003986 */ /* 0x0007e2000c101124 */
[----:B--2---:R-:W-:Y:S01]  /*be370*/  ISETP.LT.AND P3, PT, R34, UR32, !P1 ;  /* 0x0000002022007c0c */ /* 0x004fe2000cf61270 */
[----:B------:R-:W2:Y:S01]  /*be380*/  LDCU UR32, c[0x0][0x3b8] ;  /* 0x00007700ff2077ac */ /* 0x000ea20008000800 */
[----:B------:R-:W-:Y:S01]  /*be390*/  PRMT R61, R32, 0x7771, RZ ;  /* 0x00007771203d7816 */ /* 0x000fe200000000ff */
[----:B------:R-:W1:Y:S01]  /*be3a0*/  LDCU UR34, c[0x0][0x3b8] ;  /* 0x00007700ff2277ac */ /* 0x000e620008000800 */
[----:B------:R-:W1:Y:S01]  /*be3b0*/  LDCU UR39, c[0x0][0x3b8] ;  /* 0x00007700ff2777ac */ /* 0x000e620008000800 */
[----:B---3--:R-:W-:-:S02]  /*be3c0*/  IADD3 R50, P4, PT, R0, UR50, RZ ;  /* 0x0000003200327c10 */ /* 0x008fc4000ff9e0ff */
[----:B------:R-:W-:Y:S01]  /*be3d0*/  IADD3 R51, P5, PT, R58, UR46, RZ ;  /* 0x0000002e3a337c10 */ /* 0x000fe2000ffbe0ff */
[----:B------:R-:W3:Y:S01]  /*be3e0*/  LDCU UR43, c[0x0][0x3b8] ;  /* 0x00007700ff2b77ac */ /* 0x000ee20008000800 */
[----:B------:R-:W-:Y:S02]  /*be3f0*/  LEA.HI.X.SX32 R0, R0, UR51, 0x1, P4 ;  /* 0x0000003300007c11 */ /* 0x000fe4000a0f0eff */
[----:B------:R-:W-:Y:S01]  /*be400*/  IADD3 R54, P6, PT, R12, R50, RZ ;  /* 0x000000320c367210 */ /* 0x000fe20007fde0ff */
[----:B------:R-:W1:Y:S01]  /*be410*/  LDCU.64 UR50, c[0x0][0x398] ;  /* 0x00007300ff3277ac */ /* 0x000e620008000a00 */
[----:B0-----:R-:W-:Y:S02]  /*be420*/  ISETP.LT.AND P4, PT, R35, UR28, !P1 ;  /* 0x0000001c23007c0c */ /* 0x001fe4000cf81270 */
[----:B------:R-:W-:Y:S01]  /*be430*/  LEA.HI.X.SX32 R6, R58, UR47, 0x1, P5 ;  /* 0x0000002f3a067c11 */ /* 0x000fe2000a8f0eff */
[C---:B------:R-:W-:Y:S01]  /*be440*/  IMAD.X R55, R59.reuse, 0x1, R0, P6 ;  /* 0x000000013b377824 */ /* 0x040fe200030e0600 */
[----:B------:R-:W-:Y:S01]  /*be450*/  IADD3 R52, P5, PT, R12, R51, RZ ;  /* 0x000000330c347210 */ /* 0x000fe20007fbe0ff */
[----:B------:R-:W0:Y:S03]  /*be460*/  LDCU.64 UR46, c[0x0][0x398] ;  /* 0x00007300ff2e77ac */ /* 0x000e260008000a00 */
[----:B------:R1:W-:Y:S01]  /*be470*/  @P3 STG.E.U8 desc[UR36][R54.64], R60 ;  /* 0x0000003c36003986 */ /* 0x0003e2000c101124 */
[----:B------:R-:W-:Y:S01]  /*be480*/  IMAD.X R53, R59, 0x1, R6, P5 ;  /* 0x000000013b357824 */ /* 0x000fe200028e0606 */
[----:B------:R-:W-:Y:S01]  /*be490*/  ISETP.LT.AND P3, PT, R18, UR26, !P1 ;  /* 0x0000001a12007c0c */ /* 0x000fe2000cf61270 */
[----:B------:R-:W0:Y:S03]  /*be4a0*/  LDCU UR28, c[0x0][0x3b8] ;  /* 0x00007700ff1c77ac */ /* 0x000e260008000800 */
[----:B------:R2:W-:Y:S01]  /*be4b0*/  @P4 STG.E.U8 desc[UR36][R52.64], R61 ;  /* 0x0000003d34004986 */ /* 0x0005e2000c101124 */
[----:B------:R-:W0:Y:S01]  /*be4c0*/  LDCU UR26, c[0x0][0x3b8] ;  /* 0x00007700ff1a77ac */ /* 0x000e220008000800 */
[----:B-1----:R-:W-:-:S05]  /*be4d0*/  IMAD R54, R9, 0x20, R58 ;  /* 0x0000002009367824 */ /* 0x002fca00078e023a */
[----:B--2---:R-:W-:Y:S01]  /*be4e0*/  IADD3 R53, P4, PT, R54, UR54, RZ ;  /* 0x0000003636357c10 */ /* 0x004fe2000ff9e0ff */
[----:B------:R-:W-:-:S03]  /*be4f0*/  IMAD R52, R8, 0x20, R54 ;  /* 0x0000002008347824 */ /* 0x000fc600078e0236 */
[----:B------:R-:W-:Y:S01]  /*be500*/  LEA.HI.X.SX32 R54, R54, UR55, 0x1, P4 ;  /* 0x0000003736367c11 */ /* 0x000fe2000a0f0eff */
[----:B------:R-:W1:Y:S01]  /*be510*/  LDCU.64 UR54, c[0x0][0x398] ;  /* 0x00007300ff3677ac */ /* 0x000e620008000a00 */
[----:B------:R-:W-:Y:S02]  /*be520*/  IADD3 R60, P5, PT, R12, R53, RZ ;  /* 0x000000350c3c7210 */ /* 0x000fe40007fbe0ff */
[----:B------:R-:W-:-:S03]  /*be530*/  PRMT R8, R32, 0x7772, RZ ;  /* 0x0000777220087816 */ /* 0x000fc600000000ff */
[----:B------:R-:W-:-:S05]  /*be540*/  IMAD.X R61, R59, 0x1, R54, P5 ;  /* 0x000000013b3d7824 */ /* 0x000fca00028e0636 */
[----:B------:R2:W-:Y:S02]  /*be550*/  @P3 STG.E.U8 desc[UR36][R60.64], R8 ;  /* 0x000000083c003986 */ /* 0x0005e4000c101124 */
[----:B--2---:R-:W-:Y:S02]  /*be560*/  PRMT R60, R32, 0x7773, RZ ;  /* 0x00007773203c7816 */ /* 0x004fe400000000ff */
[----:B------:R-:W2:Y:S04]  /*be570*/  LDL.LU R32, [R1+0x190] ;  /* 0x0001900001207983 */ /* 0x000ea80000300800 */
[----:B------:R-:W3:Y:S01]  /*be580*/  LDL.LU R23, [R1+0xf4] ;  /* 0x0000f40001177983 */ /* 0x000ee20000300800 */
[----:B------:R-:W-:Y:S02]  /*be590*/  IADD3 R55, P4, PT, R52, UR52, RZ ;  /* 0x0000003434377c10 */ /* 0x000fe4000ff9e0ff */
[----:B------:R-:W-:Y:S01]  /*be5a0*/  ISETP.LT.AND P1, PT, R13, UR50, !P1 ;  /* 0x000000320d007c0c */ /* 0x000fe2000cf21270 */
[----:B------:R-:W-:Y:S01]  /*be5b0*/  VIADD R8, R12, UR60 ;  /* 0x0000003c0c087c36 */ /* 0x000fe20008000000 */
[----:B------:R-:W-:Y:S01]  /*be5c0*/  LEA.HI.X.SX32 R52, R52, UR53, 0x1, P4 ;  /* 0x0000003534347c11 */ /* 0x000fe2000a0f0eff */
[----:B------:R-:W4:Y:S01]  /*be5d0*/  LDCU.64 UR52, c[0x0][0x398] ;  /* 0x00007300ff3477ac */ /* 0x000f220008000a00 */
[----:B------:R-:W-:-:S02]  /*be5e0*/  IADD3 R58, P4, PT, R12, R55, RZ ;  /* 0x000000370c3a7210 */ /* 0x000fc40007f9e0ff */
[----:B-1----:R-:W-:Y:S01]  /*be5f0*/  ISETP.LT.AND P3, PT, R11, UR54, !P2 ;  /* 0x000000360b007c0c */ /* 0x002fe2000d761270 */
[----:B------:R-:W1:Y:S02]  /*be600*/  LDCU UR60, c[0x0][0x3b8] ;  /* 0x00007700ff3c77ac */ /* 0x000e640008000800 */
[----:B------:R-:W-:Y:S01]  /*be610*/  IMAD.X R59, R59, 0x1, R52, P4 ;  /* 0x000000013b3b7824 */ /* 0x000fe200020e0634 */
[----:B0-----:R-:W-:Y:S01]  /*be620*/  ISETP.LT.AND P4, PT, R15, UR46, !P2 ;  /* 0x0000002e0f007c0c */ /* 0x001fe2000d781270 */
[----:B------:R-:W0:Y:S01]  /*be630*/  LDCU UR46, c[0x0][0x3b8] ;  /* 0x00007700ff2e77ac */ /* 0x000e220008000800 */
[----:B------:R-:W-:Y:S02]  /*be640*/  SHF.R.S32.HI R9, RZ, 0x1f, R8 ;  /* 0x0000001fff097819 */ /* 0x000fe40000011408 */
[----:B------:R1:W-:Y:S01]  /*be650*/  @P1 STG.E.U8 desc[UR36][R58.64], R60 ;  /* 0x0000003c3a001986 */ /* 0x0003e2000c101124 */
[----:B------:R-:W0:Y:S01]  /*be660*/  LDCU UR50, c[0x0][0x3b8] ;  /* 0x00007700ff3277ac */ /* 0x000e220008000800 */
[----:B------:R-:W0:Y:S01]  /*be670*/  LDCU UR54, c[0x0][0x39c] ;  /* 0x00007380ff3677ac */ /* 0x000e220008000800 */
[----:B-1----:R-:W-:-:S02]  /*be680*/  IADD3 R60, P1, PT, R8, R48, RZ ;  /* 0x00000030083c7210 */ /* 0x002fc40007f3e0ff */
[----:B------:R-:W-:-:S03]  /*be690*/  IADD3 R58, P5, PT, R8, R49, RZ ;  /* 0x00000031083a7210 */ /* 0x000fc60007fbe0ff */
[C---:B------:R-:W-:Y:S02]  /*be6a0*/  IMAD.X R61, R9.reuse, 0x1, R4, P1 ;  /* 0x00000001093d7824 */ /* 0x040fe400008e0604 */
[----:B------:R-:W-:Y:S01]  /*be6b0*/  IMAD.X R59, R9, 0x1, R7, P5 ;  /* 0x00000001093b7824 */ /* 0x000fe200028e0607 */
[----:B------:R-:W-:Y:S01]  /*be6c0*/  ISETP.LT.AND P1, PT, R38, UR48, !P2 ;  /* 0x0000003026007c0c */ /* 0x000fe2000d721270 */
[----:B------:R-:W1:Y:S01]  /*be6d0*/  LDCU UR48, c[0x0][0x3b8] ;  /* 0x00007700ff3077ac */ /* 0x000e620008000800 */
[C---:B----4-:R-:W-:Y:S02]  /*be6e0*/  PRMT R16, R21.reuse, 0x7770, RZ ;  /* 0x0000777015107816 */ /* 0x050fe400000000ff */
[----:B------:R-:W-:-:S03]  /*be6f0*/  PRMT R12, R21, 0x7771, RZ ;  /* 0x00007771150c7816 */ /* 0x000fc600000000ff */
[----:B------:R4:W-:Y:S01]  /*be700*/  @P4 STG.E.U8 desc[UR36][R60.64], R16 ;  /* 0x000000103c004986 */ /* 0x0009e2000c101124 */
[----:B------:R-:W-:Y:S01]  /*be710*/  ISETP.LT.AND P4, PT, R39, UR52, !P2 ;  /* 0x0000003427007c0c */ /* 0x000fe2000d781270 */
[----:B------:R-:W0:Y:S02]  /*be720*/  LDCU UR52, c[0x0][0x3b8] ;  /* 0x00007700ff3477ac */ /* 0x000e240008000800 */
[----:B------:R1:W-:Y:S01]  /*be730*/  @P3 STG.E.U8 desc[UR36][R58.64], R12 ;  /* 0x0000000c3a003986 */ /* 0x0003e2000c101124 */
[C---:B----4-:R-:W-:Y:S02]  /*be740*/  IADD3 R60, P5, PT, R8.reuse, R56, RZ ;  /* 0x00000038083c7210 */ /* 0x050fe40007fbe0ff */
[----:B------:R-:W-:Y:S02]  /*be750*/  PRMT R16, R21, 0x7772, RZ ;  /* 0x0000777215107816 */ /* 0x000fe400000000ff */
[----:B-1----:R-:W-:Y:S01]  /*be760*/  IADD3 R58, P6, PT, R8, R2, RZ ;  /* 0x00000002083a7210 */ /* 0x002fe20007fde0ff */
[----:B------:R-:W-:Y:S01]  /*be770*/  IMAD.X R61, R9, 0x1, R5, P5 ;  /* 0x00000001093d7824 */ /* 0x000fe200028e0605 */
[----:B------:R-:W-:-:S03]  /*be780*/  PRMT R12, R21, 0x7773, RZ ;  /* 0x00007773150c7816 */ /* 0x000fc600000000ff */
[----:B------:R-:W-:Y:S01]  /*be790*/  IMAD.X R59, R9, 0x1, R3, P6 ;  /* 0x00000001093b7824 */ /* 0x000fe200030e0603 */
[----:B------:R1:W-:Y:S01]  /*be7a0*/  @P4 STG.E.U8 desc[UR36][R60.64], R16 ;  /* 0x000000103c004986 */ /* 0x0003e2000c101124 */
[----:B------:R-:W-:Y:S01]  /*be7b0*/  ISETP.LT.AND P3, PT, R34, UR44, !P2 ;  /* 0x0000002c22007c0c */ /* 0x000fe2000d761270 */
[----:B------:R-:W4:Y:S01]  /*be7c0*/  LDCU UR44, c[0x0][0x3b8] ;  /* 0x00007700ff2c77ac */ /* 0x000f220008000800 */
[----:B------:R-:W-:Y:S01]  /*be7d0*/  ISETP.LT.AND P5, PT, R35, UR40, !P2 ;  /* 0x0000002823007c0c */ /* 0x000fe2000d7a1270 */
[----:B------:R0:W-:Y:S01]  /*be7e0*/  @P1 STG.E.U8 desc[UR36][R58.64], R12 ;  /* 0x0000000c3a001986 */ /* 0x0001e2000c101124 */
[----:B-1----:R-:W-:Y:S01]  /*be7f0*/  IADD3 R60, P6, PT, R8, R50, RZ ;  /* 0x00000032083c7210 */ /* 0x002fe20007fde0ff */
[----:B------:R-:W1:Y:S01]  /*be800*/  LDCU UR40, c[0x0][0x3b8] ;  /* 0x00007700ff2877ac */ /* 0x000e620008000800 */
[----:B0-----:R-:W-:-:S03]  /*be810*/  VIADD R58, R14, 0x2 ;  /* 0x000000020e3a7836 */ /* 0x001fc60000000000 */
[C---:B------:R-:W-:Y:S01]  /*be820*/  IMAD.X R61, R9.reuse, 0x1, R0, P6 ;  /* 0x00000001093d7824 */ /* 0x040fe200030e0600 */
[C---:B------:R-:W-:Y:S01]  /*be830*/  IADD3 R20, P6, PT, R8.reuse, R51, RZ ;  /* 0x0000003308147210 */ /* 0x040fe20007fde0ff */
[----:B------:R-:W-:Y:S01]  /*be840*/  VIADD R59, R8, UR60 ;  /* 0x0000003c083b7c36 */ /* 0x000fe20008000000 */
[----:B------:R-:W-:Y:S01]  /*be850*/  ISETP.GE.AND P1, PT, R58, UR35, PT ;  /* 0x000000233a007c0c */ /* 0x000fe2000bf26270 */
[----:B------:R-:W0:Y:S02]  /*be860*/  LDCU UR60, c[0x0][0x3b8] ;  /* 0x00007700ff3c77ac */ /* 0x000e240008000800 */
[----:B------:R-:W-:Y:S01]  /*be870*/  IMAD.X R21, R9, 0x1, R6, P6 ;  /* 0x0000000109157824 */ /* 0x000fe200030e0606 */
[----:B------:R-:W-:Y:S01]  /*be880*/  ISETP.LT.AND P4, PT, R18, UR38, !P2 ;  /* 0x0000002612007c0c */ /* 0x000fe2000d781270 */
[----:B------:R-:W0:Y:S01]  /*be890*/  LDCU UR38, c[0x0][0x3b8] ;  /* 0x00007700ff2677ac */ /* 0x000e220008000800 */
[----:B------:R-:W-:Y:S02]  /*be8a0*/  ISETP.LT.AND P2, PT, R13, UR42, !P2 ;  /* 0x0000002a0d007c0c */ /* 0x000fe4000d741270 */
[C---:B--2---:R-:W-:Y:S01]  /*be8b0*/  PRMT R58, R32.reuse, 0x7770, RZ ;  /* 0x00007770203a7816 */ /* 0x044fe200000000ff */
[----:B------:R-:W2:Y:S01]  /*be8c0*/  LDCU UR35, c[0x0][0x3b8] ;  /* 0x00007700ff2377ac */ /* 0x000ea20008000800 */
[----:B------:R-:W-:-:S03]  /*be8d0*/  PRMT R12, R32, 0x7771, RZ ;  /* 0x00007771200c7816 */ /* 0x000fc600000000ff */
[----:B------:R0:W-:Y:S01]  /*be8e0*/  @P3 STG.E.U8 desc[UR36][R60.64], R58 ;  /* 0x0000003a3c003986 */ /* 0x0001e2000c101124 */
[C---:B------:R-:W-:Y:S01]  /*be8f0*/  IADD3 R16, P3, PT, R8.reuse, R53, RZ ;  /* 0x0000003508107210 */ /* 0x040fe20007f7e0ff */
[----:B------:R-:W1:Y:S02]  /*be900*/  LDCU UR42, c[0x0][0x3b8] ;  /* 0x00007700ff2a77ac */ /* 0x000e640008000800 */
[----:B------:R-:W-:Y:S02]  /*be910*/  @P5 STG.E.U8 desc[UR36][R20.64], R12 ;  /* 0x0000000c14005986 */ /* 0x000fe4000c101124 */
[C---:B------:R-:W-:Y:S01]  /*be920*/  IMAD.X R17, R9.reuse, 0x1, R54, P3 ;  /* 0x0000000109117824 */ /* 0x040fe200018e0636 */
[----:B0-----:R-:W-:Y:S02]  /*be930*/  IADD3 R60, P5, PT, R8, R55, RZ ;  /* 0x00000037083c7210 */ /* 0x001fe40007fbe0ff */
[C---:B------:R-:W-:Y:S02]  /*be940*/  PRMT R8, R32.reuse, 0x7772, RZ ;  /* 0x0000777220087816 */ /* 0x040fe400000000ff */
[----:B------:R-:W-:Y:S01]  /*be950*/  PRMT R58, R32, 0x7773, RZ ;  /* 0x00007773203a7816 */ /* 0x000fe200000000ff */
[----:B------:R-:W-:-:S02]  /*be960*/  IMAD.X R61, R9, 0x1, R52, P5 ;  /* 0x00000001093d7824 */ /* 0x000fc400028e0634 */
[----:B------:R-:W-:Y:S04]  /*be970*/  @P4 STG.E.U8 desc[UR36][R16.64], R8 ;  /* 0x0000000810004986 */ /* 0x000fe8000c101124 */
[----:B------:R0:W-:Y:S02]  /*be980*/  @P2 STG.E.U8 desc[UR36][R60.64], R58 ;  /* 0x0000003a3c002986 */ /* 0x0001e4000c101124 */
[----:B0-----:R-:W-:Y:S01]  /*be990*/  VIADD R58, R59, UR60 ;  /* 0x0000003c3b3a7c36 */ /* 0x001fe20008000000 */
[----:B------:R-:W0:Y:S01]  /*be9a0*/  LDCU UR60, c[0x0][0x3b8] ;  /* 0x00007700ff3c77ac */ /* 0x000e220008000800 */
[----:B------:R-:W-:Y:S02]  /*be9b0*/  ISETP.LT.AND P6, PT, R15, UR4, !P1 ;  /* 0x000000040f007c0c */ /* 0x000fe4000cfc1270 */
[----:B------:R-:W-:-:S02]  /*be9c0*/  SHF.R.S32.HI R8, RZ, 0x1f, R59 ;  /* 0x0000001fff087819 */ /* 0x000fc4000001143b */
[----:B---3--:R-:W-:Y:S02]  /*be9d0*/  PRMT R9, R23, 0x7770, RZ ;  /* 0x0000777017097816 */ /* 0x008fe400000000ff */
[----:B------:R-:W-:Y:S01]  /*be9e0*/  ISETP.LT.AND P3, PT, R11, UR5, !P1 ;  /* 0x000000050b007c0c */ /* 0x000fe2000cf61270 */
[----:B------:R-:W3:Y:S01]  /*be9f0*/  LDCU UR5, c[0x0][0x39c] ;  /* 0x00007380ff0577ac */ /* 0x000ee20008000800 */
[----:B------:R-:W-:Y:S02]  /*bea00*/  IADD3 R60, P2, PT, R59, R48, RZ ;  /* 0x000000303b3c7210 */ /* 0x000fe40007f5e0ff */
[----:B------:R-:W-:Y:S01]  /*bea10*/  PRMT R17, R23, 0x7771, RZ ;  /* 0x0000777117117816 */ /* 0x000fe200000000ff */
[----:B------:R-:W-:Y:S01]  /*bea20*/  VIADD R16, R14, 0x4 ;  /* 0x000000040e107836 */ /* 0x000fe20000000000 */
[----:B------:R-:W-:Y:S01]  /*bea30*/  ISETP.LT.AND P4, PT, R39, UR6, !P1 ;  /* 0x0000000627007c0c */ /* 0x000fe2000cf81270 */
[----:B------:R-:W-:Y:S01]  /*bea40*/  IMAD.X R61, R8, 0x1, R4, P2 ;  /* 0x00000001083d7824 */ /* 0x000fe200010e0604 */
[----:B------:R-:W1:Y:S01]  /*bea50*/  LDCU UR6, c[0x0][0x39c] ;  /* 0x00007380ff0677ac */ /* 0x000e620008000800 */
[----:B0-----:R-:W-:-:S03]  /*bea60*/  VIADD R12, R58, UR60 ;  /* 0x0000003c3a0c7c36 */ /* 0x001fc60008000000 */
[----:B------:R0:W-:Y:S01]  /*bea70*/  @P6 STG.E.U8 desc[UR36][R60.64], R9 ;  /* 0x000000093c006986 */ /* 0x0001e2000c101124 */
[----:B------:R-:W-:Y:S01]  /*bea80*/  ISETP.LT.AND P5, PT, R38, UR7, !P1 ;  /* 0x0000000726007c0c */ /* 0x000fe2000cfa1270 */
[----:B------:R-:W1:Y:S01]  /*bea90*/  LDCU UR4, c[0x0][0x3b8] ;  /* 0x00007700ff0477ac */ /* 0x000e620008000800 */
[----:B------:R-:W-:Y:S01]  /*beaa0*/  VIADD R21, R12, UR77 ;  /* 0x0000004d0c157c36 */ /* 0x000fe20008000000 */
[----:B------:R-:W1:Y:S01]  /*beab0*/  LDCU UR7, c[0x0][0x39c] ;  /* 0x00007380ff0777ac */ /* 0x000e620008000800 */
[----:B------:R-:W1:Y:S02]  /*beac0*/  LDCU UR60, c[0x0][0x39c] ;  /* 0x00007380ff3c77ac */ /* 0x000e640008000800 */
[----:B0-----:R-:W-:Y:S01]  /*bead0*/  VIADD R9, R21, UR76 ;  /* 0x0000004c15097c36 */ /* 0x001fe20008000000 */
[----:B------:R-:W-:Y:S01]  /*beae0*/  IADD3 R60, P6, PT, R59, R49, RZ ;  /* 0x000000313b3c7210 */ /* 0x000fe20007fde0ff */
[----:B------:R-:W-:Y:S01]  /*beaf0*/  VIADD R61, R14, 0x3 ;  /* 0x000000030e3d7836 */ /* 0x000fe20000000000 */
[----:B------:R-:W0:Y:S02]  /*beb00*/  LDCU UR77, c[0x0][0x39c] ;  /* 0x00007380ff4d77ac */ /* 0x000e240008000800 */
[----:B------:R1:W-:Y:S01]  /*beb10*/  STL [R1+0x1b0], R9 ;  /* 0x0001b00901007387 */ /* 0x0003e20000100800 */
[----:B------:R-:W0:Y:S01]  /*beb20*/  LDCU UR76, c[0x0][0x39c] ;  /* 0x00007380ff4c77ac */ /* 0x000e220008000800 */
[----:B-1----:R-:W-:Y:S01]  /*beb30*/  VIADD R9, R9, UR75 ;  /* 0x0000004b09097c36 */ /* 0x002fe20008000000 */
[----:B------:R-:W-:Y:S01]  /*beb40*/  ISETP.GE.AND P2, PT, R61, UR31, PT ;  /* 0x0000001f3d007c0c */ /* 0x000fe2000bf46270 */
[----:B------:R-:W1:Y:S03]  /*beb50*/  LDCU UR75, c[0x0][0x39c] ;  /* 0x00007380ff4b77ac */ /* 0x000e660008000800 */
[----:B------:R-:W-:Y:S01]  /*beb60*/  STL [R1+0x190], R9 ;  /* 0x0001900901007387 */ /* 0x000fe20000100800 */
[----:B------:R-:W-:Y:S01]  /*beb70*/  IMAD.X R61, R8, 0x1, R7, P6 ;  /* 0x00000001083d7824 */ /* 0x000fe200030e0607 */
[----:B------:R-:W0:Y:S02]  /*beb80*/  LDCU UR31, c[0x0][0x39c] ;  /* 0x00007380ff1f77ac */ /* 0x000e240008000800 */
[----:B------:R-:W2:Y:S04]  /*beb90*/  LDL.LU R32, [R1+0xd4] ;  /* 0x0000d40001207983 */ /* 0x000ea80000300800 */
[----:B------:R0:W-:Y:S01]  /*beba0*/  @P3 STG.E.U8 desc[UR36][R60.64], R17 ;  /* 0x000000113c003986 */ /* 0x0001e2000c101124 */
[----:B---3--:R-:W-:Y:S01]  /*bebb0*/  ISETP.GE.AND P3, PT, R16, UR5, PT ;  /* 0x0000000510007c0c */ /* 0x008fe2000bf66270 */
[----:B------:R-:W-:Y:S01]  /*bebc0*/  VIADD R57, R9, UR74 ;  /* 0x0000004a09397c36 */ /* 0x000fe20008000000 */
[----:B------:R-:W-:-:S02]  /*bebd0*/  PRMT R16, R23, 0x7772, RZ ;  /* 0x0000777217107816 */ /* 0x000fc400000000ff */
[----:B0-----:R-:W-:Y:S01]  /*bebe0*/  IADD3 R60, P6, PT, R59, R56, RZ ;  /* 0x000000383b3c7210 */ /* 0x001fe20007fde0ff */
[----:B------:R-:W-:Y:S01]  /*bebf0*/  VIADD R9, R14, 0x5 ;  /* 0x000000050e097836 */ /* 0x000fe20000000000 */
[----:B------:R-:W0:Y:S03]  /*bec00*/  LDCU UR5, c[0x0][0x39c] ;  /* 0x00007380ff0577ac */ /* 0x000e260008000800 */
[----:B------:R-:W-:Y:S01]  /*bec10*/  IMAD.X R61, R8, 0x1, R5, P6 ;  /* 0x00000001083d7824 */ /* 0x000fe200030e0605 */
[----:B------:R-:W3:Y:S04]  /*bec20*/  LDCU UR74, c[0x0][0x39c] ;  /* 0x00007380ff4a77ac */ /* 0x000ee80008000800 */
[----:B------:R0:W-:Y:S01]  /*bec30*/  @P4 STG.E.U8 desc[UR36][R60.64], R16 ;  /* 0x000000103c004986 */ /* 0x0001e2000c101124 */
[----:B------:R-:W-:Y:S01]  /*bec40*/  VIADD R47, R57, UR73 ;  /* 0x00000049392f7c36 */ /* 0x000fe20008000000 */
[----:B------:R-:W-:Y:S01]  /*bec50*/  ISETP.GE.AND P4, PT, R9, UR6, PT ;  /* 0x0000000609007c0c */ /* 0x000fe2000bf86270 */
[----:B------:R-:W1:Y:S01]  /*bec60*/  LDCU UR73, c[0x0][0x398] ;  /* 0x00007300ff4977ac */ /* 0x000e620008000800 */
[----:B------:R-:W-:-:S02]  /*bec70*/  PRMT R9, R23, 0x7773, RZ ;  /* 0x0000777317097816 */ /* 0x000fc400000000ff */
[----:B0-----:R-:W-:Y:S01]  /*bec80*/  IADD3 R60, P6, PT, R59, R2, RZ ;  /* 0x000000023b3c7210 */ /* 0x001fe20007fde0ff */
[----:B------:R-:W-:Y:S01]  /*bec90*/  VIADD R20, R47, UR72 ;  /* 0x000000482f147c36 */ /* 0x000fe20008000000 */
[----:B------:R-:W0:Y:S03]  /*beca0*/  LDCU UR72, c[0x0][0x398] ;  /* 0x00007300ff4877ac */ /* 0x000e260008000800 */
[C---:B------:R-:W-:Y:S01]  /*becb0*/  IMAD.X R61, R8.reuse, 0x1, R3, P6 ;  /* 0x00000001083d7824 */ /* 0x040fe200030e0603 */
[C---:B------:R-:W-:Y:S01]  /*becc0*/  IADD3 R28, P6, PT, R59.reuse, R50, RZ ;  /* 0x000000323b1c7210 */ /* 0x040fe20007fde0ff */
[----:B------:R-:W0:Y:S03]  /*becd0*/  LDCU UR6, c[0x0][0x39c] ;  /* 0x00007380ff0677ac */ /* 0x000e260008000800 */
[----:B------:R1:W-:Y:S01]  /*bece0*/  @P5 STG.E.U8 desc[UR36][R60.64], R9 ;  /* 0x000000093c005986 */ /* 0x0003e2000c101124 */
[----:B------:R-:W-:Y:S01]  /*becf0*/  IMAD.X R29, R8, 0x1, R0, P6 ;  /* 0x00000001081d7824 */ /* 0x000fe200030e0600 */
[----:B------:R-:W-:-:S02]  /*bed00*/  IADD3 R26, P6, PT, R59, R53, RZ ;  /* 0x000000353b1a7210 */ /* 0x000fc40007fde0ff */
[----:B------:R-:W-:Y:S04]  /*bed10*/  STL [R1+0x454c], R20 ;  /* 0x00454c1401007387 */ /* 0x000fe80000100800 */
[----:B------:R-:W3:Y:S01]  /*bed20*/  LDL.LU R23, [R1+0x54] ;  /* 0x0000540001177983 */ /* 0x000ee20000300800 */
[----:B-1----:R-:W-:Y:S02]  /*bed30*/  IADD3 R60, P5, PT, R59, R51, RZ ;  /* 0x000000333b3c7210 */ /* 0x002fe40007fbe0ff */
[----:B------:R-:W-:-:S03]  /*bed40*/  SHF.R.S32.HI R9, RZ, 0x1f, R58 ;  /* 0x0000001fff097819 */ /* 0x000fc6000001143a */
[----:B------:R-:W-:Y:S01]  /*bed50*/  IMAD.X R61, R8, 0x1, R6, P5 ;  /* 0x00000001083d7824 */ /* 0x000fe200028e0606 */
[----:B------:R-:W-:Y:S01]  /*bed60*/  IADD3 R16, P5, PT, R58, R48, RZ ;  /* 0x000000303a107210 */ /* 0x000fe20007fbe0ff */
[----:B------:R-:W-:Y:S01]  /*bed70*/  IMAD.X R27, R8, 0x1, R54, P6 ;  /* 0x00000001081b7824 */ /* 0x000fe200030e0636 */
[----:B------:R-:W-:Y:S01]  /*bed80*/  ISETP.LT.AND P6, PT, R34, UR73, !P1 ;  /* 0x0000004922007c0c */ /* 0x000fe2000cfc1270 */
[----:B------:R-:W-:Y:S01]  /*bed90*/  VIADD R45, R20, UR71 ;  /* 0x00000047142d7c36 */ /* 0x000fe20008000000 */
[----:B------:R-:W1:Y:S01]  /*beda0*/  LDCU UR71, c[0x0][0x398] ;  /* 0x00007300ff4777ac */ /* 0x000e620008000800 */
[----:B------:R-:W-:Y:S01]  /*bedb0*/  IMAD.X R17, R9, 0x1, R4, P5 ;  /* 0x0000000109117824 */ /* 0x000fe200028e0604 */
[----:B------:R-:W-:Y:S01]  /*bedc0*/  IADD3 R24, P5, PT, R58, R49, RZ ;  /* 0x000000313a187210 */ /* 0x000fe20007fbe0ff */
[----:B------:R-:W-:Y:S01]  /*bedd0*/  VIADD R46, R45, UR70 ;  /* 0x000000462d2e7c36 */ /* 0x000fe20008000000 */
[----:B------:R-:W1:Y:S03]  /*bede0*/  LDCU UR70, c[0x0][0x398] ;  /* 0x00007300ff4677ac */ /* 0x000e660008000800 */
[----:B------:R-:W-:Y:S01]  /*bedf0*/  IMAD.X R25, R9, 0x1, R7, P5 ;  /* 0x0000000109197824 */ /* 0x000fe200028e0607 */
[----:B0-----:R-:W-:Y:S01]  /*bee00*/  ISETP.LT.AND P5, PT, R35, UR72, !P1 ;  /* 0x0000004823007c0c */ /* 0x001fe2000cfa1270 */
[----:B------:R-:W-:Y:S01]  /*bee10*/  VIADD R43, R46, UR69 ;  /* 0x000000452e2b7c36 */ /* 0x000fe20008000000 */
[----:B------:R-:W-:Y:S01]  /*bee20*/  STL.64 [R1+0x4550], R46 ;  /* 0x0045502e01007387 */ /* 0x000fe20000100a00 */
[----:B------:R-:W0:Y:S02]  /*bee30*/  LDCU UR69, c[0x0][0x398] ;  /* 0x00007300ff4577ac */ /* 0x000e240008000800 */
[----:B------:R-:W-:Y:S01]  /*bee40*/  VIADD R44, R43, UR68 ;  /* 0x000000442b2c7c36 */ /* 0x000fe20008000000 */
[----:B------:R-:W0:Y:S03]  /*bee50*/  LDCU UR68, c[0x0][0x398] ;  /* 0x00007300ff4477ac */ /* 0x000e260008000800 */
[----:B------:R-:W-:Y:S01]  /*bee60*/  VIADD R42, R44, UR67 ;  /* 0x000000432c2a7c36 */ /* 0x000fe20008000000 */
[----:B------:R-:W-:Y:S01]  /*bee70*/  STL.64 [R1+0x4540], R44 ;  /* 0x0045402c01007387 */ /* 0x000fe20000100a00 */
[----:B------:R-:W0:Y:S03]  /*bee80*/  LDCU UR67, c[0x0][0x398] ;  /* 0x00007300ff4377ac */ /* 0x000e260008000800 */
[----:B------:R-:W-:Y:S01]  /*bee90*/  STL.64 [R1+0x4538], R42 ;  /* 0x0045382a01007387 */ /* 0x000fe20000100a00 */
[C---:B--2---:R-:W-:Y:S01]  /*beea0*/  PRMT R19, R32.reuse, 0x7770, RZ ;  /* 0x0000777020137816 */ /* 0x044fe200000000ff */
[----:B------:R-:W2:Y:S04]  /*beeb0*/  LDCU UR73, c[0x0][0x39c] ;  /* 0x00007380ff4977ac */ /* 0x000ea80008000800 */
[----:B------:R0:W-:Y:S01]  /*beec0*/  @P6 STG.E.U8 desc[UR36][R28.64], R19 ;  /* 0x000000131c006986 */ /* 0x0001e2000c101124 */
[----:B------:R-:W1:Y:S01]  /*beed0*/  LDCU UR72, c[0x0][0x39c] ;  /* 0x00007380ff4877ac */ /* 0x000e620008000800 */
[----:B0-----:R-:W-:-:S05]  /*beee0*/  PRMT R19, R32, 0x7771, RZ ;  /* 0x0000777120137816 */ /* 0x001fca00000000ff */
[----:B------:R0:W-:Y:S02]  /*beef0*/  @P5 STG.E.U8 desc[UR36][R60.64], R19 ;  /* 0x000000133c005986 */ /* 0x0001e4000c101124 */
[----:B0-----:R-:W-:Y:S02]  /*bef00*/  IADD3 R60, P5, PT, R59, R55, RZ ;  /* 0x000000373b3c7210 */ /* 0x001fe40007fbe0ff */
[C---:B------:R-:W-:Y:S02]  /*bef10*/  PRMT R61, R32.reuse, 0x7772, RZ ;  /* 0x00007772203d7816 */ /* 0x040fe400000000ff */
[----:B------:R-:W-:Y:S01]  /*bef20*/  PRMT R59, R32, 0x7773, RZ ;  /* 0x00007773203b7816 */ /* 0x000fe200000000ff */
[----:B------:R-:W-:Y:S02]  /*bef30*/  IMAD.MOV.U32 R32, RZ, RZ, R33 ;  /* 0x000000ffff207224 */ /* 0x000fe400078e0021 */
[----:B------:R-:W2:Y:S01]  /*bef40*/  LDL.LU R33, [R1+0x194] ;  /* 0x0001940001217983 */ /* 0x000ea20000300800 */
[----:B-1----:R-:W-:Y:S01]  /*bef50*/  ISETP.LT.AND P6, PT, R18, UR71, !P1 ;  /* 0x0000004712007c0c */ /* 0x002fe2000cfc1270 */
[----:B------:R-:W-:Y:S01]  /*bef60*/  VIADD R41, R42, UR66 ;  /* 0x000000422a297c36 */ /* 0x000fe20008000000 */
[----:B------:R-:W-:Y:S01]  /*bef70*/  ISETP.LT.AND P1, PT, R13, UR70, !P1 ;  /* 0x000000460d007c0c */ /* 0x000fe2000cf21270 */
[----:B------:R-:W0:Y:S02]  /*bef80*/  LDCU UR66, c[0x0][0x398] ;  /* 0x00007300ff4277ac */ /* 0x000e240008000800 */
[----:B------:R-:W-:Y:S01]  /*bef90*/  VIADD R29, R41, UR65 ;  /* 0x00000041291d7c36 */ /* 0x000fe20008000000 */
[----:B------:R-:W1:Y:S01]  /*befa0*/  LDCU UR65, c[0x0][0x398] ;  /* 0x00007300ff4177ac */ /* 0x000e620008000800 */
[----:B------:R-:W0:Y:S06]  /*befb0*/  LDCU UR71, c[0x0][0x39c] ;  /* 0x00007380ff4777ac */ /* 0x000e2c0008000800 */
[----:B------:R0:W-:Y:S01]  /*befc0*/  @P6 STG.E.U8 desc[UR36][R26.64], R61 ;  /* 0x0000003d1a006986 */ /* 0x0001e2000c101124 */
[----:B------:R-:W-:Y:S01]  /*befd0*/  VIADD R40, R29, UR64 ;  /* 0x000000401d287c36 */ /* 0x000fe20008000000 */
[----:B------:R-:W0:Y:S01]  /*befe0*/  LDCU UR64, c[0x0][0x398] ;  /* 0x00007300ff4077ac */ /* 0x000e220008000800 */
[----:B--2---:R-:W-:Y:S01]  /*beff0*/  PRMT R19, R33, 0x7773, RZ ;  /* 0x0000777321137816 */ /* 0x004fe200000000ff */
[----:B0-----:R-:W-:Y:S01]  /*bf000*/  IMAD.X R61, R8, 0x1, R52, P5 ;  /* 0x00000001083d7824 */ /* 0x001fe200028e0634 */
[----:B------:R-:W-:Y:S01]  /*bf010*/  ISETP.LT.AND P5, PT, R15, UR69, !P2 ;  /* 0x000000450f007c0c */ /* 0x000fe2000d7a1270 */
[----:B------:R-:W-:Y:S01]  /*bf020*/  STL.64 [R1+0x4558], R40 ;  /* 0x0045582801007387 */ /* 0x000fe20000100a00 */
[----:B------:R-:W-:Y:S01]  /*bf030*/  IADD3 R26, P6, PT, R58, R56, RZ ;  /* 0x000000383a1a7210 */ /* 0x000fe20007fde0ff */
[----:B------:R-:W-:Y:S01]  /*bf040*/  VIADD R28, R40, UR63 ;  /* 0x0000003f281c7c36 */ /* 0x000fe20008000000 */
[----:B------:R-:W-:Y:S01]  /*bf050*/  SHF.R.S32.HI R8, RZ, 0x1f, R12 ;  /* 0x0000001fff087819 */ /* 0x000fe2000001140c */
[----:B------:R3:W-:Y:S01]  /*bf060*/  @P1 STG.E.U8 desc[UR36][R60.64], R59 ;  /* 0x0000003b3c001986 */ /* 0x0007e2000c101124 */
[----:B------:R-:W-:Y:S01]  /*bf070*/  ISETP.LT.AND P1, PT, R11, UR68, !P2 ;  /* 0x000000440b007c0c */ /* 0x000fe2000d721270 */
[----:B------:R-:W0:Y:S02]  /*bf080*/  LDCU UR70, c[0x0][0x39c] ;  /* 0x00007380ff4677ac */ /* 0x000e240008000800 */
[----:B------:R-:W2:Y:S01]  /*bf090*/  LDL.LU R37, [R1+0xf8] ;  /* 0x0000f80001257983 */ /* 0x000ea20000300800 */
[----:B------:R-:W-:Y:S01]  /*bf0a0*/  IMAD.X R27, R9, 0x1, R5, P6 ;  /* 0x00000001091b7824 */ /* 0x000fe200030e0605 */
[----:B------:R-:W-:Y:S01]  /*bf0b0*/  SHF.R.S32.HI R42, RZ, 0x1f, R21 ;  /* 0x0000001fff2a7819 */ /* 0x000fe20000011415 */
[----:B------:R-:W0:Y:S01]  /*bf0c0*/  LDCU UR69, c[0x0][0x39c] ;  /* 0x00007380ff4577ac */ /* 0x000e220008000800 */
[----:B------:R-:W0:Y:S01]  /*bf0d0*/  LDCU UR68, c[0x0][0x39c] ;  /* 0x00007380ff4477ac */ /* 0x000e220008000800 */
[----:B---3--:R-:W-:Y:S01]  /*bf0e0*/  PRMT R59, R23, 0x7770, RZ ;  /* 0x00007770173b7816 */ /* 0x008fe200000000ff */
[----:B------:R-:W3:Y:S04]  /*bf0f0*/  LDCU UR63, c[0x0][0x39c] ;  /* 0x00007380ff3f77ac */ /* 0x000ee80008000800 */
[----:B------:R0:W-:Y:S01]  /*bf100*/  @P5 STG.E.U8 desc[UR36][R16.64], R59 ;  /* 0x0000003b10005986 */ /* 0x0001e2000c101124 */
[----:B------:R-:W-:Y:S01]  /*bf110*/  ISETP.LT.AND P5, PT, R39, UR67, !P2 ;  /* 0x0000004327007c0c */ /* 0x000fe2000d7a1270 */
[----:B------:R-:W1:Y:S01]  /*bf120*/  LDCU UR67, c[0x0][0x398] ;  /* 0x00007300ff4377ac */ /* 0x000e620008000800 */
[----:B------:R-:W-:-:S02]  /*bf130*/  IADD3 R60, P6, PT, R58, R2, RZ ;  /* 0x000000023a3c7210 */ /* 0x000fc40007fde0ff */
[----:B0-----:R-:W-:-:S05]  /*bf140*/  PRMT R59, R23, 0x7771, RZ ;  /* 0x00007771173b7816 */ /* 0x001fca00000000ff */
[----:B------:R0:W-:Y:S01]  /*bf150*/  @P1 STG.E.U8 desc[UR36][R24.64], R59 ;  /* 0x0000003b18001986 */ /* 0x0001e2000c101124 */
[----:B------:R-:W-:Y:S01]  /*bf160*/  ISETP.LT.AND P1, PT, R38, UR66, !P2 ;  /* 0x0000004226007c0c */ /* 0x000fe2000d721270 */
[----:B------:R-:W-:Y:S01]  /*bf170*/  IMAD.X R61, R9, 0x1, R3, P6 ;  /* 0x00000001093d7824 */ /* 0x000fe200030e0603 */
[----:B------:R-:W-:Y:S01]  /*bf180*/  IADD3 R16, P6, PT, R58, R50, RZ ;  /* 0x000000323a107210 */ /* 0x000fe20007fde0ff */
[----:B------:R-:W2:Y:S01]  /*bf190*/  LDCU UR66, c[0x0][0x39c] ;  /* 0x00007380ff4277ac */ /* 0x000ea20008000800 */
[----:B0-----:R-:W-:-:S05]  /*bf1a0*/  PRMT R59, R23, 0x7772, RZ ;  /* 0x00007772173b7816 */ /* 0x001fca00000000ff */
[----:B------:R0:W-:Y:S01]  /*bf1b0*/  @P5 STG.E.U8 desc[UR36][R26.64], R59 ;  /* 0x0000003b1a005986 */ /* 0x0001e2000c101124 */
[----:B-1----:R-:W-:Y:S01]  /*bf1c0*/  ISETP.LT.AND P5, PT, R34, UR65, !P2 ;  /* 0x0000004122007c0c */ /* 0x002fe2000d7a1270 */
[----:B------:R-:W-:Y:S01]  /*bf1d0*/  IMAD.X R17, R9, 0x1, R0, P6 ;  /* 0x0000000109117824 */ /* 0x000fe200030e0600 */
[----:B0-----:R-:W-:Y:S01]  /*bf1e0*/  PRMT R59, R23, 0x7773, RZ ;  /* 0x00007773173b7816 */ /* 0x001fe200000000ff */
[----:B------:R-:W0:Y:S04]  /*bf1f0*/  LDCU UR65, c[0x0][0x398] ;  /* 0x00007300ff4177ac */ /* 0x000e280008000800 */
[----:B------:R1:W-:Y:S02]  /*bf200*/  @P1 STG.E.U8 desc[UR36][R60.64], R59 ;  /* 0x0000003b3c001986 */ /* 0x0003e4000c101124 */
[----:B-1----:R-:W-:-:S02]  /*bf210*/  PRMT R59, R33, 0x7770, RZ ;  /* 0x00007770213b7816 */ /* 0x002fc400000000ff */
[----:B------:R-:W-:-:S03]  /*bf220*/  PRMT R60, R33, 0x7771, RZ ;  /* 0x00007771213c7816 */ /* 0x000fc600000000ff */
[----:B------:R1:W-:Y:S02]  /*bf230*/  @P5 STG.E.U8 desc[UR36][R16.64], R59 ;  /* 0x0000003b10005986 */ /* 0x0003e4000c101124 */
[----:B-1----:R-:W-:Y:S02]  /*bf240*/  PRMT R59, R33, 0x7772, RZ ;  /* 0x00007772213b7816 */ /* 0x002fe400000000ff */
[----:B------:R-:W3:Y:S04]  /*bf250*/  LDL.LU R33, [R1+0xd8] ;  /* 0x0000d80001217983 */ /* 0x000ee80000300800 */
[----:B------:R-:W4:Y:S04]  /*bf260*/  LDL.LU R47, [R1+0x1b0] ;  /* 0x0001b000012f7983 */ /* 0x000f280000300800 */
[----:B------:R-:W4:Y:S01]  /*bf270*/  LDL.LU R45, [R1+0x190] ;  /* 0x00019000012d7983 */ /* 0x000f220000300800 */
[----:B------:R-:W-:-:S02]  /*bf280*/  IADD3 R24, P6, PT, R58, R51, RZ ;  /* 0x000000333a187210 */ /* 0x000fc40007fde0ff */
[----:B------:R-:W-:Y:S01]  /*bf290*/  ISETP.LT.AND P1, PT, R35, UR64, !P2 ;  /* 0x0000004023007c0c */ /* 0x000fe2000d721270 */
[----:B------:R-:W1:Y:S02]  /*bf2a0*/  LDCU UR64, c[0x0][0x398] ;  /* 0x00007300ff4077ac */ /* 0x000e640008000800 */
[C---:B------:R-:W-:Y:S01]  /*bf2b0*/  IMAD.X R25, R9.reuse, 0x1, R6, P6 ;  /* 0x0000000109197824 */ /* 0x040fe200030e0606 */
[----:B------:R-:W-:Y:S01]  /*bf2c0*/  IADD3 R22, P6, PT, R58, R53, RZ ;  /* 0x000000353a167210 */ /* 0x000fe20007fde0ff */
[----:B------:R-:W-:Y:S01]  /*bf2d0*/  VIADD R27, R28, UR62 ;  /* 0x0000003e1c1b7c36 */ /* 0x000fe20008000000 */
[----:B------:R-:W-:Y:S01]  /*bf2e0*/  STL.64 [R1+0x4530], R10 ;  /* 0x0045300a01007387 */ /* 0x000fe20000100a00 */
[----:B------:R-:W2:Y:S02]  /*bf2f0*/  LDCU UR62, c[0x0][0x39c] ;  /* 0x00007380ff3e77ac */ /* 0x000ea40008000800 */
[----:B------:R-:W-:Y:S01]  /*bf300*/  IMAD.X R23, R9, 0x1, R54, P6 ;  /* 0x0000000109177824 */ /* 0x000fe200030e0636 */
[----:B------:R-:W-:Y:S01]  /*bf310*/  ISETP.LT.AND P6, PT, R18, UR67, !P2 ;  /* 0x0000004312007c0c */ /* 0x000fe2000d7c1270 */
[----:B------:R-:W-:Y:S01]  /*bf320*/  VIADD R17, R27, UR61 ;  /* 0x0000003d1b117c36 */ /* 0x000fe20008000000 */
[----:B------:R-:W1:Y:S01]  /*bf330*/  LDCU UR61, c[0x0][0x398] ;  /* 0x00007300ff3d77ac */ /* 0x000e620008000800 */
[----:B0-----:R-:W-:Y:S01]  /*bf340*/  ISETP.LT.AND P2, PT, R13, UR65, !P2 ;  /* 0x000000410d007c0c */ /* 0x001fe2000d741270 */
[----:B------:R0:W-:Y:S01]  /*bf350*/  @P1 STG.E.U8 desc[UR36][R24.64], R60 ;  /* 0x0000003c18001986 */ /* 0x0001e2000c101124 */
[----:B------:R-:W2:Y:S01]  /*bf360*/  LDCU UR65, c[0x0][0x398] ;  /* 0x00007300ff4177ac */ /* 0x000ea20008000800 */
[----:B-1----:R-:W-:Y:S01]  /*bf370*/  ISETP.LT.AND P5, PT, R15, UR64, !P3 ;  /* 0x000000400f007c0c */ /* 0x002fe2000dfa1270 */
[----:B------:R-:W1:Y:S06]  /*bf380*/  LDCU UR67, c[0x0][0x39c] ;  /* 0x00007380ff4377ac */ /* 0x000e6c0008000800 */
[----:B------:R1:W-:Y:S01]  /*bf390*/  @P6 STG.E.U8 desc[UR36][R22.64], R59 ;  /* 0x0000003b16006986 */ /* 0x0003e2000c101124 */
[----:B------:R-:W2:Y:S01]  /*bf3a0*/  LDCU UR64, c[0x0][0x39c] ;  /* 0x00007380ff4077ac */ /* 0x000ea20008000800 */
[----:B0-----:R-:W-:-:S05]  /*bf3b0*/  IADD3 R60, P1, PT, R58, R55, RZ ;  /* 0x000000373a3c7210 */ /* 0x001fca0007f3e0ff */
[----:B------:R-:W-:Y:S01]  /*bf3c0*/  IMAD.X R61, R9, 0x1, R52, P1 ;  /* 0x00000001093d7824 */ /* 0x000fe200008e0634 */
[----:B------:R-:W-:Y:S01]  /*bf3d0*/  IADD3 R58, P1, PT, R12, R48, RZ ;  /* 0x000000300c3a7210 */ /* 0x000fe20007f3e0ff */
[----:B-1----:R-:W-:-:S03]  /*bf3e0*/  VIADD R23, R17, UR8 ;  /* 0x0000000811177c36 */ /* 0x002fc60008000000 */
[----:B------:R0:W-:Y:S01]  /*bf3f0*/  @P2 STG.E.U8 desc[UR36][R60.64], R19 ;  /* 0x000000133c002986 */ /* 0x0001e2000c101124 */
[----:B------:R-:W-:Y:S01]  /*bf400*/  IMAD.X R59, R8, 0x1, R4, P1 ;  /* 0x00000001083b7824 */ /* 0x000fe200008e0604 */
[----:B------:R-:W1:Y:S01]  /*bf410*/  LDCU UR8, c[0x0][0x39c] ;  /* 0x00007380ff0877ac */ /* 0x000e620008000800 */
[----:B------:R-:W-:Y:S01]  /*bf420*/  VIADD R16, R23, UR9 ;  /* 0x0000000917107c36 */ /* 0x000fe20008000000 */
[----:B------:R-:W1:Y:S01]  /*bf430*/  LDCU UR9, c[0x0][0x398] ;  /* 0x00007300ff0977ac */ /* 0x000e620008000800 */
[----:B------:R-:W-:Y:S01]  /*bf440*/  ISETP.LT.AND P2, PT, R11, UR61, !P3 ;  /* 0x0000003d0b007c0c */ /* 0x000fe2000df41270 */
[----:B------:R-:W1:Y:S01]  /*bf450*/  LDCU UR61, c[0x0][0x398] ;  /* 0x00007300ff3d77ac */ /* 0x000e620008000800 */
[----:B0-----:R-:W-:-:S05]  /*bf460*/  IADD3 R60, P1, PT, R12, R49, RZ ;  /* 0x000000310c3c7210 */ /* 0x001fca0007f3e0ff */
[----:B------:R-:W-:Y:S02]  /*bf470*/  IMAD.X R61, R8, 0x1, R7, P1 ;  /* 0x00000001083d7824 */ /* 0x000fe400008e0607 */
[----:B------:R-:W-:Y:S01]  /*bf480*/  VIADD R22, R16, UR10 ;  /* 0x0000000a10167c36 */ /* 0x000fe20008000000 */
[----:B------:R-:W0:Y:S03]  /*bf490*/  LDCU UR10, c[0x0][0x39c] ;  /* 0x00007380ff0a77ac */ /* 0x000e260008000800 */
[----:B------:R-:W-:Y:S01]  /*bf4a0*/  VIADD R26, R22, UR11 ;  /* 0x0000000b161a7c36 */ /* 0x000fe20008000000 */
[----:B------:R-:W0:Y:S03]  /*bf4b0*/  LDCU UR11, c[0x0][0x39c] ;  /* 0x00007380ff0b77ac */ /* 0x000e260008000800 */
[----:B------:R-:W-:Y:S01]  /*bf4c0*/  VIADD R25, R26, UR12 ;  /* 0x0000000c1a197c36 */ /* 0x000fe20008000000 */
[----:B------:R-:W0:Y:S01]  /*bf4d0*/  LDCU UR12, c[0x0][0x39c] ;  /* 0x00007380ff0c77ac */ /* 0x000e220008000800 */
[----:B--2---:R-:W-:-:S05]  /*bf4e0*/  PRMT R9, R37, 0x7770, RZ ;  /* 0x0000777025097816 */ /* 0x004fca00000000ff */
[----:B------:R2:W-:Y:S01]  /*bf4f0*/  @P5 STG.E.U8 desc[UR36][R58.64], R9 ;  /* 0x000000093a005986 */ /* 0x0005e2000c101124 */
[----:B------:R-:W-:Y:S01]  /*bf500*/  ISETP.LT.AND P5, PT, R39, UR65, !P3 ;  /* 0x0000004127007c0c */ /* 0x000fe2000dfa1270 */
[----:B------:R-:W0:Y:S01]  /*bf510*/  LDCU UR65, c[0x0][0x398] ;  /* 0x00007300ff4177ac */ /* 0x000e220008000800 */
[----:B------:R-:W-:Y:S02]  /*bf520*/  PRMT R19, R37, 0x7771, RZ ;  /* 0x0000777125137816 */ /* 0x000fe400000000ff */
[----:B--2---:R-:W-:-:S03]  /*bf530*/  IADD3 R58, P1, PT, R12, R56, RZ ;  /* 0x000000380c3a7210 */ /* 0x004fc60007f3e0ff */
[----:B------:R2:W-:Y:S01]  /*bf540*/  @P2 STG.E.U8 desc[UR36][R60.64], R19 ;  /* 0x000000133c002986 */ /* 0x0005e2000c101124 */
[----:B------:R-:W-:Y:S02]  /*bf550*/  PRMT R9, R37, 0x7772, RZ ;  /* 0x0000777225097816 */ /* 0x000fe400000000ff */
[----:B-1----:R-:W-:Y:S01]  /*bf560*/  ISETP.LT.AND P2, PT, R38, UR9, !P3 ;  /* 0x0000000926007c0c */ /* 0x002fe2000df41270 */
[----:B------:R-:W-:Y:S01]  /*bf570*/  IMAD.X R59, R8, 0x1, R5, P1 ;  /* 0x00000001083b7824 */ /* 0x000fe200008e0605 */
[----:B------:R-:W1:Y:S04]  /*bf580*/  LDCU UR9, c[0x0][0x398] ;  /* 0x00007300ff0977ac */ /* 0x000e680008000800 */
[----:B------:R0:W-:Y:S01]  /*bf590*/  @P5 STG.E.U8 desc[UR36][R58.64], R9 ;  /* 0x000000093a005986 */ /* 0x0001e2000c101124 */
[----:B--2---:R-:W-:-:S02]  /*bf5a0*/  IADD3 R60, P1, PT, R12, R2, RZ ;  /* 0x000000020c3c7210 */ /* 0x004fc40007f3e0ff */
[----:B------:R-:W-:Y:S01]  /*bf5b0*/  ISETP.LT.AND P5, PT, R34, UR61, !P3 ;  /* 0x0000003d22007c0c */ /* 0x000fe2000dfa1270 */
[----:B------:R-:W2:Y:S02]  /*bf5c0*/  LDCU UR61, c[0x0][0x398] ;  /* 0x00007300ff3d77ac */ /* 0x000ea40008000800 */
[----:B------:R-:W-:Y:S01]  /*bf5d0*/  IMAD.X R61, R8, 0x1, R3, P1 ;  /* 0x00000001083d7824 */ /* 0x000fe200008e0603 */
[----:B0-----:R-:W-:Y:S02]  /*bf5e0*/  IADD3 R58, P1, PT, R12, R50, RZ ;  /* 0x000000320c3a7210 */ /* 0x001fe40007f3e0ff */
[----:B------:R-:W-:-:S03]  /*bf5f0*/  PRMT R9, R37, 0x7773, RZ ;  /* 0x0000777325097816 */ /* 0x000fc600000000ff */
[----:B------:R-:W-:Y:S02]  /*bf600*/  IMAD.X R59, R8, 0x1, R0, P1 ;  /* 0x00000001083b7824 */ /* 0x000fe400008e0600 */
[----:B------:R0:W-:Y:S01]  /*bf610*/  @P2 STG.E.U8 desc[UR36][R60.64], R9 ;  /* 0x000000093c002986 */ /* 0x0001e2000c101124 */
[----:B------:R-:W-:Y:S01]  /*bf620*/  ISETP.LT.AND P2, PT, R35, UR65, !P3 ;  /* 0x0000004123007c0c */ /* 0x000fe2000df41270 */
[----:B------:R-:W1:Y:S01]  /*bf630*/  LDCU UR65, c[0x0][0x398] ;  /* 0x00007300ff4177ac */ /* 0x000e620008000800 */
[----:B------:R-:W-:Y:S01]  /*bf640*/  VIADD R19, R25, UR13 ;  /* 0x0000000d19137c36 */ /* 0x000fe20008000000 */
[----:B------:R-:W1:Y:S01]  /*bf650*/  LDCU UR13, c[0x0][0x39c] ;  /* 0x00007380ff0d77ac */ /* 0x000e620008000800 */
[----:B0-----:R-:W-:-:S05]  /*bf660*/  IADD3 R60, P1, PT, R12, R51, RZ ;  /* 0x000000330c3c7210 */ /* 0x001fca0007f3e0ff */
[----:B------:R-:W-:Y:S02]  /*bf670*/  IMAD.X R61, R8, 0x1, R6, P1 ;  /* 0x00000001083d7824 */ /* 0x000fe400008e0606 */
[----:B------:R-:W-:Y:S01]  /*bf680*/  VIADD R24, R19, UR14 ;  /* 0x0000000e13187c36 */ /* 0x000fe20008000000 */
[----:B------:R-:W0:Y:S01]  /*bf690*/  LDCU UR14, c[0x0][0x398] ;  /* 0x00007300ff0e77ac */ /* 0x000e220008000800 */
[----:B------:R-:W-:Y:S01]  /*bf6a0*/  IMAD.MOV.U32 R9, RZ, RZ, R32 ;  /* 0x000000ffff097224 */ /* 0x000fe200078e0020 */
[----:B---3--:R-:W-:-:S05]  /*bf6b0*/  PRMT R20, R33, 0x7770, RZ ;  /* 0x0000777021147816 */ /* 0x008fca00000000ff */
[----:B------:R3:W-:Y:S01]  /*bf6c0*/  @P5 STG.E.U8 desc[UR36][R58.64], R20 ;  /* 0x000000143a005986 */ /* 0x0007e2000c101124 */
[----:B-1----:R-:W-:Y:S02]  /*bf6d0*/  ISETP.LT.AND P5, PT, R18, UR9, !P3 ;  /* 0x0000000912007c0c */ /* 0x002fe4000dfa1270 */
[C---:B------:R-:W-:Y:S02]  /*bf6e0*/  PRMT R30, R33.reuse, 0x7771, RZ ;  /* 0x00007771211e7816 */ /* 0x040fe400000000ff */
[----:B---3--:R-:W-:Y:S02]  /*bf6f0*/  IADD3 R58, P1, PT, R12, R53, RZ ;  /* 0x000000350c3a7210 */ /* 0x008fe40007f3e0ff */
[----:B------:R-:W-:Y:S02]  /*bf700*/  PRMT R20, R33, 0x7772, RZ ;  /* 0x0000777221147816 */ /* 0x000fe400000000ff */
[----:B------:R-:W-:Y:S01]  /*bf710*/  PRMT R10, R9, 0x7771, RZ ;  /* 0x00007771090a7816 */ /* 0x000fe200000000ff */
[----:B------:R-:W-:Y:S01]  /*bf720*/  IMAD.X R59, R8, 0x1, R54, P1 ;  /* 0x00000001083b7824 */ /* 0x000fe200008e0636 */
[----:B--2---:R-:W-:Y:S01]  /*bf730*/  ISETP.LT.AND P3, PT, R13, UR61, !P3 ;  /* 0x0000003d0d007c0c */ /* 0x004fe2000df61270 */
[----:B------:R-:W1:Y:S01]  /*bf740*/  LDCU UR61, c[0x0][0x398] ;  /* 0x00007300ff3d77ac */ /* 0x000e620008000800 */
[----:B------:R2:W-:Y:S01]  /*bf750*/  @P2 STG.E.U8 desc[UR36][R60.64], R30 ;  /* 0x0000001e3c002986 */ /* 0x0005e2000c101124 */
[----:B----4-:R-:W-:Y:S01]  /*bf760*/  SHF.R.S32.HI R43, RZ, 0x1f, R47 ;  /* 0x0000001fff2b7819 */ /* 0x010fe2000001142f */
[----:B------:R-:W-:Y:S01]  /*bf770*/  VIADD R18, R24, UR15 ;  /* 0x0000000f18127c36 */ /* 0x000fe20008000000 */
[----:B------:R-:W3:Y:S01]  /*bf780*/  LDCU UR9, c[0x0][0x39c] ;  /* 0x00007380ff0977ac */ /* 0x000ee20008000800 */
[----:B------:R4:W-:Y:S01]  /*bf790*/  @P5 STG.E.U8 desc[UR36][R58.64], R20 ;  /* 0x000000143a005986 */ /* 0x0009e2000c101124 */
[----:B------:R-:W-:Y:S01]  /*bf7a0*/  ISETP.LT.AND P5, PT, R15, UR65, !P4 ;  /* 0x000000410f007c0c */ /* 0x000fe2000e7a1270 */
[----:B------:R-:W1:Y:S01]  /*bf7b0*/  LDCU UR15, c[0x0][0x39c] ;  /* 0x00007380ff0f77ac */ /* 0x000e620008000800 */
[----:B------:R-:W1:Y:S01]  /*bf7c0*/  LDCU UR65, c[0x0][0x39c] ;  /* 0x00007380ff4177ac */ /* 0x000e620008000800 */
[----:B--2---:R-:W-:-:S02]  /*bf7d0*/  IADD3 R30, P1, PT, R12, R55, RZ ;  /* 0x000000370c1e7210 */ /* 0x004fc40007f3e0ff */
[----:B------:R-:W-:Y:S02]  /*bf7e0*/  IADD3 R60, P2, PT, R21, R48, RZ ;  /* 0x00000030153c7210 */ /* 0x000fe40007f5e0ff */
[----:B------:R-:W-:Y:S01]  /*bf7f0*/  PRMT R12, R33, 0x7773, RZ ;  /* 0x00007773210c7816 */ /* 0x000fe200000000ff */
[----:B------:R-:W-:Y:S01]  /*bf800*/  IMAD.X R31, R8, 0x1, R52, P1 ;  /* 0x00000001081f7824 */ /* 0x000fe200008e0634 */
[----:B------:R-:W-:Y:S01]  /*bf810*/  PRMT R8, R9, 0x7770, RZ ;  /* 0x0000777009087816 */ /* 0x000fe200000000ff */
[----:B------:R-:W-:-:S03]  /*bf820*/  IMAD.X R61, R42, 0x1, R4, P2 ;  /* 0x000000012a3d7824 */ /* 0x000fc600010e0604 */
[----:B------:R2:W-:Y:S01]  /*bf830*/  @P3 STG.E.U8 desc[UR36][R30.64], R12 ;  /* 0x0000000c1e003986 */ /* 0x0005e2000c101124 */
[----:B0-----:R-:W-:Y:S01]  /*bf840*/  ISETP.LT.AND P3, PT, R11, UR14, !P4 ;  /* 0x0000000e0b007c0c */ /* 0x001fe2000e761270 */
[----:B----4-:R-:W-:Y:S01]  /*bf850*/  VIADD R58, R18, UR16 ;  /* 0x00000010123a7c36 */ /* 0x010fe20008000000 */
[----:B------:R-:W0:Y:S01]  /*bf860*/  LDCU UR16, c[0x0][0x39c] ;  /* 0x00007380ff1077ac */ /* 0x000e220008000800 */
[----:B------:R4:W-:Y:S01]  /*bf870*/  @P5 STG.E.U8 desc[UR36][R60.64], R8 ;  /* 0x000000083c005986 */ /* 0x0009e2000c101124 */
[----:B-1----:R-:W-:Y:S02]  /*bf880*/  ISETP.LT.AND P5, PT, R39, UR61, !P4 ;  /* 0x0000003d27007c0c */ /* 0x002fe4000e7a1270 */
[C---:B--2---:R-:W-:Y:S02]  /*bf890*/  IADD3 R30, P1, PT, R21.reuse, R49, RZ ;  /* 0x00000031151e7210 */ /* 0x044fe40007f3e0ff */
[----:B------:R-:W-:Y:S01]  /*bf8a0*/  IADD3 R12, P2, PT, R21, R56, RZ ;  /* 0x00000038150c7210 */ /* 0x000fe20007f5e0ff */
[----:B------:R-:W-:Y:S01]  /*bf8b0*/  VIADD R59, R58, UR17 ;  /* 0x000000113a3b7c36 */ /* 0x000fe20008000000 */
[----:B----4-:R-:W-:Y:S01]  /*bf8c0*/  PRMT R61, R9, 0x7772, RZ ;  /* 0x00007772093d7816 */ /* 0x010fe200000000ff */
[C---:B------:R-:W-:Y:S01]  /*bf8d0*/  IMAD.X R31, R42.reuse, 0x1, R7, P1 ;  /* 0x000000012a1f7824 */ /* 0x040fe200008e0607 */
[----:B------:R-:W1:Y:S01]  /*bf8e0*/  LDCU UR61, c[0x0][0x398] ;  /* 0x00007300ff3d77ac */ /* 0x000e620008000800 */
[----:B------:R-:W-:Y:S01]  /*bf8f0*/  IMAD.X R13, R42, 0x1, R5, P2 ;  /* 0x000000012a0d7824 */ /* 0x000fe200010e0605 */
[----:B------:R-:W-:-:S02]  /*bf900*/  IADD3 R36, P1, PT, R21, R53, RZ ;  /* 0x0000003515247210 */ /* 0x000fc40007f3e0ff */
[----:B------:R2:W-:Y:S01]  /*bf910*/  @P3 STG.E.U8 desc[UR36][R30.64], R10 ;  /* 0x0000000a1e003986 */ /* 0x0005e2000c101124 */
[----:B------:R-:W4:Y:S03]  /*bf920*/  LDCU UR17, c[0x0][0x39c] ;  /* 0x00007380ff1177ac */ /* 0x000f260008000800 */
[----:B------:R0:W-:Y:S01]  /*bf930*/  @P5 STG.E.U8 desc[UR36][R12.64], R61 ;  /* 0x0000003d0c005986 */ /* 0x0001e2000c101124 */
[C---:B------:R-:W-:Y:S01]  /*bf940*/  IMAD.X R37, R42.reuse, 0x1, R54, P1 ;  /* 0x000000012a257824 */ /* 0x040fe200008e0636 */
[----:B------:R-:W1:Y:S01]  /*bf950*/  LDCU UR14, c[0x0][0x39c] ;  /* 0x00007380ff0e77ac */ /* 0x000e620008000800 */
[C---:B--2---:R-:W-:Y:S02]  /*bf960*/  IADD3 R30, P5, PT, R21.reuse, R50, RZ ;  /* 0x00000032151e7210 */ /* 0x044fe40007fbe0ff */
[C---:B0-----:R-:W-:Y:S02]  /*bf970*/  IADD3 R12, P3, PT, R21.reuse, R2, RZ ;  /* 0x00000002150c7210 */ /* 0x041fe40007f7e0ff */
[----:B------:R-:W-:Y:S01]  /*bf980*/  IADD3 R10, P2, PT, R21, R51, RZ ;  /* 0x00000033150a7210 */ /* 0x000fe20007f5e0ff */
[----:B------:R-:W-:-:S02]  /*bf990*/  IMAD.X R31, R42, 0x1, R0, P5 ;  /* 0x000000012a1f7824 */ /* 0x000fc400028e0600 */
[C---:B------:R-:W-:Y:S01]  /*bf9a0*/  IMAD.X R13, R42.reuse, 0x1, R3, P3 ;  /* 0x000000012a0d7824 */ /* 0x040fe200018e0603 */
[----:B------:R-:W-:Y:S01]  /*bf9b0*/  IADD3 R40, P3, PT, R21, R55, RZ ;  /* 0x0000003715287210 */ /* 0x000fe20007f7e0ff */
[C---:B------:R-:W-:Y:S01]  /*bf9c0*/  IMAD.X R11, R42.reuse, 0x1, R6, P2 ;  /* 0x000000012a0b7824 */ /* 0x040fe200010e0606 */
[C---:B------:R-:W-:Y:S01]  /*bf9d0*/  IADD3 R32, P5, PT, R47.reuse, R48, RZ ;  /* 0x000000302f207210 */ /* 0x040fe20007fbe0ff */
[----:B------:R0:W-:Y:S01]  /*bf9e0*/  STL.64 [R1+0xac8], R36 ;  /* 0x000ac82401007387 */ /* 0x0001e20000100a00 */
[----:B------:R-:W-:Y:S01]  /*bf9f0*/  IADD3 R20, P2, PT, R47, R49, RZ ;  /* 0x000000312f147210 */ /* 0x000fe20007f5e0ff */
[----:B------:R-:W-:Y:S02]  /*bfa00*/  IMAD.X R41, R42, 0x1, R52, P3 ;  /* 0x000000012a297824 */ /* 0x000fe400018e0634 */
[C---:B------:R-:W-:Y:S02]  /*bfa10*/  IMAD.X R33, R43.reuse, 0x1, R4, P5 ;  /* 0x000000012b217824 */ /* 0x040fe400028e0604 */
[----:B------:R-:W-:Y:S01]  /*bfa20*/  IMAD.X R21, R43, 0x1, R7, P2 ;  /* 0x000000012b157824 */ /* 0x000fe200010e0607 */
[----:B0-----:R-:W-:Y:S01]  /*bfa30*/  IADD3 R36, P1, PT, R47, R56, RZ ;  /* 0x000000382f247210 */ /* 0x001fe20007f3e0ff */
[----:B------:R0:W-:Y:S04]  /*bfa40*/  STL.64 [R1+0xab0], R40 ;  /* 0x000ab02801007387 */ /* 0x0001e80000100a00 */
[----:B------:R-:W-:Y:S01]  /*bfa50*/  IMAD.X R37, R43, 0x1, R5, P1 ;  /* 0x000000012b257824 */ /* 0x000fe200008e0605 */
[----:B------:R2:W-:Y:S04]  /*bfa60*/  STL.64 [R1+0xaa8], R32 ;  /* 0x000aa82001007387 */ /* 0x0005e80000100a00 */
[----:B------:R1:W-:Y:S01]  /*bfa70*/  STL.64 [R1+0xaa0], R20 ;  /* 0x000aa01401007387 */ /* 0x0003e20000100a00 */
[----:B0-----:R-:W-:-:S03]  /*bfa80*/  IADD3 R40, P3, PT, R47, R2, RZ ;  /* 0x000000022f287210 */ /* 0x001fc60007f7e0ff */
[----:B------:R0:W-:Y:S01]  /*bfa90*/  STL.64 [R1+0xa98], R36 ;  /* 0x000a982401007387 */ /* 0x0001e20000100a00 */
[----:B--2---:R-:W-:Y:S01]  /*bfaa0*/  IADD3 R32, P5, PT, R47, R50, RZ ;  /* 0x000000322f207210 */ /* 0x004fe20007fbe0ff */
[----:B------:R-:W-:Y:S01]  /*bfab0*/  IMAD.X R41, R43, 0x1, R3, P3 ;  /* 0x000000012b297824 */ /* 0x000fe200018e0603 */
[----:B-1----:R-:W-:-:S03]  /*bfac0*/  IADD3 R20, P2, PT, R47, R51, RZ ;  /* 0x000000332f147210 */ /* 0x002fc60007f5e0ff */
[----:B------:R-:W-:Y:S01]  /*bfad0*/  IMAD.X R33, R43, 0x1, R0, P5 ;  /* 0x000000012b217824 */ /* 0x000fe200028e0600 */
[----:B0-----:R-:W-:Y:S01]  /*bfae0*/  IADD3 R36, P1, PT, R47, R53, RZ ;  /* 0x000000352f247210 */ /* 0x001fe20007f3e0ff */
[----:B------:R-:W-:Y:S01]  /*bfaf0*/  IMAD.X R21, R43, 0x1, R6, P2 ;  /* 0x000000012b157824 */ /* 0x000fe200010e0606 */
[----:B------:R-:W-:Y:S01]  /*bfb00*/  IADD3 R46, P3, PT, R47, R55, RZ ;  /* 0x000000372f2e7210 */ /* 0x000fe20007f7e0ff */
[----:B------:R0:W-:Y:S02]  /*bfb10*/  STL.64 [R1+0xa90], R40 ;  /* 0x000a902801007387 */ /* 0x0001e40000100a00 */
[C---:B------:R-:W-:Y:S01]  /*bfb20*/  IMAD.X R37, R43.reuse, 0x1, R54, P1 ;  /* 0x000000012b257824 */ /* 0x040fe200008e0636 */
[----:B------:R-:W-:Y:S01]  /*bfb30*/  SHF.R.S32.HI R42, RZ, 0x1f, R45 ;  /* 0x0000001fff2a7819 */ /* 0x000fe2000001142d */
[----:B------:R-:W-:Y:S01]  /*bfb40*/  IMAD.X R47, R43, 0x1, R52, P3 ;  /* 0x000000012b2f7824 */ /* 0x000fe200018e0634 */
[----:B0-----:R-:W2:Y:S04]  /*bfb50*/  LDL.LU.64 R40, [R1+0x4558] ;  /* 0x0045580001287983 */ /* 0x001ea80000300a00 */
[----:B------:R0:W-:Y:S04]  /*bfb60*/  STL.64 [R1+0xa88], R32 ;  /* 0x000a882001007387 */ /* 0x0001e80000100a00 */
[----:B------:R1:W-:Y:S04]  /*bfb70*/  STL.64 [R1+0xa80], R20 ;  /* 0x000a801401007387 */ /* 0x0003e80000100a00 */
[----:B------:R3:W-:Y:S01]  /*bfb80*/  STL.64 [R1+0xa78], R36 ;  /* 0x000a782401007387 */ /* 0x0007e20000100a00 */
[----:B0-----:R-:W-:-:S02]  /*bfb90*/  IADD3 R32, P5, PT, R45, R48, RZ ;  /* 0x000000302d207210 */ /* 0x001fc40007fbe0ff */
[----:B-1----:R-:W-:-:S03]  /*bfba0*/  IADD3 R20, P2, PT, R45, R49, RZ ;  /* 0x000000312d147210 */ /* 0x002fc60007f5e0ff */
[C---:B------:R-:W-:Y:S01]  /*bfbb0*/  IMAD.X R33, R42.reuse, 0x1, R4, P5 ;  /* 0x000000012a217824 */ /* 0x040fe200028e0604 */
[----:B---3--:R-:W-:Y:S01]  /*bfbc0*/  IADD3 R36, P1, PT, R45, R56, RZ ;  /* 0x000000382d247210 */ /* 0x008fe20007f3e0ff */
[----:B------:R0:W-:Y:S01]  /*bfbd0*/  STL.64 [R1+0xa60], R46 ;  /* 0x000a602e01007387 */ /* 0x0001e20000100a00 */
[----:B------:R-:W-:-:S03]  /*bfbe0*/  IMAD.X R21, R42, 0x1, R7, P2 ;  /* 0x000000012a157824 */ /* 0x000fc600010e0607 */
[----:B------:R-:W-:Y:S01]  /*bfbf0*/  IMAD.X R37, R42, 0x1, R5, P1 ;  /* 0x000000012a257824 */ /* 0x000fe200008e0605 */
[----:B------:R1:W-:Y:S01]  /*bfc00*/  STL.64 [R1+0xa58], R32 ;  /* 0x000a582001007387 */ /* 0x0003e20000100a00 */
[----:B0-----:R-:W-:-:S03]  /*bfc10*/  IADD3 R46, P3, PT, R45, R2, RZ ;  /* 0x000000022d2e7210 */ /* 0x001fc60007f7e0ff */
[----:B------:R0:W-:Y:S04]  /*bfc20*/  STL.64 [R1+0xa50], R20 ;  /* 0x000a501401007387 */ /* 0x0001e80000100a00 */
[----:B------:R3:W-:Y:S01]  /*bfc30*/  STL.64 [R1+0xa48], R36 ;  /* 0x000a482401007387 */ /* 0x0007e20000100a00 */
[----:B------:R-:W-:Y:S01]  /*bfc40*/  IMAD.X R47, R42, 0x1, R3, P3 ;  /* 0x000000012a2f7824 */ /* 0x000fe200018e0603 */
[C---:B-1----:R-:W-:Y:S02]  /*bfc50*/  IADD3 R32, P5, PT, R45.reuse, R50, RZ ;  /* 0x000000322d207210 */ /* 0x042fe40007fbe0ff */
[C---:B------:R-:W-:Y:S02]  /*bfc60*/  IADD3 R44, P3, PT, R45.reuse, R55, RZ ;  /* 0x000000372d2c7210 */ /* 0x040fe40007f7e0ff */
[----:B0-----:R-:W-:-:S02]  /*bfc70*/  IADD3 R20, P2, PT, R45, R51, RZ ;  /* 0x000000332d147210 */ /* 0x001fc40007f5e0ff */
[----:B---3--:R-:W-:Y:S01]  /*bfc80*/  IADD3 R36, P1, PT, R45, R53, RZ ;  /* 0x000000352d247210 */ /* 0x008fe20007f3e0ff */
[----:B------:R-:W-:Y:S01]  /*bfc90*/  IMAD.MOV.U32 R45, RZ, RZ, R42 ;  /* 0x000000ffff2d7224 */ /* 0x000fe200078e002a */
[----:B------:R0:W-:Y:S03]  /*bfca0*/  STL.64 [R1+0xa30], R46 ;  /* 0x000a302e01007387 */ /* 0x0001e60000100a00 */
[C---:B------:R-:W-:Y:S02]  /*bfcb0*/  IMAD.X R33, R45.reuse, 0x1, R0, P5 ;  /* 0x000000012d217824 */ /* 0x040fe400028e0600 */
[C---:B------:R-:W-:Y:S01]  /*bfcc0*/  IMAD.X R21, R45.reuse, 0x1, R6, P2 ;  /* 0x000000012d157824 */ /* 0x040fe200010e0606 */
[----:B0-----:R-:W3:Y:S04]  /*bfcd0*/  LDL.LU.64 R46, [R1+0x4550] ;  /* 0x00455000012e7983 */ /* 0x001ee80000300a00 */
[----:B------:R-:W-:Y:S04]  /*bfce0*/  STL.64 [R1+0xa28], R32 ;  /* 0x000a282001007387 */ /* 0x000fe80000100a00 */
[----:B------:R0:W-:Y:S04]  /*bfcf0*/  STL.64 [R1+0xa20], R20 ;  /* 0x000a201401007387 */ /* 0x0001e80000100a00 */
[----:B0-----:R-:W2:Y:S01]  /*bfd00*/  LDL.LU R20, [R1+0x454c] ;  /* 0x00454c0001147983 */ /* 0x001ea20000300800 */
[----:B------:R-:W-:-:S02]  /*bfd10*/  IMAD.X R37, R45, 0x1, R54, P1 ;  /* 0x000000012d257824 */ /* 0x000fc400008e0636 */
[----:B------:R-:W-:Y:S01]  /*bfd20*/  IMAD.X R45, R45, 0x1, R52, P3 ;  /* 0x000000012d2d7824 */ /* 0x000fe200018e0634 */
[----:B------:R-:W-:Y:S02]  /*bfd30*/  SHF.R.S32.HI R42, RZ, 0x1f, R57 ;  /* 0x0000001fff2a7819 */ /* 0x000fe40000011439 */
[C---:B------:R-:W-:Y:S01]  /*bfd40*/  IADD3 R32, P5, PT, R57.reuse, R48, RZ ;  /* 0x0000003039207210 */ /* 0x040fe20007fbe0ff */
[----:B------:R0:W-:Y:S04]  /*bfd50*/  STL.64 [R1+0xa18], R36 ;  /* 0x000a182401007387 */ /* 0x0001e80000100a00 */
[----:B------:R1:W-:Y:S01]  /*bfd60*/  STL.64 [R1+0xa10], R44 ;  /* 0x000a102c01007387 */ /* 0x0003e20000100a00 */
[----:B------:R-:W-:Y:S01]  /*bfd70*/  IMAD.X R33, R42, 0x1, R4, P5 ;  /* 0x000000012a217824 */ /* 0x000fe200028e0604 */
[----:B0-----:R-:W-:-:S02]  /*bfd80*/  IADD3 R36, P1, PT, R57, R56, RZ ;  /* 0x0000003839247210 */ /* 0x001fc40007f3e0ff */
[----:B-1----:R-:W-:-:S03]  /*bfd90*/  IADD3 R44, P3, PT, R57, R2, RZ ;  /* 0x00000002392c7210 */ /* 0x002fc60007f7e0ff */
[C---:B------:R-:W-:Y:S01]  /*bfda0*/  IMAD.X R37, R42.reuse, 0x1, R5, P1 ;  /* 0x000000012a257824 */ /* 0x040fe200008e0605 */
[----:B------:R0:W-:Y:S01]  /*bfdb0*/  STL.64 [R1+0xa08], R32 ;  /* 0x000a082001007387 */ /* 0x0001e20000100a00 */
[----:B------:R-:W-:Y:S01]  /*bfdc0*/  IMAD.X R45, R42, 0x1, R3, P3 ;  /* 0x000000012a2d7824 */ /* 0x000fe200018e0603 */
[C---:B0-----:R-:W-:Y:S01]  /*bfdd0*/  IADD3 R32, P5, PT, R57.reuse, R50, RZ ;  /* 0x0000003239207210 */ /* 0x041fe20007fbe0ff */
[----:B--2---:R-:W-:Y:S01]  /*bfde0*/  IMAD.MOV.U32 R43, RZ, RZ, R20 ;  /* 0x000000ffff2b7224 */ /* 0x004fe200078e0014 */
[----:B------:R-:W-:-:S05]  /*bfdf0*/  IADD3 R20, P2, PT, R57, R49, RZ ;  /* 0x0000003139147210 */ /* 0x000fca0007f5e0ff */
[----:B------:R-:W-:-:S05]  /*bfe00*/  IMAD.X R21, R42, 0x1, R7, P2 ;  /* 0x000000012a157824 */ /* 0x000fca00010e0607 */
[----:B------:R0:W-:Y:S04]  /*bfe10*/  STL.64 [R1+0xa00], R20 ;  /* 0x000a001401007387 */ /* 0x0001e80000100a00 */
[----:B------:R1:W-:Y:S04]  /*bfe20*/  STL.64 [R1+0x9f8], R36 ;  /* 0x0009f82401007387 */ /* 0x0003e80000100a00 */
[----:B------:R2:W-:Y:S01]  /*bfe30*/  STL.64 [R1+0x9e0], R44 ;  /* 0x0009e02c01007387 */ /* 0x0005e20000100a00 */
[C---:B0-----:R-:W-:Y:S02]  /*bfe40*/  IADD3 R20, P2, PT, R57.reuse, R51, RZ ;  /* 0x0000003339147210 */ /* 0x041fe40007f5e0ff */
[C---:B-1----:R-:W-:Y:S01]  /*bfe50*/  IADD3 R36, P1, PT, R57.reuse, R53, RZ ;  /* 0x0000003539247210 */ /* 0x042fe20007f3e0ff */
[----:B--2---:R-:W-:Y:S01]  /*bfe60*/  IMAD.MOV.U32 R45, RZ, RZ, R42 ;  /* 0x000000ffff2d7224 */ /* 0x004fe200078e002a */
[----:B------:R-:W-:-:S02]  /*bfe70*/  IADD3 R44, P3, PT, R57, R55, RZ ;  /* 0x00000037392c7210 */ /* 0x000fc40007f7e0ff */
[----:B------:R-:W2:Y:S01]  /*bfe80*/  LDL.LU R57, [R1+0x4548] ;  /* 0x0045480001397983 */ /* 0x000ea20000300800 */
[C---:B------:R-:W-:Y:S02]  /*bfe90*/  IMAD.X R33, R45.reuse, 0x1, R0, P5 ;  /* 0x000000012d217824 */ /* 0x040fe400028e0600 */
[C---:B------:R-:W-:Y:S02]  /*bfea0*/  IMAD.X R21, R45.reuse, 0x1, R6, P2 ;  /* 0x000000012d157824 */ /* 0x040fe400010e0606 */
[C---:B------:R-:W-:Y:S02]  /*bfeb0*/  IMAD.X R37, R45.reuse, 0x1, R54, P1 ;  /* 0x000000012d257824 */ /* 0x040fe400008e0636 */
[----:B------:R-:W-:Y:S01]  /*bfec0*/  IMAD.X R45, R45, 0x1, R52, P3 ;  /* 0x000000012d2d7824 */ /* 0x000fe200018e0634 */
[----:B------:R0:W-:Y:S01]  /*bfed0*/  STL.64 [R1+0x9d8], R32 ;  /* 0x0009d82001007387 */ /* 0x0001e20000100a00 */
[----:B---3--:R-:W-:-:S03]  /*bfee0*/  SHF.R.S32.HI R42, RZ, 0x1f, R47 ;  /* 0x0000001fff2a7819 */ /* 0x008fc6000001142f */
[----:B------:R1:W-:Y:S04]  /*bfef0*/  STL.64 [R1+0x9d0], R20 ;  /* 0x0009d01401007387 */ /* 0x0003e80000100a00 */
[----:B------:R3:W-:Y:S01]  /*bff00*/  STL.64 [R1+0x9c8], R36 ;  /* 0x0009c82401007387 */ /* 0x0007e20000100a00 */
[----:B0-----:R-:W-:-:S03]  /*bff10*/  IADD3 R32, P5, PT, R47, R48, RZ ;  /* 0x000000302f207210 */ /* 0x001fc60007fbe0ff */
[----:B------:R0:W-:Y:S01]  /*bff20*/  STL.64 [R1+0x9c0], R44 ;  /* 0x0009c02c01007387 */ /* 0x0001e20000100a00 */
[C---:B-1----:R-:W-:Y:S01]  /*bff30*/  IADD3 R20, P2, PT, R47.reuse, R49, RZ ;  /* 0x000000312f147210 */ /* 0x042fe20007f5e0ff */
[----:B------:R-:W-:Y:S01]  /*bff40*/  IMAD.X R33, R42, 0x1, R4, P5 ;  /* 0x000000012a217824 */ /* 0x000fe200028e0604 */
[----:B---3--:R-:W-:-:S03]  /*bff50*/  IADD3 R36, P1, PT, R47, R56, RZ ;  /* 0x000000382f247210 */ /* 0x008fc60007f3e0ff */
[C---:B------:R-:W-:Y:S01]  /*bff60*/  IMAD.X R21, R42.reuse, 0x1, R7, P2 ;  /* 0x000000012a157824 */ /* 0x040fe200010e0607 */
[C---:B0-----:R-:W-:Y:S01]  /*bff70*/  IADD3 R44, P3, PT, R47.reuse, R2, RZ ;  /* 0x000000022f2c7210 */ /* 0x041fe20007f7e0ff */
[C---:B------:R-:W-:Y:S01]  /*bff80*/  IMAD.X R37, R42.reuse, 0x1, R5, P1 ;  /* 0x000000012a257824 */ /* 0x040fe200008e0605 */
[----:B------:R0:W-:Y:S03]  /*bff90*/  STL.64 [R1+0x9b8], R32 ;  /* 0x0009b82001007387 */ /* 0x0001e60000100a00 */
[----:B------:R-:W-:Y:S01]  /*bffa0*/  IMAD.X R45, R42, 0x1, R3, P3 ;  /* 0x000000012a2d7824 */ /* 0x000fe200018e0603 */
        /* <DEDUP_REMOVED lines=8> */
[----:B0-----:R-:W-:Y:S01]  /*c0030*/  IADD3 R44, P3, PT, R47, R55, RZ ;  /* 0x000000372f2c7210 */ /* 0x001fe20007f7e0ff */
[C---:B------:R-:W-:Y:S01]  /*c0040*/  IMAD.X R37, R42.reuse, 0x1, R54, P1 ;  /* 0x000000012a257824 */ /* 0x040fe200008e0636 */
[----:B------:R0:W-:Y:S03]  /*c0050*/  STL.64 [R1+0x988], R32 ;  /* 0x0009882001007387 */ /* 0x0001e60000100a00 */
[----:B------:R-:W-:Y:S01]  /*c0060*/  IMAD.X R45, R42, 0x1, R52, P3 ;  /* 0x000000012a2d7824 */ /* 0x000fe200018e0634 */
[----:B------:R-:W-:Y:S01]  /*c0070*/  SHF.R.S32.HI R47, RZ, 0x1f, R43 ;  /* 0x0000001fff2f7819 */ /* 0x000fe2000001142b */
[----:B------:R1:W-:Y:S04]  /*c0080*/  STL.64 [R1+0x980], R20 ;  /* 0x0009801401007387 */ /* 0x0003e80000100a00 */
[----:B------:R3:W-:Y:S01]  /*c0090*/  STL.64 [R1+0x978], R36 ;  /* 0x0009782401007387 */ /* 0x0007e20000100a00 */
[----:B0-----:R-:W-:-:S03]  /*c00a0*/  IADD3 R32, P5, PT, R43, R48, RZ ;  /* 0x000000302b207210 */ /* 0x001fc60007fbe0ff */
[----:B------:R0:W-:Y:S01]  /*c00b0*/  STL.64 [R1+0x970], R44 ;  /* 0x0009702c01007387 */ /* 0x0001e20000100a00 */
[----:B-1----:R-:W-:Y:S01]  /*c00c0*/  IADD3 R20, P2, PT, R43, R49, RZ ;  /* 0x000000312b147210 */ /* 0x002fe20007f5e0ff */
[----:B------:R-:W-:Y:S01]  /*c00d0*/  IMAD.X R33, R47, 0x1, R4, P5 ;  /* 0x000000012f217824 */ /* 0x000fe200028e0604 */
[----:B---3--:R-:W-:-:S03]  /*c00e0*/  IADD3 R36, P1, PT, R43, R56, RZ ;  /* 0x000000382b247210 */ /* 0x008fc60007f3e0ff */
[----:B------:R-:W-:Y:S01]  /*c00f0*/  IMAD.X R21, R47, 0x1, R7, P2 ;  /* 0x000000012f157824 */ /* 0x000fe200010e0607 */
[----:B0-----:R-:W-:Y:S01]  /*c0100*/  IADD3 R44, P3, PT, R43, R2, RZ ;  /* 0x000000022b2c7210 */ /* 0x001fe20007f7e0ff */
[C---:B------:R-:W-:Y:S01]  /*c0110*/  IMAD.X R37, R47.reuse, 0x1, R5, P1 ;  /* 0x000000012f257824 */ /* 0x040fe200008e0605 */
[----:B------:R-:W-:Y:S03]  /*c0120*/  STL.64 [R1+0x968], R32 ;  /* 0x0009682001007387 */ /* 0x000fe60000100a00 */
[----:B------:R-:W-:Y:S01]  /*c0130*/  IMAD.X R45, R47, 0x1, R3, P3 ;  /* 0x000000012f2d7824 */ /* 0x000fe200018e0603 */
[----:B------:R-:W-:Y:S04]  /*c0140*/  STL.64 [R1+0x960], R20 ;  /* 0x0009601401007387 */ /* 0x000fe80000100a00 */
[----:B------:R-:W-:Y:S04]  /*c0150*/  STL.64 [R1+0x958], R36 ;  /* 0x0009582401007387 */ /* 0x000fe80000100a00 */
[----:B------:R0:W-:Y:S04]  /*c0160*/  STL.64 [R1+0x940], R44 ;  /* 0x0009402c01007387 */ /* 0x0001e80000100a00 */
[----:B0-----:R-:W3:Y:S01]  /*c0170*/  LDL.LU.64 R44, [R1+0x4540] ;  /* 0x00454000012c7983 */ /* 0x001ee20000300a00 */
[----:B------:R-:W-:-:S02]  /*c0180*/  IADD3 R32, P5, PT, R43, R50, RZ ;  /* 0x000000322b207210 */ /* 0x000fc40007fbe0ff */
[C---:B------:R-:W-:Y:S02]  /*c0190*/  IADD3 R20, P2, PT, R43.reuse, R51, RZ ;  /* 0x000000332b147210 */ /* 0x040fe40007f5e0ff */
[C---:B------:R-:W-:Y:S02]  /*c01a0*/  IADD3 R36, P1, PT, R43.reuse, R53, RZ ;  /* 0x000000352b247210 */ /* 0x040fe40007f3e0ff */
[----:B------:R-:W-:Y:S01]  /*c01b0*/  IADD3 R42, P3, PT, R43, R55, RZ ;  /* 0x000000372b2a7210 */ /* 0x000fe20007f7e0ff */
[----:B------:R-:W-:-:S04]  /*c01c0*/  IMAD.MOV.U32 R43, RZ, RZ, R47 ;  /* 0x000000ffff2b7224 */ /* 0x000fc800078e002f */
[C---:B------:R-:W-:Y:S02]  /*c01d0*/  IMAD.X R33, R43.reuse, 0x1, R0, P5 ;  /* 0x000000012b217824 */ /* 0x040fe400028e0600 */
[C---:B------:R-:W-:Y:S02]  /*c01e0*/  IMAD.X R21, R43.reuse, 0x1, R6, P2 ;  /* 0x000000012b157824 */ /* 0x040fe400010e0606 */
[C---:B------:R-:W-:Y:S02]  /*c01f0*/  IMAD.X R37, R43.reuse, 0x1, R54, P1 ;  /* 0x000000012b257824 */ /* 0x040fe400008e0636 */
[----:B------:R-:W-:Y:S01]  /*c0200*/  IMAD.X R43, R43, 0x1, R52, P3 ;  /* 0x000000012b2b7824 */ /* 0x000fe200018e0634 */
[----:B------:R0:W-:Y:S04]  /*c0210*/  STL.64 [R1+0x938], R32 ;  /* 0x0009382001007387 */ /* 0x0001e80000100a00 */
[----:B------:R1:W-:Y:S04]  /*c0220*/  STL.64 [R1+0x930], R20 ;  /* 0x0009301401007387 */ /* 0x0003e80000100a00 */
[----:B------:R0:W-:Y:S04]  /*c0230*/  STL.64 [R1+0x928], R36 ;  /* 0x0009282401007387 */ /* 0x0001e80000100a00 */
[----:B------:R0:W-:Y:S01]  /*c0240*/  STL.64 [R1+0x910], R42 ;  /* 0x0009102a01007387 */ /* 0x0001e20000100a00 */
[----:B---3--:R-:W-:-:S02]  /*c0250*/  SHF.R.S32.HI R47, RZ, 0x1f, R45 ;  /* 0x0000001fff2f7819 */ /* 0x008fc4000001142d */
[C---:B0-----:R-:W-:Y:S02]  /*c0260*/  IADD3 R32, P5, PT, R45.reuse, R48, RZ ;  /* 0x000000302d207210 */ /* 0x041fe40007fbe0ff */
[C---:B-1----:R-:W-:Y:S02]  /*c0270*/  IADD3 R20, P2, PT, R45.reuse, R49, RZ ;  /* 0x000000312d147210 */ /* 0x042fe40007f5e0ff */
[C---:B------:R-:W-:Y:S02]  /*c0280*/  IADD3 R36, P1, PT, R45.reuse, R56, RZ ;  /* 0x000000382d247210 */ /* 0x040fe40007f3e0ff */
[----:B------:R-:W-:Y:S01]  /*c0290*/  IADD3 R42, P3, PT, R45, R2, RZ ;  /* 0x000000022d2a7210 */ /* 0x000fe20007f7e0ff */
[C---:B------:R-:W-:Y:S02]  /*c02a0*/  IMAD.X R33, R47.reuse, 0x1, R4, P5 ;  /* 0x000000012f217824 */ /* 0x040fe400028e0604 */
[C---:B------:R-:W-:Y:S02]  /*c02b0*/  IMAD.X R21, R47.reuse, 0x1, R7, P2 ;  /* 0x000000012f157824 */ /* 0x040fe400010e0607 */
[----:B------:R-:W-:-:S02]  /*c02c0*/  IMAD.X R37, R47, 0x1, R5, P1 ;  /* 0x000000012f257824 */ /* 0x000fc400008e0605 */
[----:B------:R-:W-:Y:S01]  /*c02d0*/  IMAD.X R43, R47, 0x1, R3, P3 ;  /* 0x000000012f2b7824 */ /* 0x000fe200018e0603 */
[----:B------:R0:W-:Y:S04]  /*c02e0*/  STL.64 [R1+0x908], R32 ;  /* 0x0009082001007387 */ /* 0x0001e80000100a00 */
        /* <DEDUP_REMOVED lines=23> */
[----:B------:R-:W-:Y:S03]  /*c0460*/  STL.64 [R1+0x8c0], R32 ;  /* 0x0008c02001007387 */ /* 0x000fe60000100a00 */
[----:B------:R-:W-:Y:S01]  /*c0470*/  IMAD.X R43, R45, 0x1, R3, P3 ;  /* 0x000000012d2b7824 */ /* 0x000fe200018e0603 */
[----:B------:R-:W-:Y:S04]  /*c0480*/  STL.64 [R1+0x8b8], R20 ;  /* 0x0008b81401007387 */ /* 0x000fe80000100a00 */
[----:B------:R-:W-:Y:S04]  /*c0490*/  STL.64 [R1+0x8b0], R36 ;  /* 0x0008b02401007387 */ /* 0x000fe80000100a00 */
[----:B------:R0:W-:Y:S04]  /*c04a0*/  STL.64 [R1+0x8a0], R42 ;  /* 0x0008a02a01007387 */ /* 0x0001e80000100a00 */
[----:B0-----:R-:W3:Y:S01]  /*c04b0*/  LDL.LU.64 R42, [R1+0x4538] ;  /* 0x00453800012a7983 */ /* 0x001ee20000300a00 */
[C---:B------:R-:W-:Y:S01]  /*c04c0*/  IADD3 R32, P5, PT, R46.reuse, R50, RZ ;  /* 0x000000322e207210 */ /* 0x040fe20007fbe0ff */
[----:B------:R-:W-:Y:S01]  /*c04d0*/  IMAD.MOV.U32 R47, RZ, RZ, R45 ;  /* 0x000000ffff2f7224 */ /* 0x000fe200078e002d */
[----:B------:R-:W-:-:S03]  /*c04e0*/  IADD3 R20, P2, PT, R46, R51, RZ ;  /* 0x000000332e147210 */ /* 0x000fc60007f5e0ff */
[C---:B------:R-:W-:Y:S02]  /*c04f0*/  IMAD.X R33, R47.reuse, 0x1, R0, P5 ;  /* 0x000000012f217824 */ /* 0x040fe400028e0600 */
[C---:B------:R-:W-:Y:S01]  /*c0500*/  IMAD.X R21, R47.reuse, 0x1, R6, P2 ;  /* 0x000000012f157824 */ /* 0x040fe200010e0606 */
[C---:B------:R-:W-:Y:S02]  /*c0510*/  IADD3 R36, P1, PT, R46.reuse, R53, RZ ;  /* 0x000000352e247210 */ /* 0x040fe40007f3e0ff */
[----:B------:R-:W-:Y:S01]  /*c0520*/  IADD3 R46, P3, PT, R46, R55, RZ ;  /* 0x000000372e2e7210 */ /* 0x000fe20007f7e0ff */
[----:B------:R0:W-:Y:S02]  /*c0530*/  STL.64 [R1+0x898], R32 ;  /* 0x0008982001007387 */ /* 0x0001e40000100a00 */
[C---:B------:R-:W-:Y:S02]  /*c0540*/  IMAD.X R37, R47.reuse, 0x1, R54, P1 ;  /* 0x000000012f257824 */ /* 0x040fe400008e0636 */
[----:B------:R1:W-:Y:S01]  /*c0550*/  STL.64 [R1+0x890], R20 ;  /* 0x0008901401007387 */ /* 0x0003e20000100a00 */
[----:B------:R-:W-:-:S03]  /*c0560*/  IMAD.X R47, R47, 0x1, R52, P3 ;  /* 0x000000012f2f7824 */ /* 0x000fc600018e0634 */
[----:B------:R0:W-:Y:S04]  /*c0570*/  STL.64 [R1+0x888], R36 ;  /* 0x0008882401007387 */ /* 0x0001e80000100a00 */
[----:B------:R0:W-:Y:S01]  /*c0580*/  STL.64 [R1+0x878], R46 ;  /* 0x0008782e01007387 */ /* 0x0001e20000100a00 */
[----:B---3--:R-:W-:Y:S02]  /*c0590*/  SHF.R.S32.HI R45, RZ, 0x1f, R43 ;  /* 0x0000001fff2d7819 */ /* 0x008fe4000001142b */
[C---:B0-----:R-:W-:Y:S02]  /*c05a0*/  IADD3 R32, P5, PT, R43.reuse, R48, RZ ;  /* 0x000000302b207210 */ /* 0x041fe40007fbe0ff */
[----:B-1----:R-:W-:-:S03]  /*c05b0*/  IADD3 R20, P2, PT, R43, R49, RZ ;  /* 0x000000312b147210 */ /* 0x002fc60007f5e0ff */
[C---:B------:R-:W-:Y:S02]  /*c05c0*/  IMAD.X R33, R45.reuse, 0x1, R4, P5 ;  /* 0x000000012d217824 */ /* 0x040fe400028e0604 */
[----:B------:R-:W-:Y:S01]  /*c05d0*/  IMAD.X R21, R45, 0x1, R7, P2 ;  /* 0x000000012d157824 */ /* 0x000fe200010e0607 */
[C---:B------:R-:W-:Y:S02]  /*c05e0*/  IADD3 R36, P1, PT, R43.reuse, R56, RZ ;  /* 0x000000382b247210 */ /* 0x040fe40007f3e0ff */
[----:B------:R-:W-:Y:S01]  /*c05f0*/  IADD3 R46, P3, PT, R43, R2, RZ ;  /* 0x000000022b2e7210 */ /* 0x000fe20007f7e0ff */
[----:B------:R0:W-:Y:S02]  /*c0600*/  STL.64 [R1+0x870], R32 ;  /* 0x0008702001007387 */ /* 0x0001e40000100a00 */
[C---:B------:R-:W-:Y:S02]  /*c0610*/  IMAD.X R37, R45.reuse, 0x1, R5, P1 ;  /* 0x000000012d257824 */ /* 0x040fe400008e0605 */
[----:B------:R1:W-:Y:S01]  /*c0620*/  STL.64 [R1+0x868], R20 ;  /* 0x0008681401007387 */ /* 0x0003e20000100a00 */
[----:B------:R-:W-:Y:S01]  /*c0630*/  IMAD.X R47, R45, 0x1, R3, P3 ;  /* 0x000000012d2f7824 */ /* 0x000fe200018e0603 */
[----:B0-----:R-:W-:-:S02]  /*c0640*/  IADD3 R32, P5, PT, R43, R50, RZ ;  /* 0x000000322b207210 */ /* 0x001fc40007fbe0ff */
[----:B-1----:R-:W-:-:S03]  /*c0650*/  IADD3 R20, P2, PT, R43, R51, RZ ;  /* 0x000000332b147210 */ /* 0x002fc60007f5e0ff */
[C---:B------:R-:W-:Y:S01]  /*c0660*/  IMAD.X R33, R45.reuse, 0x1, R0, P5 ;  /* 0x000000012d217824 */ /* 0x040fe200028e0600 */
[----:B------:R0:W-:Y:S01]  /*c0670*/  STL.64 [R1+0x860], R36 ;  /* 0x0008602401007387 */ /* 0x0001e20000100a00 */
[----:B------:R-:W-:-:S03]  /*c0680*/  IMAD.X R21, R45, 0x1, R6, P2 ;  /* 0x000000012d157824 */ /* 0x000fc600010e0606 */
[----:B------:R1:W-:Y:S04]  /*c0690*/  STL.64 [R1+0x848], R46 ;  /* 0x0008482e01007387 */ /* 0x0003e80000100a00 */
[----:B------:R3:W-:Y:S01]  /*c06a0*/  STL.64 [R1+0x840], R32 ;  /* 0x0008402001007387 */ /* 0x0007e20000100a00 */
[----:B0-----:R-:W-:-:S03]  /*c06b0*/  IADD3 R36, P1, PT, R43, R53, RZ ;  /* 0x000000352b247210 */ /* 0x001fc60007f3e0ff */
[----:B------:R0:W-:Y:S01]  /*c06c0*/  STL.64 [R1+0x838], R20 ;  /* 0x0008381401007387 */ /* 0x0001e20000100a00 */
[----:B-1----:R-:W-:Y:S02]  /*c06d0*/  IADD3 R46, P3, PT, R43, R55, RZ ;  /* 0x000000372b2e7210 */ /* 0x002fe40007f7e0ff */
[----:B------:R-:W-:Y:S02]  /*c06e0*/  SHF.R.S32.HI R43, RZ, 0x1f, R44 ;  /* 0x0000001fff2b7819 */ /* 0x000fe4000001142c */
[C---:B---3--:R-:W-:Y:S01]  /*c06f0*/  IADD3 R32, P5, PT, R44.reuse, R48, RZ ;  /* 0x000000302c207210 */ /* 0x048fe20007fbe0ff */
[C---:B------:R-:W-:Y:S01]  /*c0700*/  IMAD.X R37, R45.reuse, 0x1, R54, P1 ;  /* 0x000000012d257824 */ /* 0x040fe200008e0636 */
[----:B0-----:R-:W-:Y:S01]  /*c0710*/  IADD3 R20, P2, PT, R44, R49, RZ ;  /* 0x000000312c147210 */ /* 0x001fe20007f5e0ff */
[----:B------:R-:W-:Y:S02]  /*c0720*/  IMAD.X R47, R45, 0x1, R52, P3 ;  /* 0x000000012d2f7824 */ /* 0x000fe400018e0634 */
[C---:B------:R-:W-:Y:S01]  /*c0730*/  IMAD.X R33, R43.reuse, 0x1, R4, P5 ;  /* 0x000000012b217824 */ /* 0x040fe200028e0604 */
[----:B------:R0:W-:Y:S01]  /*c0740*/  STL.64 [R1+0x830], R36 ;  /* 0x0008302401007387 */ /* 0x0001e20000100a00 */
[----:B------:R-:W-:-:S03]  /*c0750*/  IMAD.X R21, R43, 0x1, R7, P2 ;  /* 0x000000012b157824 */ /* 0x000fc600010e0607 */
        /* <DEDUP_REMOVED lines=12> */
[----:B------:R1:W-:Y:S01]  /*c0820*/  STL.64 [R1+0x7f8], R46 ;  /* 0x0007f82e01007387 */ /* 0x0003e20000100a00 */
[----:B------:R-:W-:-:S03]  /*c0830*/  SHF.R.S32.HI R45, RZ, 0x1f, R42 ;  /* 0x0000001fff2d7819 */ /* 0x000fc6000001142a */
[----:B------:R3:W-:Y:S01]  /*c0840*/  STL.64 [R1+0x7f0], R32 ;  /* 0x0007f02001007387 */ /* 0x0007e20000100a00 */
[----:B0-----:R-:W-:-:S03]  /*c0850*/  IADD3 R36, P1, PT, R44, R53, RZ ;  /* 0x000000352c247210 */ /* 0x001fc60007f3e0ff */
[----:B------:R0:W-:Y:S01]  /*c0860*/  STL.64 [R1+0x7e8], R20 ;  /* 0x0007e81401007387 */ /* 0x0001e20000100a00 */
[----:B-1----:R-:W-:Y:S01]  /*c0870*/  IADD3 R46, P3, PT, R44, R55, RZ ;  /* 0x000000372c2e7210 */ /* 0x002fe20007f7e0ff */
[----:B------:R-:W-:Y:S01]  /*c0880*/  IMAD.X R37, R43, 0x1, R54, P1 ;  /* 0x000000012b257824 */ /* 0x000fe200008e0636 */
[----:B---3--:R-:W-:-:S03]  /*c0890*/  IADD3 R32, P5, PT, R42, R48, RZ ;  /* 0x000000302a207210 */ /* 0x008fc60007fbe0ff */
[----:B------:R-:W-:Y:S01]  /*c08a0*/  IMAD.X R47, R43, 0x1, R52, P3 ;  /* 0x000000012b2f7824 */ /* 0x000fe200018e0634 */
        /* <DEDUP_REMOVED lines=16> */
[----:B------:R-:W-:Y:S01]  /*c09b0*/  STL.64 [R1+0x7a0], R46 ;  /* 0x0007a02e01007387 */ /* 0x000fe20000100a00 */
[----:B------:R-:W-:-:S03]  /*c09c0*/  SHF.R.S32.HI R44, RZ, 0x1f, R41 ;  /* 0x0000001fff2c7819 */ /* 0x000fc60000011429 */
[----:B------:R1:W-:Y:S01]  /*c09d0*/  STL.64 [R1+0x798], R32 ;  /* 0x0007982001007387 */ /* 0x0003e20000100a00 */
[----:B0-----:R-:W-:-:S03]  /*c09e0*/  IADD3 R36, P1, PT, R42, R53, RZ ;  /* 0x000000352a247210 */ /* 0x001fc60007f3e0ff */
[----:B------:R0:W-:Y:S01]  /*c09f0*/  STL.64 [R1+0x790], R20 ;  /* 0x0007901401007387 */ /* 0x0001e20000100a00 */
[----:B------:R-:W-:Y:S01]  /*c0a00*/  IADD3 R42, P3, PT, R42, R55, RZ ;  /* 0x000000372a2a7210 */ /* 0x000fe20007f7e0ff */
[----:B------:R-:W-:Y:S01]  /*c0a10*/  IMAD.X R37, R45, 0x1, R54, P1 ;  /* 0x000000012d257824 */ /* 0x000fe200008e0636 */
[----:B-1----:R-:W-:-:S03]  /*c0a20*/  IADD3 R32, P5, PT, R41, R48, RZ ;  /* 0x0000003029207210 */ /* 0x002fc60007fbe0ff */
        /* <DEDUP_REMOVED lines=95> */
[C---:B0-----:R-:W-:Y:S02]  /*c1020*/  IADD3 R36, P1, PT, R28.reuse, R53, RZ ;  /* 0x000000351c247210 */ /* 0x041fe40007f3e0ff */
[----:B------:R-:W-:Y:S01]  /*c1030*/  IADD3 R28, P3, PT, R28, R55, RZ ;  /* 0x000000371c1c7210 */ /* 0x000fe20007f7e0ff */
[----:B------:R0:W-:Y:S02]  /*c1040*/  STL.64 [R1+0x638], R20 ;  /* 0x0006381401007387 */ /* 0x0001e40000100a00 */
[----:B------:R-:W-:Y:S01]  /*c1050*/  IMAD.X R37, R41, 0x1, R54, P1 ;  /* 0x0000000129257824 */ /* 0x000fe200008e0636 */
[----:B-1----:R-:W-:Y:S01]  /*c1060*/  IADD3 R32, P5, PT, R27, R48, RZ ;  /* 0x000000301b207210 */ /* 0x002fe20007fbe0ff */
[----:B------:R-:W-:Y:S01]  /*c1070*/  IMAD.X R29, R41, 0x1, R52, P3 ;  /* 0x00000001291d7824 */ /* 0x000fe200018e0634 */
[----:B0-----:R-:W-:-:S03]  /*c1080*/  IADD3 R20, P2, PT, R27, R49, RZ ;  /* 0x000000311b147210 */ /* 0x001fc60007f5e0ff */
        /* <DEDUP_REMOVED lines=22> */
[C---:B------:R-:W-:Y:S02]  /*c11f0*/  IMAD.X R37, R40.reuse, 0x1, R54, P1 ;  /* 0x0000000128257824 */ /* 0x040fe400008e0636 */
        /* <DEDUP_REMOVED lines=23> */
[----:B---3--:R-:W-:Y:S01]  /*c1370*/  IADD3 R32, P5, PT, R23, R48, RZ ;  /* 0x0000003017207210 */ /* 0x008fe20007fbe0ff */
        /* <DEDUP_REMOVED lines=45> */
[----:B------:R-:W-:Y:S01]  /*c1650*/  STL.64 [R1+0x4520], R32 ;  /* 0x0045202001007387 */ /* 0x000fe20000100a00 */
[----:B0-----:R-:W-:-:S03]  /*c1660*/  IADD3 R36, P1, PT, R16, R53, RZ ;  /* 0x0000003510247210 */ /* 0x001fc60007f3e0ff */
[----:B------:R0:W-:Y:S01]  /*c1670*/  STL.64 [R1+0x4f0], R20 ;  /* 0x0004f01401007387 */ /* 0x0001e20000100a00 */
[----:B-1----:R-:W-:Y:S02]  /*c1680*/  IADD3 R28, P3, PT, R16, R55, RZ ;  /* 0x00000037101c7210 */ /* 0x002fe40007f7e0ff */
[C---:B------:R-:W-:Y:S01]  /*c1690*/  IADD3 R16, P5, PT, R22.reuse, R48, RZ ;  /* 0x0000003016107210 */ /* 0x040fe20007fbe0ff */
[C---:B------:R-:W-:Y:S02]  /*c16a0*/  IMAD.X R37, R23.reuse, 0x1, R54, P1 ;  /* 0x0000000117257824 */ /* 0x040fe400008e0636 */
[----:B------:R-:W-:Y:S01]  /*c16b0*/  IMAD.X R29, R23, 0x1, R52, P3 ;  /* 0x00000001171d7824 */ /* 0x000fe200018e0634 */
[----:B0-----:R-:W-:Y:S01]  /*c16c0*/  IADD3 R20, P2, PT, R22, R49, RZ ;  /* 0x0000003116147210 */ /* 0x001fe20007f5e0ff */
[----:B------:R-:W-:-:S03]  /*c16d0*/  IMAD.X R17, R27, 0x1, R4, P5 ;  /* 0x000000011b117824 */ /* 0x000fc600028e0604 */
[----:B------:R0:W-:Y:S01]  /*c16e0*/  STL.64 [R1+0x4d0], R28 ;  /* 0x0004d01c01007387 */ /* 0x0001e20000100a00 */
[----:B------:R-:W-:-:S03]  /*c16f0*/  IMAD.X R21, R27, 0x1, R7, P2 ;  /* 0x000000011b157824 */ /* 0x000fc600010e0607 */
[----:B------:R-:W-:Y:S01]  /*c1700*/  STL.64 [R1+0x4e8], R36 ;  /* 0x0004e82401007387 */ /* 0x000fe20000100a00 */
[----:B------:R-:W-:-:S03]  /*c1710*/  IADD3 R32, P1, PT, R22, R56, RZ ;  /* 0x0000003816207210 */ /* 0x000fc60007f3e0ff */
[----:B------:R1:W-:Y:S01]  /*c1720*/  STL.64 [R1+0x4c8], R16 ;  /* 0x0004c81001007387 */ /* 0x0003e20000100a00 */
[----:B0-----:R-:W-:-:S03]  /*c1730*/  IADD3 R28, P3, PT, R22, R2, RZ ;  /* 0x00000002161c7210 */ /* 0x001fc60007f7e0ff */
[----:B------:R0:W-:Y:S01]  /*c1740*/  STL.64 [R1+0x4c0], R20 ;  /* 0x0004c01401007387 */ /* 0x0001e20000100a00 */
[C---:B------:R-:W-:Y:S02]  /*c1750*/  IMAD.X R33, R27.reuse, 0x1, R5, P1 ;  /* 0x000000011b217824 */ /* 0x040fe400008e0605 */
[----:B------:R-:W-:Y:S01]  /*c1760*/  IMAD.X R29, R27, 0x1, R3, P3 ;  /* 0x000000011b1d7824 */ /* 0x000fe200018e0603 */
[C---:B-1----:R-:W-:Y:S02]  /*c1770*/  IADD3 R16, P5, PT, R22.reuse, R50, RZ ;  /* 0x0000003216107210 */ /* 0x042fe40007fbe0ff */
[----:B0-----:R-:W-:-:S03]  /*c1780*/  IADD3 R20, P2, PT, R22, R51, RZ ;  /* 0x0000003316147210 */ /* 0x001fc60007f5e0ff */
[C---:B------:R-:W-:Y:S01]  /*c1790*/  IMAD.X R17, R27.reuse, 0x1, R0, P5 ;  /* 0x000000011b117824 */ /* 0x040fe200028e0600 */
[----:B------:R0:W-:Y:S01]  /*c17a0*/  STL.64 [R1+0x4b8], R32 ;  /* 0x0004b82001007387 */ /* 0x0001e20000100a00 */
[----:B------:R-:W-:-:S03]  /*c17b0*/  IMAD.X R21, R27, 0x1, R6, P2 ;  /* 0x000000011b157824 */ /* 0x000fc600010e0606 */
[----:B------:R1:W-:Y:S01]  /*c17c0*/  STL.64 [R1+0x4a0], R28 ;  /* 0x0004a01c01007387 */ /* 0x0003e20000100a00 */
[----:B------:R-:W-:-:S03]  /*c17d0*/  IADD3 R36, P1, PT, R22, R53, RZ ;  /* 0x0000003516247210 */ /* 0x000fc60007f3e0ff */
[----:B------:R-:W-:Y:S01]  /*c17e0*/  STL.64 [R1+0x4528], R20 ;  /* 0x0045281401007387 */ /* 0x000fe20000100a00 */
[----:B0-----:R-:W-:-:S03]  /*c17f0*/  IADD3 R32, P3, PT, R22, R55, RZ ;  /* 0x0000003716207210 */ /* 0x001fc60007f7e0ff */
[----:B------:R0:W-:Y:S01]  /*c1800*/  STL.64 [R1+0x498], R16 ;  /* 0x0004981001007387 */ /* 0x0001e20000100a00 */
[C---:B------:R-:W-:Y:S02]  /*c1810*/  IADD3 R22, P5, PT, R26.reuse, R48, RZ ;  /* 0x000000301a167210 */ /* 0x040fe40007fbe0ff */
[----:B-1----:R-:W-:Y:S01]  /*c1820*/  SHF.R.S32.HI R29, RZ, 0x1f, R26 ;  /* 0x0000001fff1d7819 */ /* 0x002fe2000001141a */
[C---:B------:R-:W-:Y:S02]  /*c1830*/  IMAD.X R33, R27.reuse, 0x1, R52, P3 ;  /* 0x000000011b217824 */ /* 0x040fe400018e0634 */
[----:B------:R-:W-:Y:S02]  /*c1840*/  IMAD.X R37, R27, 0x1, R54, P1 ;  /* 0x000000011b257824 */ /* 0x000fe400008e0636 */
[----:B------:R-:W-:Y:S01]  /*c1850*/  IMAD.X R23, R29, 0x1, R4, P5 ;  /* 0x000000011d177824 */ /* 0x000fe200028e0604 */
[C---:B0-----:R-:W-:Y:S01]  /*c1860*/  IADD3 R16, P2, PT, R26.reuse, R49, RZ ;  /* 0x000000311a107210 */ /* 0x041fe20007f5e0ff */
[----:B------:R0:W-:Y:S01]  /*c1870*/  STL.64 [R1+0x480], R32 ;  /* 0x0004802001007387 */ /* 0x0001e20000100a00 */
[----:B------:R-:W-:-:S03]  /*c1880*/  IADD3 R20, P1, PT, R26, R56, RZ ;  /* 0x000000381a147210 */ /* 0x000fc60007f3e0ff */
[C---:B------:R-:W-:Y:S01]  /*c1890*/  IMAD.X R17, R29.reuse, 0x1, R7, P2 ;  /* 0x000000011d117824 */ /* 0x040fe200010e0607 */
[----:B------:R-:W-:Y:S01]  /*c18a0*/  STL.64 [R1+0x488], R36 ;  /* 0x0004882401007387 */ /* 0x000fe20000100a00 */
[----:B------:R-:W-:-:S03]  /*c18b0*/  IMAD.X R21, R29, 0x1, R5, P1 ;  /* 0x000000011d157824 */ /* 0x000fc600008e0605 */
[----:B------:R1:W-:Y:S01]  /*c18c0*/  STL.64 [R1+0x478], R22 ;  /* 0x0004781601007387 */ /* 0x0003e20000100a00 */
[----:B0-----:R-:W-:-:S03]  /*c18d0*/  IADD3 R32, P3, PT, R26, R2, RZ ;  /* 0x000000021a207210 */ /* 0x001fc60007f7e0ff */
[----:B------:R0:W-:Y:S02]  /*c18e0*/  STL.64 [R1+0x470], R16 ;  /* 0x0004701001007387 */ /* 0x0001e40000100a00 */
[----:B------:R-:W-:Y:S01]  /*c18f0*/  IMAD.X R33, R29, 0x1, R3, P3 ;  /* 0x000000011d217824 */ /* 0x000fe200018e0603 */
[C---:B-1----:R-:W-:Y:S02]  /*c1900*/  IADD3 R22, P5, PT, R26.reuse, R50, RZ ;  /* 0x000000321a167210 */ /* 0x042fe40007fbe0ff */
[----:B0-----:R-:W-:-:S03]  /*c1910*/  IADD3 R16, P2, PT, R26, R51, RZ ;  /* 0x000000331a107210 */ /* 0x001fc60007f5e0ff */
[C---:B------:R-:W-:Y:S01]  /*c1920*/  IMAD.X R23, R29.reuse, 0x1, R0, P5 ;  /* 0x000000011d177824 */ /* 0x040fe200028e0600 */
[----:B------:R0:W-:Y:S01]  /*c1930*/  STL.64 [R1+0x468], R20 ;  /* 0x0004681401007387 */ /* 0x0001e20000100a00 */
[----:B------:R-:W-:-:S03]  /*c1940*/  IMAD.X R17, R29, 0x1, R6, P2 ;  /* 0x000000011d117824 */ /* 0x000fc600010e0606 */
        /* <DEDUP_REMOVED lines=30> */
[C---:B------:R-:W-:Y:S01]  /*c1b30*/  IMAD.X R21, R28.reuse, 0x1, R54, P1 ;  /* 0x000000011c157824 */ /* 0x040fe200008e0636 */
[----:B------:R-:W-:Y:S02]  /*c1b40*/  SHF.R.S32.HI R25, RZ, 0x1f, R19 ;  /* 0x0000001fff197819 */ /* 0x000fe40000011413 */
[C---:B---3--:R-:W-:Y:S01]  /*c1b50*/  IADD3 R22, P5, PT, R19.reuse, R48, RZ ;  /* 0x0000003013167210 */ /* 0x048fe20007fbe0ff */
        /* <DEDUP_REMOVED lines=47> */
[----:B-1----:R-:W-:Y:S01]  /*c1e50*/  IADD3 R26, P3, PT, R24, R55, RZ ;  /* 0x00000037181a7210 */ /* 0x002fe20007f7e0ff */
[----:B------:R-:W-:Y:S01]  /*c1e60*/  IMAD.X R21, R19, 0x1, R54, P1 ;  /* 0x0000000113157824 */ /* 0x000fe200008e0636 */
[----:B------:R-:W-:-:S03]  /*c1e70*/  IADD3 R28, P5, PT, R18, R48, RZ ;  /* 0x00000030121c7210 */ /* 0x000fc60007fbe0ff */
[----:B------:R-:W-:Y:S01]  /*c1e80*/  IMAD.X R27, R19, 0x1, R52, P3 ;  /* 0x00000001131b7824 */ /* 0x000fe200018e0634 */
[C---:B0-----:R-:W-:Y:S01]  /*c1e90*/  IADD3 R16, P2, PT, R18.reuse, R49, RZ ;  /* 0x0000003112107210 */ /* 0x041fe20007f5e0ff */
[----:B------:R0:W-:Y:S04]  /*c1ea0*/  STL.64 [R1+0x340], R20 ;  /* 0x0003401401007387 */ /* 0x0001e80000100a00 */
[C---:B------:R-:W-:Y:S01]  /*c1eb0*/  IMAD.X R17, R25.reuse, 0x1, R7, P2 ;  /* 0x0000000119117824 */ /* 0x040fe200010e0607 */
[----:B------:R1:W-:Y:S01]  /*c1ec0*/  STL.64 [R1+0x330], R26 ;  /* 0x0003301a01007387 */ /* 0x0003e20000100a00 */
[----:B------:R-:W-:Y:S01]  /*c1ed0*/  IMAD.X R29, R25, 0x1, R4, P5 ;  /* 0x00000001191d7824 */ /* 0x000fe200028e0604 */
[C---:B------:R-:W-:Y:S02]  /*c1ee0*/  IADD3 R22, P5, PT, R18.reuse, R50, RZ ;  /* 0x0000003212167210 */ /* 0x040fe40007fbe0ff */
[C---:B0-----:R-:W-:Y:S01]  /*c1ef0*/  IADD3 R20, P1, PT, R18.reuse, R56, RZ ;  /* 0x0000003812147210 */ /* 0x041fe20007f3e0ff */
[----:B------:R0:W-:Y:S01]  /*c1f00*/  STL.64 [R1+0x320], R16 ;  /* 0x0003201001007387 */ /* 0x0001e20000100a00 */
[----:B-1----:R-:W-:-:S03]  /*c1f10*/  IADD3 R26, P3, PT, R18, R2, RZ ;  /* 0x00000002121a7210 */ /* 0x002fc60007f7e0ff */
[C---:B------:R-:W-:Y:S01]  /*c1f20*/  IMAD.X R21, R25.reuse, 0x1, R5, P1 ;  /* 0x0000000119157824 */ /* 0x040fe200008e0605 */
[----:B------:R-:W-:Y:S01]  /*c1f30*/  STL.64 [R1+0x328], R28 ;  /* 0x0003281c01007387 */ /* 0x000fe20000100a00 */
[C---:B------:R-:W-:Y:S02]  /*c1f40*/  IMAD.X R23, R25.reuse, 0x1, R0, P5 ;  /* 0x0000000119177824 */ /* 0x040fe400028e0600 */
[C---:B------:R-:W-:Y:S01]  /*c1f50*/  IMAD.X R27, R25.reuse, 0x1, R3, P3 ;  /* 0x00000001191b7824 */ /* 0x040fe200018e0603 */
[----:B0-----:R-:W-:Y:S01]  /*c1f60*/  IADD3 R16, P2, PT, R18, R51, RZ ;  /* 0x0000003312107210 */ /* 0x001fe20007f5e0ff */
[----:B------:R0:W-:Y:S04]  /*c1f70*/  STL.64 [R1+0x318], R20 ;  /* 0x0003181401007387 */ /* 0x0001e80000100a00 */
        /* <DEDUP_REMOVED lines=35> */
[----:B0-----:R-:W-:Y:S01]  /*c21b0*/  IADD3 R16, P2, PT, R59, R49, RZ ;  /* 0x000000313b107210 */ /* 0x001fe20007f5e0ff */
[----:B------:R0:W-:Y:S02]  /*c21c0*/  STL.64 [R1+0x2a0], R20 ;  /* 0x0002a01401007387 */ /* 0x0001e40000100a00 */
[----:B------:R-:W-:-:S02]  /*c21d0*/  IMAD.X R23, R58, 0x1, R4, P5 ;  /* 0x000000013a177824 */ /* 0x000fc400028e0604 */
[----:B------:R-:W-:Y:S01]  /*c21e0*/  IMAD.X R17, R58, 0x1, R7, P2 ;  /* 0x000000013a117824 */ /* 0x000fe200010e0607 */
[----:B------:R1:W-:Y:S01]  /*c21f0*/  STL.64 [R1+0x288], R18 ;  /* 0x0002881201007387 */ /* 0x0003e20000100a00 */
[C---:B------:R-:W-:Y:S02]  /*c2200*/  IADD3 R36, P5, PT, R59.reuse, R50, RZ ;  /* 0x000000323b247210 */ /* 0x040fe40007fbe0ff */
[C---:B0-----:R-:W-:Y:S01]  /*c2210*/  IADD3 R20, P1, PT, R59.reuse, R56, RZ ;  /* 0x000000383b147210 */ /* 0x041fe20007f3e0ff */
[----:B------:R0:W-:Y:S01]  /*c2220*/  STL.64 [R1+0x278], R16 ;  /* 0x0002781001007387 */ /* 0x0001e20000100a00 */
[----:B-1----:R-:W-:-:S03]  /*c2230*/  IADD3 R18, P3, PT, R59, R2, RZ ;  /* 0x000000023b127210 */ /* 0x002fc60007f7e0ff */
[----:B------:R1:W-:Y:S01]  /*c2240*/  STL.64 [R1+0x280], R22 ;  /* 0x0002801601007387 */ /* 0x0003e20000100a00 */
[C---:B------:R-:W-:Y:S02]  /*c2250*/  IMAD.X R21, R58.reuse, 0x1, R5, P1 ;  /* 0x000000013a157824 */ /* 0x040fe400008e0605 */
[C---:B------:R-:W-:Y:S01]  /*c2260*/  VIADD R8, R59.reuse, UR18 ;  /* 0x000000123b087c36 */ /* 0x040fe20008000000 */
[----:B------:R-:W3:Y:S01]  /*c2270*/  LDCU UR18, c[0x0][0x398] ;  /* 0x00007300ff1277ac */ /* 0x000ee20008000800 */
[C---:B0-----:R-:W-:Y:S01]  /*c2280*/  IADD3 R16, P2, PT, R59.reuse, R51, RZ ;  /* 0x000000333b107210 */ /* 0x041fe20007f5e0ff */
[C---:B------:R-:W-:Y:S01]  /*c2290*/  IMAD.X R19, R58.reuse, 0x1, R3, P3 ;  /* 0x000000013a137824 */ /* 0x040fe200018e0603 */
[----:B-1----:R-:W-:Y:S01]  /*c22a0*/  IADD3 R22, P1, PT, R59, R53, RZ ;  /* 0x000000353b167210 */ /* 0x002fe20007f3e0ff */
[C---:B------:R-:W-:Y:S02]  /*c22b0*/  IMAD.X R37, R58.reuse, 0x1, R0, P5 ;  /* 0x000000013a257824 */ /* 0x040fe400028e0600 */
[C---:B------:R-:W-:Y:S01]  /*c22c0*/  IMAD.X R17, R58.reuse, 0x1, R6, P2 ;  /* 0x000000013a117824 */ /* 0x040fe200010e0606 */
[----:B------:R0:W-:Y:S01]  /*c22d0*/  STL.64 [R1+0x270], R20 ;  /* 0x0002701401007387 */ /* 0x0001e20000100a00 */
[----:B------:R-:W-:-:S03]  /*c22e0*/  IMAD.X R23, R58, 0x1, R54, P1 ;  /* 0x000000013a177824 */ /* 0x000fc600008e0636 */
[----:B------:R1:W-:Y:S04]  /*c22f0*/  STL.64 [R1+0x260], R18 ;  /* 0x0002601201007387 */ /* 0x0003e80000100a00 */
[----:B------:R-:W-:Y:S01]  /*c2300*/  STL.64 [R1+0x44e0], R36 ;  /* 0x0044e02401007387 */ /* 0x000fe20000100a00 */
[----:B0-----:R-:W-:-:S03]  /*c2310*/  IADD3 R20, P3, PT, R59, R55, RZ ;  /* 0x000000373b147210 */ /* 0x001fc60007f7e0ff */
[----:B------:R0:W-:Y:S01]  /*c2320*/  STL.64 [R1+0x250], R16 ;  /* 0x0002501001007387 */ /* 0x0001e20000100a00 */
[----:B------:R-:W-:Y:S02]  /*c2330*/  SHF.R.S32.HI R59, RZ, 0x1f, R8 ;  /* 0x0000001fff3b7819 */ /* 0x000fe40000011408 */
[----:B-1----:R-:W-:Y:S01]  /*c2340*/  IADD3 R18, P5, PT, R8, R48, RZ ;  /* 0x0000003008127210 */ /* 0x002fe20007fbe0ff */
[----:B------:R1:W-:Y:S01]  /*c2350*/  STL.64 [R1+0x248], R22 ;  /* 0x0002481601007387 */ /* 0x0003e20000100a00 */
[----:B------:R-:W-:-:S03]  /*c2360*/  IMAD.X R21, R58, 0x1, R52, P3 ;  /* 0x000000013a157824 */ /* 0x000fc600018e0634 */
[----:B------:R-:W-:Y:S01]  /*c2370*/  IMAD.X R19, R59, 0x1, R4, P5 ;  /* 0x000000013b137824 */ /* 0x000fe200028e0604 */
[C---:B0-----:R-:W-:Y:S02]  /*c2380*/  IADD3 R16, P2, PT, R8.reuse, R49, RZ ;  /* 0x0000003108107210 */ /* 0x041fe40007f5e0ff */
        /* <DEDUP_REMOVED lines=10> */
[----:B--2---:R-:W-:-:S03]  /*c2430*/  IADD3 R16, P2, PT, R8, R51, RZ ;  /* 0x0000003308107210 */ /* 0x004fc60007f5e0ff */
[C---:B------:R-:W-:Y:S01]  /*c2440*/  IMAD.X R19, R59.reuse, 0x1, R0, P5 ;  /* 0x000000013b137824 */ /* 0x040fe200028e0600 */
[C---:B0-----:R-:W-:Y:S01]  /*c2450*/  IADD3 R22, P1, PT, R8.reuse, R53, RZ ;  /* 0x0000003508167210 */ /* 0x041fe20007f3e0ff */
[C---:B------:R-:W-:Y:S01]  /*c2460*/  VIADD R60, R8.reuse, UR19 ;  /* 0x00000013083c7c36 */ /* 0x040fe20008000000 */
[----:B------:R-:W-:Y:S01]  /*c2470*/  IADD3 R24, P3, PT, R8, R55, RZ ;  /* 0x0000003708187210 */ /* 0x000fe20007f7e0ff */
[C---:B------:R-:W-:Y:S01]  /*c2480*/  IMAD.X R17, R59.reuse, 0x1, R6, P2 ;  /* 0x000000013b117824 */ /* 0x040fe200010e0606 */
[----:B------:R0:W-:Y:S01]  /*c2490*/  STL.64 [R1+0x208], R20 ;  /* 0x0002081401007387 */ /* 0x0001e20000100a00 */
[C---:B------:R-:W-:Y:S01]  /*c24a0*/  IMAD.X R23, R59.reuse, 0x1, R54, P1 ;  /* 0x000000013b177824 */ /* 0x040fe200008e0636 */
[----:B------:R-:W-:Y:S01]  /*c24b0*/  SHF.R.S32.HI R58, RZ, 0x1f, R60 ;  /* 0x0000001fff3a7819 */ /* 0x000fe2000001143c */
[----:B------:R-:W-:Y:S01]  /*c24c0*/  IMAD.MOV.U32 R32, RZ, RZ, R30 ;  /* 0x000000ffff207224 */ /* 0x000fe200078e001e */
[----:B------:R1:W-:Y:S01]  /*c24d0*/  STL.64 [R1+0x200], R18 ;  /* 0x0002001201007387 */ /* 0x0003e20000100a00 */
[----:B------:R-:W-:Y:S01]  /*c24e0*/  IMAD.X R25, R59, 0x1, R52, P3 ;  /* 0x000000013b197824 */ /* 0x000fe200018e0634 */
[----:B------:R-:W2:Y:S02]  /*c24f0*/  LDCU UR19, c[0x0][0x398] ;  /* 0x00007300ff1377ac */ /* 0x000ea40008000800 */
        /* <DEDUP_REMOVED lines=8> */
[----:B------:R-:W-:-:S03]  /*c2580*/  IMAD.X R17, R58, 0x1, R3, P3 ;  /* 0x000000013a117824 */ /* 0x000fc600018e0603 */
[----:B------:R0:W-:Y:S01]  /*c2590*/  STL.64 [R1+0x1e0], R18 ;  /* 0x0001e01201007387 */ /* 0x0001e20000100a00 */
[----:B------:R-:W-:-:S03]  /*c25a0*/  IMAD.X R23, R58, 0x1, R5, P1 ;  /* 0x000000013a177824 */ /* 0x000fc600008e0605 */
[----:B------:R-:W-:Y:S04]  /*c25b0*/  STL.64 [R1+0x1e8], R24 ;  /* 0x0001e81801007387 */ /* 0x000fe80000100a00 */
[----:B------:R1:W-:Y:S01]  /*c25c0*/  STL.64 [R1+0x1d8], R20 ;  /* 0x0001d81401007387 */ /* 0x0003e20000100a00 */
[----:B0-----:R-:W-:-:S03]  /*c25d0*/  IADD3 R18, P5, PT, R60, R50, RZ ;  /* 0x000000323c127210 */ /* 0x001fc60007fbe0ff */
[----:B------:R0:W-:Y:S04]  /*c25e0*/  STL.64 [R1+0x1d0], R22 ;  /* 0x0001d01601007387 */ /* 0x0001e80000100a00 */
[----:B------:R3:W-:Y:S01]  /*c25f0*/  STL.64 [R1+0x1c0], R16 ;  /* 0x0001c01001007387 */ /* 0x0007e20000100a00 */
[----:B-1----:R-:W-:Y:S01]  /*c2600*/  IADD3 R20, P2, PT, R60, R51, RZ ;  /* 0x000000333c147210 */ /* 0x002fe20007f5e0ff */
[----:B------:R-:W-:Y:S01]  /*c2610*/  IMAD.X R19, R58, 0x1, R0, P5 ;  /* 0x000000013a137824 */ /* 0x000fe200028e0600 */
[C---:B0-----:R-:W-:Y:S01]  /*c2620*/  IADD3 R22, P1, PT, R60.reuse, R53, RZ ;  /* 0x000000353c167210 */ /* 0x041fe20007f3e0ff */
[C---:B------:R-:W-:Y:S01]  /*c2630*/  VIADD R61, R60.reuse, UR20 ;  /* 0x000000143c3d7c36 */ /* 0x040fe20008000000 */
[----:B---3--:R-:W-:Y:S01]  /*c2640*/  IADD3 R16, P3, PT, R60, R55, RZ ;  /* 0x000000373c107210 */ /* 0x008fe20007f7e0ff */
[----:B------:R-:W-:-:S02]  /*c2650*/  IMAD.X R21, R58, 0x1, R6, P2 ;  /* 0x000000013a157824 */ /* 0x000fc400010e0606 */
[C---:B------:R-:W-:Y:S01]  /*c2660*/  IMAD.X R23, R58.reuse, 0x1, R54, P1 ;  /* 0x000000013a177824 */ /* 0x040fe200008e0636 */
[----:B------:R0:W-:Y:S01]  /*c2670*/  STL.64 [R1+0x1b8], R18 ;  /* 0x0001b81201007387 */ /* 0x0001e20000100a00 */
[----:B------:R-:W-:Y:S01]  /*c2680*/  IMAD.X R17, R58, 0x1, R52, P3 ;  /* 0x000000013a117824 */ /* 0x000fe200018e0634 */
[----:B------:R-:W-:Y:S01]  /*c2690*/  SHF.R.S32.HI R60, RZ, 0x1f, R61 ;  /* 0x0000001fff3c7819 */ /* 0x000fe2000001143d */
[----:B------:R-:W-:Y:S01]  /*c26a0*/  IMAD.MOV.U32 R33, RZ, RZ, R31 ;  /* 0x000000ffff217224 */ /* 0x000fe200078e001f */
[----:B------:R1:W-:Y:S01]  /*c26b0*/  STL.64 [R1+0x1b0], R20 ;  /* 0x0001b01401007387 */ /* 0x0003e20000100a00 */
[----:B------:R-:W-:Y:S01]  /*c26c0*/  ISETP.LT.AND P6, PT, R35, UR61, !P4 ;  /* 0x0000003d23007c0c */ /* 0x000fe2000e7c1270 */
[----:B------:R-:W3:Y:S02]  /*c26d0*/  LDCU UR20, c[0x0][0x398] ;  /* 0x00007300ff1477ac */ /* 0x000ee40008000800 */
        /* <DEDUP_REMOVED lines=16> */
[C---:B------:R-:W-:Y:S01]  /*c27e0*/  IMAD.X R19, R60.reuse, 0x1, R0, P5 ;  /* 0x000000013c137824 */ /* 0x040fe200028e0600 */
[C---:B--2---:R-:W-:Y:S01]  /*c27f0*/  IADD3 R22, P1, PT, R61.reuse, R53, RZ ;  /* 0x000000353d167210 */ /* 0x044fe20007f3e0ff */
[C---:B------:R-:W-:Y:S01]  /*c2800*/  VIADD R59, R61.reuse, UR21 ;  /* 0x000000153d3b7c36 */ /* 0x040fe20008000000 */
[----:B0-----:R-:W-:Y:S01]  /*c2810*/  IADD3 R16, P3, PT, R61, R55, RZ ;  /* 0x000000373d107210 */ /* 0x001fe20007f7e0ff */
[C---:B------:R-:W-:Y:S02]  /*c2820*/  IMAD.X R21, R60.reuse, 0x1, R6, P2 ;  /* 0x000000013c157824 */ /* 0x040fe400010e0606 */
[C---:B------:R-:W-:Y:S01]  /*c2830*/  IMAD.X R23, R60.reuse, 0x1, R54, P1 ;  /* 0x000000013c177824 */ /* 0x040fe200008e0636 */
[----:B------:R0:W-:Y:S01]  /*c2840*/  STL.64 [R1+0x38], R18 ;  /* 0x0000381201007387 */ /* 0x0001e20000100a00 */
[----:B------:R-:W-:Y:S01]  /*c2850*/  IMAD.X R17, R60, 0x1, R52, P3 ;  /* 0x000000013c117824 */ /* 0x000fe200018e0634 */
[----:B------:R-:W-:Y:S01]  /*c2860*/  SHF.R.S32.HI R61, RZ, 0x1f, R59 ;  /* 0x0000001fff3d7819 */ /* 0x000fe2000001143b */
[----:B------:R-:W1:Y:S01]  /*c2870*/  LDCU UR21, c[0x0][0x398] ;  /* 0x00007300ff1577ac */ /* 0x000e620008000800 */
[----:B------:R2:W-:Y:S04]  /*c2880*/  STL.64 [R1+0x30], R20 ;  /* 0x0000301401007387 */ /* 0x0005e80000100a00 */
[----:B------:R3:W-:Y:S01]  /*c2890*/  STL.64 [R1+0x28], R22 ;  /* 0x0000281601007387 */ /* 0x0007e20000100a00 */
[----:B0-----:R-:W-:-:S03]  /*c28a0*/  IADD3 R18, P5, PT, R59, R48, RZ ;  /* 0x000000303b127210 */ /* 0x001fc60007fbe0ff */
[----:B------:R0:W-:Y:S01]  /*c28b0*/  STL.64 [R1+0x20], R16 ;  /* 0x0000201001007387 */ /* 0x0001e20000100a00 */
[----:B--2---:R-:W-:Y:S01]  /*c28c0*/  IADD3 R20, P2, PT, R59, R49, RZ ;  /* 0x000000313b147210 */ /* 0x004fe20007f5e0ff */
        /* <DEDUP_REMOVED lines=11> */
[----:B--2---:R-:W-:Y:S01]  /*c2980*/  IADD3 R20, P2, PT, R59, R51, RZ ;  /* 0x000000333b147210 */ /* 0x004fe20007f5e0ff */
[----:B------:R-:W-:Y:S01]  /*c2990*/  IMAD.X R19, R61, 0x1, R0, P5 ;  /* 0x000000013d137824 */ /* 0x000fe200028e0600 */
[C---:B---3--:R-:W-:Y:S01]  /*c29a0*/  IADD3 R22, P1, PT, R59.reuse, R53, RZ ;  /* 0x000000353b167210 */ /* 0x048fe20007f3e0ff */
[C---:B------:R-:W-:Y:S01]  /*c29b0*/  VIADD R58, R59.reuse, UR22 ;  /* 0x000000163b3a7c36 */ /* 0x040fe20008000000 */
[----:B0-----:R-:W-:Y:S01]  /*c29c0*/  IADD3 R16, P3, PT, R59, R55, RZ ;  /* 0x000000373b107210 */ /* 0x001fe20007f7e0ff */
[C---:B------:R-:W-:Y:S02]  /*c29d0*/  IMAD.X R21, R61.reuse, 0x1, R6, P2 ;  /* 0x000000013d157824 */ /* 0x040fe400010e0606 */
[C---:B------:R-:W-:Y:S01]  /*c29e0*/  IMAD.X R23, R61.reuse, 0x1, R54, P1 ;  /* 0x000000013d177824 */ /* 0x040fe200008e0636 */
[----:B------:R0:W-:Y:S01]  /*c29f0*/  STL.64 [R1+0x218], R18 ;  /* 0x0002181201007387 */ /* 0x0001e20000100a00 */
[----:B------:R-:W-:Y:S01]  /*c2a00*/  IMAD.X R17, R61, 0x1, R52, P3 ;  /* 0x000000013d117824 */ /* 0x000fe200018e0634 */
[----:B------:R-:W-:Y:S01]  /*c2a10*/  SHF.R.S32.HI R60, RZ, 0x1f, R58 ;  /* 0x0000001fff3c7819 */ /* 0x000fe2000001143a */
[----:B------:R-:W2:Y:S01]  /*c2a20*/  LDCU UR22, c[0x0][0x398] ;  /* 0x00007300ff1677ac */ /* 0x000ea20008000800 */
[----:B------:R3:W-:Y:S04]  /*c2a30*/  STL.64 [R1+0x210], R20 ;  /* 0x0002101401007387 */ /* 0x0007e80000100a00 */
[----:B------:R-:W-:Y:S01]  /*c2a40*/  STL.64 [R1+0x268], R22 ;  /* 0x0002681601007387 */ /* 0x000fe20000100a00 */
[----:B0-----:R-:W-:-:S03]  /*c2a50*/  IADD3 R18, P5, PT, R58, R48, RZ ;  /* 0x000000303a127210 */ /* 0x001fc60007fbe0ff */
[----:B------:R0:W-:Y:S01]  /*c2a60*/  STL.64 [R1+0x240], R16 ;  /* 0x0002401001007387 */ /* 0x0001e20000100a00 */
[----:B---3--:R-:W-:Y:S01]  /*c2a70*/  IADD3 R20, P2, PT, R58, R49, RZ ;  /* 0x000000313a147210 */ /* 0x008fe20007f5e0ff */
[----:B------:R-:W-:-:S04]  /*c2a80*/  IMAD.X R19, R60, 0x1, R4, P5 ;  /* 0x000000013c137824 */ /* 0x000fc800028e0604 */
[----:B------:R-:W-:Y:S01]  /*c2a90*/  IMAD.X R21, R60, 0x1, R7, P2 ;  /* 0x000000013c157824 */ /* 0x000fe200010e0607 */
[C---:B0-----:R-:W-:Y:S01]  /*c2aa0*/  IADD3 R16, P3, PT, R58.reuse, R2, RZ ;  /* 0x000000023a107210 */ /* 0x041fe20007f7e0ff */
[----:B------:R0:W-:Y:S01]  /*c2ab0*/  STL.64 [R1+0x298], R18 ;  /* 0x0002981201007387 */ /* 0x0001e20000100a00 */
[----:B------:R-:W-:-:S03]  /*c2ac0*/  IADD3 R22, P1, PT, R58, R56, RZ ;  /* 0x000000383a167210 */ /* 0x000fc60007f3e0ff */
[C---:B------:R-:W-:Y:S01]  /*c2ad0*/  IMAD.X R17, R60.reuse, 0x1, R3, P3 ;  /* 0x000000013c117824 */ /* 0x040fe200018e0603 */
[----:B------:R3:W-:Y:S01]  /*c2ae0*/  STL.64 [R1+0x290], R20 ;  /* 0x0002901401007387 */ /* 0x0007e20000100a00 */
[----:B------:R-:W-:-:S03]  /*c2af0*/  IMAD.X R23, R60, 0x1, R5, P1 ;  /* 0x000000013c177824 */ /* 0x000fc600008e0605 */
[----:B------:R1:W-:Y:S01]  /*c2b00*/  STL.64 [R1+0x2c0], R16 ;  /* 0x0002c01001007387 */ /* 0x0003e20000100a00 */
[C---:B0-----:R-:W-:Y:S02]  /*c2b10*/  IADD3 R18, P5, PT, R58.reuse, R50, RZ ;  /* 0x000000323a127210 */ /* 0x041fe40007fbe0ff */
[----:B---3--:R-:W-:-:S03]  /*c2b20*/  IADD3 R20, P2, PT, R58, R51, RZ ;  /* 0x000000333a147210 */ /* 0x008fc60007f5e0ff */
[----:B------:R-:W-:Y:S01]  /*c2b30*/  IMAD.X R19, R60, 0x1, R0, P5 ;  /* 0x000000013c137824 */ /* 0x000fe200028e0600 */
[C---:B-1----:R-:W-:Y:S01]  /*c2b40*/  IADD3 R16, P3, PT, R58.reuse, R55, RZ ;  /* 0x000000373a107210 */ /* 0x042fe20007f7e0ff */
[C---:B------:R-:W-:Y:S01]  /*c2b50*/  VIADD R59, R58.reuse, UR23 ;  /* 0x000000173a3b7c36 */ /* 0x040fe20008000000 */
[----:B------:R-:W-:Y:S01]  /*c2b60*/  IADD3 R24, P1, PT, R58, R53, RZ ;  /* 0x000000353a187210 */ /* 0x000fe20007f3e0ff */
[C---:B------:R-:W-:Y:S01]  /*c2b70*/  IMAD.X R21, R60.reuse, 0x1, R6, P2 ;  /* 0x000000013c157824 */ /* 0x040fe200010e0606 */
[----:B------:R0:W-:Y:S01]  /*c2b80*/  STL.64 [R1+0x2e8], R22 ;  /* 0x0002e81601007387 */ /* 0x0001e20000100a00 */
[C---:B------:R-:W-:Y:S01]  /*c2b90*/  IMAD.X R17, R60.reuse, 0x1, R52, P3 ;  /* 0x000000013c117824 */ /* 0x040fe200018e0634 */
[----:B------:R-:W-:Y:S01]  /*c2ba0*/  SHF.R.S32.HI R61, RZ, 0x1f, R59 ;  /* 0x0000001fff3d7819 */ /* 0x000fe2000001143b */
[----:B------:R-:W1:Y:S01]  /*c2bb0*/  LDCU UR23, c[0x0][0x398] ;  /* 0x00007300ff1777ac */ /* 0x000e620008000800 */
[----:B------:R3:W-:Y:S01]  /*c2bc0*/  STL.64 [R1+0x44b8], R18 ;  /* 0x0044b81201007387 */ /* 0x0007e20000100a00 */
[----:B------:R-:W-:-:S03]  /*c2bd0*/  IMAD.X R25, R60, 0x1, R54, P1 ;  /* 0x000000013c197824 */ /* 0x000fc600008e0636 */
[----:B------:R2:W-:Y:S01]  /*c2be0*/  STL.64 [R1+0x368], R20 ;  /* 0x0003681401007387 */ /* 0x0005e20000100a00 */
[----:B0-----:R-:W-:-:S03]  /*c2bf0*/  IADD3 R22, P5, PT, R59, R48, RZ ;  /* 0x000000303b167210 */ /* 0x001fc60007fbe0ff */
[----:B------:R0:W-:Y:S01]  /*c2c00*/  STL.64 [R1+0x398], R16 ;  /* 0x0003981001007387 */ /* 0x0001e20000100a00 */
[C---:B---3--:R-:W-:Y:S02]  /*c2c10*/  IADD3 R18, P1, PT, R59.reuse, R56, RZ ;  /* 0x000000383b127210 */ /* 0x048fe40007f3e0ff */
[----:B--2---:R-:W-:Y:S01]  /*c2c20*/  IADD3 R20, P2, PT, R59, R49, RZ ;  /* 0x000000313b147210 */ /* 0x004fe20007f5e0ff */
[----:B------:R-:W-:Y:S01]  /*c2c30*/  IMAD.X R23, R61, 0x1, R4, P5 ;  /* 0x000000013d177824 */ /* 0x000fe200028e0604 */
[----:B0-----:R-:W-:-:S03]  /*c2c40*/  IADD3 R16, P3, PT, R59, R2, RZ ;  /* 0x000000023b107210 */ /* 0x001fc60007f7e0ff */
[C---:B------:R-:W-:Y:S02]  /*c2c50*/  IMAD.X R21, R61.reuse, 0x1, R7, P2 ;  /* 0x000000013d157824 */ /* 0x040fe400010e0607 */
[C---:B------:R-:W-:Y:S01]  /*c2c60*/  IMAD.X R19, R61.reuse, 0x1, R5, P1 ;  /* 0x000000013d137824 */ /* 0x040fe200008e0605 */
[----:B------:R-:W-:Y:S01]  /*c2c70*/  STL.64 [R1+0x360], R24 ;  /* 0x0003601801007387 */ /* 0x000fe20000100a00 */
[----:B------:R-:W-:-:S03]  /*c2c80*/  IMAD.X R17, R61, 0x1, R3, P3 ;  /* 0x000000013d117824 */ /* 0x000fc600018e0603 */
[----:B------:R0:W-:Y:S04]  /*c2c90*/  STL.64 [R1+0x390], R22 ;  /* 0x0003901601007387 */ /* 0x0001e80000100a00 */
        /* <DEDUP_REMOVED lines=16> */
[----:B------:R1:W-:Y:S01]  /*c2da0*/  STL.64 [R1+0x4b0], R18 ;  /* 0x0004b01201007387 */ /* 0x0003e20000100a00 */
[----:B0-----:R-:W-:-:S03]  /*c2db0*/  IADD3 R22, P5, PT, R58, R48, RZ ;  /* 0x000000303a167210 */ /* 0x001fc60007fbe0ff */
[----:B------:R0:W-:Y:S01]  /*c2dc0*/  STL.64 [R1+0x4e0], R16 ;  /* 0x0004e01001007387 */ /* 0x0001e20000100a00 */
[----:B---3--:R-:W-:Y:S01]  /*c2dd0*/  IADD3 R20, P2, PT, R58, R49, RZ ;  /* 0x000000313a147210 */ /* 0x008fe20007f5e0ff */
        /* <DEDUP_REMOVED lines=16> */
[----:B------:R-:W-:Y:S01]  /*c2ee0*/  VIADD R59, R58, UR25 ;  /* 0x000000193a3b7c36 */ /* 0x000fe20008000000 */
[----:B------:R0:W-:Y:S01]  /*c2ef0*/  STL.64 [R1+0x5d8], R22 ;  /* 0x0005d81601007387 */ /* 0x0001e20000100a00 */
[C---:B------:R-:W-:Y:S01]  /*c2f00*/  IMAD.X R19, R60.reuse, 0x1, R54, P1 ;  /* 0x000000013c137824 */ /* 0x040fe200008e0636 */
[----:B------:R-:W1:Y:S01]  /*c2f10*/  LDCU UR25, c[0x0][0x398] ;  /* 0x00007300ff1977ac */ /* 0x000e620008000800 */
[----:B------:R-:W-:Y:S01]  /*c2f20*/  IMAD.X R17, R60, 0x1, R52, P3 ;  /* 0x000000013c117824 */ /* 0x000fe200018e0634 */
[----:B------:R3:W-:Y:S01]  /*c2f30*/  STL.64 [R1+0x5d0], R20 ;  /* 0x0005d01401007387 */ /* 0x0007e20000100a00 */
[----:B------:R-:W-:-:S03]  /*c2f40*/  SHF.R.S32.HI R61, RZ, 0x1f, R59 ;  /* 0x0000001fff3d7819 */ /* 0x000fc6000001143b */
[----:B------:R1:W-:Y:S01]  /*c2f50*/  STL.64 [R1+0x5c8], R18 ;  /* 0x0005c81201007387 */ /* 0x0003e20000100a00 */
[----:B0-----:R-:W-:-:S03]  /*c2f60*/  IADD3 R22, P5, PT, R59, R48, RZ ;  /* 0x000000303b167210 */ /* 0x001fc60007fbe0ff */
[----:B------:R0:W-:Y:S01]  /*c2f70*/  STL.64 [R1+0x5a0], R16 ;  /* 0x0005a01001007387 */ /* 0x0001e20000100a00 */
[----:B---3--:R-:W-:Y:S01]  /*c2f80*/  IADD3 R20, P2, PT, R59, R49, RZ ;  /* 0x000000313b147210 */ /* 0x008fe20007f5e0ff */
[----:B------:R-:W-:Y:S01]  /*c2f90*/  IMAD.X R23, R61, 0x1, R4, P5 ;  /* 0x000000013d177824 */ /* 0x000fe200028e0604 */
[----:B-1----:R-:W-:-:S03]  /*c2fa0*/  IADD3 R18, P1, PT, R59, R56, RZ ;  /* 0x000000383b127210 */ /* 0x002fc60007f3e0ff */
        /* <DEDUP_REMOVED lines=8> */
[C---:B0-----:R-:W-:Y:S01]  /*c3030*/  IADD3 R22, P2, PT, R59.reuse, R51, RZ ;  /* 0x000000333b167210 */ /* 0x041fe20007f5e0ff */
[C---:B------:R-:W-:Y:S01]  /*c3040*/  VIADD R58, R59.reuse, UR49 ;  /* 0x000000313b3a7c36 */ /* 0x040fe20008000000 */
[----:B-1----:R-:W-:Y:S01]  /*c3050*/  IADD3 R20, P1, PT, R59, R53, RZ ;  /* 0x000000353b147210 */ /* 0x002fe20007f3e0ff */
[----:B------:R-:W-:Y:S01]  /*c3060*/  IMAD.X R25, R61, 0x1, R0, P5 ;  /* 0x000000013d197824 */ /* 0x000fe200028e0600 */
[----:B---3--:R-:W-:Y:S01]  /*c3070*/  IADD3 R16, P3, PT, R59, R55, RZ ;  /* 0x000000373b107210 */ /* 0x008fe20007f7e0ff */
[C---:B------:R-:W-:Y:S02]  /*c3080*/  IMAD.X R23, R61.reuse, 0x1, R6, P2 ;  /* 0x000000013d177824 */ /* 0x040fe400010e0606 */
[C---:B------:R-:W-:Y:S01]  /*c3090*/  IMAD.X R21, R61.reuse, 0x1, R54, P1 ;  /* 0x000000013d157824 */ /* 0x040fe200008e0636 */
[----:B------:R0:W-:Y:S01]  /*c30a0*/  STL.64 [R1+0x678], R18 ;  /* 0x0006781201007387 */ /* 0x0001e20000100a00 */
[----:B------:R-:W-:Y:S01]  /*c30b0*/  IMAD.X R17, R61, 0x1, R52, P3 ;  /* 0x000000013d117824 */ /* 0x000fe200018e0634 */
[----:B------:R-:W-:-:S02]  /*c30c0*/  SHF.R.S32.HI R60, RZ, 0x1f, R58 ;  /* 0x0000001fff3c7819 */ /* 0x000fc4000001143a */
[----:B------:R-:W-:Y:S04]  /*c30d0*/  STL.64 [R1+0x4498], R24 ;  /* 0x0044981801007387 */ /* 0x000fe80000100a00 */
[----:B------:R1:W-:Y:S01]  /*c30e0*/  STL.64 [R1+0x700], R22 ;  /* 0x0007001601007387 */ /* 0x0003e20000100a00 */
[----:B0-----:R-:W-:-:S03]  /*c30f0*/  IADD3 R18, P5, PT, R58, R48, RZ ;  /* 0x000000303a127210 */ /* 0x001fc60007fbe0ff */
[----:B------:R0:W-:Y:S04]  /*c3100*/  STL.64 [R1+0x6f8], R20 ;  /* 0x0006f81401007387 */ /* 0x0001e80000100a00 */
[----:B------:R3:W-:Y:S01]  /*c3110*/  STL.64 [R1+0x6f0], R16 ;  /* 0x0006f01001007387 */ /* 0x0007e20000100a00 */
[----:B------:R-:W-:Y:S01]  /*c3120*/  IMAD.X R19, R60, 0x1, R4, P5 ;  /* 0x000000013c137824 */ /* 0x000fe200028e0604 */
[----:B-1----:R-:W-:-:S04]  /*c3130*/  IADD3 R22, P2, PT, R58, R49, RZ ;  /* 0x000000313a167210 */ /* 0x002fc80007f5e0ff */
[----:B------:R1:W-:Y:S01]  /*c3140*/  STL.64 [R1+0x6e8], R18 ;  /* 0x0006e81201007387 */ /* 0x0003e20000100a00 */
[C---:B0-----:R-:W-:Y:S02]  /*c3150*/  IADD3 R20, P1, PT, R58.reuse, R56, RZ ;  /* 0x000000383a147210 */ /* 0x041fe40007f3e0ff */
[----:B---3--:R-:W-:Y:S01]  /*c3160*/  IADD3 R16, P3, PT, R58, R2, RZ ;  /* 0x000000023a107210 */ /* 0x008fe20007f7e0ff */
[----:B------:R-:W-:Y:S01]  /*c3170*/  IMAD.X R23, R60, 0x1, R7, P2 ;  /* 0x000000013c177824 */ /* 0x000fe200010e0607 */
[----:B------:R-:W-:-:S03]  /*c3180*/  IADD3 R40, P2, PT, R58, R51, RZ ;  /* 0x000000333a287210 */ /* 0x000fc60007f5e0ff */
[----:B------:R-:W-:Y:S01]  /*c3190*/  IMAD.X R17, R60, 0x1, R3, P3 ;  /* 0x000000013c117824 */ /* 0x000fe200018e0603 */
[----:B-1----:R-:W-:Y:S01]  /*c31a0*/  IADD3 R18, P5, PT, R58, R50, RZ ;  /* 0x000000323a127210 */ /* 0x002fe20007fbe0ff */
[----:B------:R-:W-:Y:S01]  /*c31b0*/  IMAD.X R21, R60, 0x1, R5, P1 ;  /* 0x000000013c157824 */ /* 0x000fe200008e0605 */
[----:B------:R0:W-:Y:S01]  /*c31c0*/  STL.64 [R1+0x758], R22 ;  /* 0x0007581601007387 */ /* 0x0001e20000100a00 */
[----:B------:R-:W-:Y:S02]  /*c31d0*/  VIADD R59, R58, UR56 ;  /* 0x000000383a3b7c36 */ /* 0x000fe40008000000 */
[C---:B------:R-:W-:Y:S01]  /*c31e0*/  IMAD.X R41, R60.reuse, 0x1, R6, P2 ;  /* 0x000000013c297824 */ /* 0x040fe200010e0606 */
[----:B------:R1:W-:Y:S01]  /*c31f0*/  STL.64 [R1+0x780], R16 ;  /* 0x0007801001007387 */ /* 0x0003e20000100a00 */
[----:B------:R-:W-:Y:S01]  /*c3200*/  IMAD.X R19, R60, 0x1, R0, P5 ;  /* 0x000000013c137824 */ /* 0x000fe200028e0600 */
[----:B------:R-:W-:Y:S02]  /*c3210*/  SHF.R.S32.HI R61, RZ, 0x1f, R59 ;  /* 0x0000001fff3d7819 */ /* 0x000fe4000001143b */
[----:B0-----:R-:W-:-:S02]  /*c3220*/  IADD3 R22, P1, PT, R58, R53, RZ ;  /* 0x000000353a167210 */ /* 0x001fc40007f3e0ff */
[----:B-1----:R-:W-:Y:S01]  /*c3230*/  IADD3 R16, P3, PT, R58, R55, RZ ;  /* 0x000000373a107210 */ /* 0x002fe20007f7e0ff */
[----:B------:R0:W-:Y:S02]  /*c3240*/  STL.64 [R1+0x750], R20 ;  /* 0x0007501401007387 */ /* 0x0001e40000100a00 */
[C---:B------:R-:W-:Y:S02]  /*c3250*/  IMAD.X R23, R60.reuse, 0x1, R54, P1 ;  /* 0x000000013c177824 */ /* 0x040fe400008e0636 */
[----:B------:R-:W-:Y:S01]  /*c3260*/  STL.64 [R1+0x44a0], R40 ;  /* 0x0044a02801007387 */ /* 0x000fe20000100a00 */
[----:B------:R-:W-:-:S03]  /*c3270*/  IMAD.X R17, R60, 0x1, R52, P3 ;  /* 0x000000013c117824 */ /* 0x000fc600018e0634 */
[----:B------:R1:W-:Y:S01]  /*c3280*/  STL.64 [R1+0x7d8], R18 ;  /* 0x0007d81201007387 */ /* 0x0003e20000100a00 */
[----:B0-----:R-:W-:-:S03]  /*c3290*/  IADD3 R20, P5, PT, R59, R48, RZ ;  /* 0x000000303b147210 */ /* 0x001fc60007fbe0ff */
[----:B------:R0:W-:Y:S04]  /*c32a0*/  STL.64 [R1+0x828], R22 ;  /* 0x0008281601007387 */ /* 0x0001e80000100a00 */
[----:B------:R3:W-:Y:S01]  /*c32b0*/  STL.64 [R1+0x800], R16 ;  /* 0x0008001001007387 */ /* 0x0007e20000100a00 */
[----:B-1----:R-:W-:Y:S01]  /*c32c0*/  IADD3 R18, P2, PT, R59, R49, RZ ;  /* 0x000000313b127210 */ /* 0x002fe20007f5e0ff */
[----:B------:R-:W-:Y:S01]  /*c32d0*/  IMAD.X R21, R61, 0x1, R4, P5 ;  /* 0x000000013d157824 */ /* 0x000fe200028e0604 */
[----:B0-----:R-:W-:-:S03]  /*c32e0*/  IADD3 R22, P1, PT, R59, R56, RZ ;  /* 0x000000383b167210 */ /* 0x001fc60007f3e0ff */
[----:B------:R-:W-:Y:S01]  /*c32f0*/  IMAD.X R19, R61, 0x1, R7, P2 ;  /* 0x000000013d137824 */ /* 0x000fe200010e0607 */
[----:B---3--:R-:W-:Y:S01]  /*c3300*/  IADD3 R16, P3, PT, R59, R2, RZ ;  /* 0x000000023b107210 */ /* 0x008fe20007f7e0ff */
[----:B------:R0:W-:Y:S01]  /*c3310*/  STL.64 [R1+0x858], R20 ;  /* 0x0008581401007387 */ /* 0x0001e20000100a00 */
[----:B------:R-:W-:-:S03]  /*c3320*/  IMAD.X R23, R61, 0x1, R5, P1 ;  /* 0x000000013d177824 */ /* 0x000fc600008e0605 */
[----:B------:R-:W-:Y:S01]  /*c3330*/  IMAD.X R17, R61, 0x1, R3, P3 ;  /* 0x000000013d117824 */ /* 0x000fe200018e0603 */
[----:B------:R1:W-:Y:S01]  /*c3340*/  STL.64 [R1+0x850], R18 ;  /* 0x0008501201007387 */ /* 0x0003e20000100a00 */
[C---:B------:R-:W-:Y:S01]  /*c3350*/  VIADD R58, R59.reuse, UR57 ;  /* 0x000000393b3a7c36 */ /* 0x040fe20008000000 */
[C---:B0-----:R-:W-:Y:S02]  /*c3360*/  IADD3 R20, P5, PT, R59.reuse, R50, RZ ;  /* 0x000000323b147210 */ /* 0x041fe40007fbe0ff */
[----:B------:R0:W-:Y:S01]  /*c3370*/  STL.64 [R1+0x8a8], R22 ;  /* 0x0008a81601007387 */ /* 0x0001e20000100a00 */
[----:B-1----:R-:W-:-:S03]  /*c3380*/  IADD3 R18, P2, PT, R59, R51, RZ ;  /* 0x000000333b127210 */ /* 0x002fc60007f5e0ff */
[----:B------:R1:W-:Y:S01]  /*c3390*/  STL.64 [R1+0x880], R16 ;  /* 0x0008801001007387 */ /* 0x0003e20000100a00 */
[C---:B------:R-:W-:Y:S02]  /*c33a0*/  IMAD.X R21, R61.reuse, 0x1, R0, P5 ;  /* 0x000000013d157824 */ /* 0x040fe400028e0600 */
[----:B------:R-:W-:Y:S01]  /*c33b0*/  IMAD.X R19, R61, 0x1, R6, P2 ;  /* 0x000000013d137824 */ /* 0x000fe200010e0606 */
[C---:B0-----:R-:W-:Y:S02]  /*c33c0*/  IADD3 R22, P1, PT, R59.reuse, R53, RZ ;  /* 0x000000353b167210 */ /* 0x041fe40007f3e0ff */
[----:B------:R0:W-:Y:S01]  /*c33d0*/  STL.64 [R1+0x8d0], R20 ;  /* 0x0008d01401007387 */ /* 0x0001e20000100a00 */
[----:B-1----:R-:W-:Y:S02]  /*c33e0*/  IADD3 R16, P3, PT, R59, R55, RZ ;  /* 0x000000373b107210 */ /* 0x002fe40007f7e0ff */
[C---:B------:R-:W-:Y:S01]  /*c33f0*/  IMAD.X R23, R61.reuse, 0x1, R54, P1 ;  /* 0x000000013d177824 */ /* 0x040fe200008e0636 */
[----:B------:R-:W-:Y:S01]  /*c3400*/  SHF.R.S32.HI R60, RZ, 0x1f, R58 ;  /* 0x0000001fff3c7819 */ /* 0x000fe2000001143a */
[----:B------:R1:W-:Y:S01]  /*c3410*/  STL.64 [R1+0x920], R18 ;  /* 0x0009201201007387 */ /* 0x0003e20000100a00 */
[----:B------:R-:W-:Y:S01]  /*c3420*/  IMAD.X R17, R61, 0x1, R52, P3 ;  /* 0x000000013d117824 */ /* 0x000fe200018e0634 */
[----:B0-----:R-:W-:-:S02]  /*c3430*/  IADD3 R20, P5, PT, R58, R48, RZ ;  /* 0x000000303a147210 */ /* 0x001fc40007fbe0ff */
[----:B------:R0:W-:Y:S01]  /*c3440*/  STL.64 [R1+0x918], R22 ;  /* 0x0009181601007387 */ /* 0x0001e20000100a00 */
[----:B-1----:R-:W-:-:S03]  /*c3450*/  IADD3 R18, P2, PT, R58, R49, RZ ;  /* 0x000000313a127210 */ /* 0x002fc60007f5e0ff */
[----:B------:R1:W-:Y:S01]  /*c3460*/  STL.64 [R1+0x950], R16 ;  /* 0x0009501001007387 */ /* 0x0003e20000100a00 */
[----:B------:R-:W-:Y:S01]  /*c3470*/  IMAD.X R21, R60, 0x1, R4, P5 ;  /* 0x000000013c157824 */ /* 0x000fe200028e0604 */
[----:B0-----:R-:W-:Y:S01]  /*c3480*/  IADD3 R22, P1, PT, R58, R56, RZ ;  /* 0x000000383a167210 */ /* 0x001fe20007f3e0ff */
[----:B------:R-:W-:-:S03]  /*c3490*/  IMAD.X R19, R60, 0x1, R7, P2 ;  /* 0x000000013c137824 */ /* 0x000fc600010e0607 */
[----:B------:R0:W-:Y:S01]  /*c34a0*/  STL.64 [R1+0x948], R20 ;  /* 0x0009481401007387 */ /* 0x0001e20000100a00 */
[----:B-1----:R-:W-:Y:S01]  /*c34b0*/  IADD3 R16, P3, PT, R58, R2, RZ ;  /* 0x000000023a107210 */ /* 0x002fe20007f7e0ff */
[C---:B------:R-:W-:Y:S02]  /*c34c0*/  IMAD.X R23, R60.reuse, 0x1, R5, P1 ;  /* 0x000000013c177824 */ /* 0x040fe400008e0605 */
[----:B------:R1:W-:Y:S02]  /*c34d0*/  STL.64 [R1+0x9a0], R18 ;  /* 0x0009a01201007387 */ /* 0x0003e40000100a00 */
[----:B------:R-:W-:Y:S01]  /*c34e0*/  IMAD.X R17, R60, 0x1, R3, P3 ;  /* 0x000000013c117824 */ /* 0x000fe200018e0603 */
[C---:B0-----:R-:W-:Y:S01]  /*c34f0*/  IADD3 R20, P5, PT, R58.reuse, R50, RZ ;  /* 0x000000323a147210 */ /* 0x041fe20007fbe0ff */
[----:B------:R0:W-:Y:S01]  /*c3500*/  STL.64 [R1+0x998], R22 ;  /* 0x0009981601007387 */ /* 0x0001e20000100a00 */
[C---:B------:R-:W-:Y:S01]  /*c3510*/  VIADD R59, R58.reuse, UR58 ;  /* 0x0000003a3a3b7c36 */ /* 0x040fe20008000000 */
[----:B-1----:R-:W-:-:S02]  /*c3520*/  IADD3 R18, P2, PT, R58, R51, RZ ;  /* 0x000000333a127210 */ /* 0x002fc40007f5e0ff */
[----:B------:R1:W-:Y:S01]  /*c3530*/  STL.64 [R1+0x9f0], R16 ;  /* 0x0009f01001007387 */ /* 0x0003e20000100a00 */
[C---:B------:R-:W-:Y:S02]  /*c3540*/  IMAD.X R21, R60.reuse, 0x1, R0, P5 ;  /* 0x000000013c157824 */ /* 0x040fe400028e0600 */
[----:B------:R-:W-:Y:S01]  /*c3550*/  IMAD.X R19, R60, 0x1, R6, P2 ;  /* 0x000000013c137824 */ /* 0x000fe200010e0606 */
[C---:B0-----:R-:W-:Y:S02]  /*c3560*/  IADD3 R22, P1, PT, R58.reuse, R53, RZ ;  /* 0x000000353a167210 */ /* 0x041fe40007f3e0ff */
[----:B------:R0:W-:Y:S01]  /*c3570*/  STL.64 [R1+0x9e8], R20 ;  /* 0x0009e81401007387 */ /* 0x0001e20000100a00 */
[----:B------:R-:W-:Y:S02]  /*c3580*/  SHF.R.S32.HI R61, RZ, 0x1f, R59 ;  /* 0x0000001fff3d7819 */ /* 0x000fe4000001143b */
[----:B-1----:R-:W-:Y:S01]  /*c3590*/  IADD3 R16, P3, PT, R58, R55, RZ ;  /* 0x000000373a107210 */ /* 0x002fe20007f7e0ff */
[----:B------:R1:W-:Y:S04]  /*c35a0*/  STL.64 [R1+0xa40], R18 ;  /* 0x000a401201007387 */ /* 0x0003e80000100a00 */
[C---:B------:R-:W-:Y:S01]  /*c35b0*/  IMAD.X R17, R60.reuse, 0x1, R52, P3 ;  /* 0x000000013c117824 */ /* 0x040fe200018e0634 */
[C---:B0-----:R-:W-:Y:S01]  /*c35c0*/  IADD3 R20, P5, PT, R59.reuse, R48, RZ ;  /* 0x000000303b147210 */ /* 0x041fe20007fbe0ff */
[----:B------:R-:W-:Y:S01]  /*c35d0*/  IMAD.X R23, R60, 0x1, R54, P1 ;  /* 0x000000013c177824 */ /* 0x000fe200008e0636 */
[----:B------:R-:W-:-:S02]  /*c35e0*/  IADD3 R26, P1, PT, R59, R56, RZ ;  /* 0x000000383b1a7210 */ /* 0x000fc40007f3e0ff */
[----:B------:R0:W-:Y:S01]  /*c35f0*/  STL.64 [R1+0xa70], R16 ;  /* 0x000a701001007387 */ /* 0x0001e20000100a00 */
[----:B-1----:R-:W-:Y:S01]  /*c3600*/  IADD3 R18, P2, PT, R59, R49, RZ ;  /* 0x000000313b127210 */ /* 0x002fe20007f5e0ff */
[C---:B------:R-:W-:Y:S02]  /*c3610*/  IMAD.X R21, R61.reuse, 0x1, R4, P5 ;  /* 0x000000013d157824 */ /* 0x040fe400028e0604 */
[----:B------:R1:W-:Y:S02]  /*c3620*/  STL.64 [R1+0xa38], R22 ;  /* 0x000a381601007387 */ /* 0x0003e40000100a00 */
[----:B------:R-:W-:Y:S01]  /*c3630*/  IMAD.X R19, R61, 0x1, R7, P2 ;  /* 0x000000013d137824 */ /* 0x000fe200010e0607 */
[----:B0-----:R-:W-:Y:S01]  /*c3640*/  IADD3 R16, P3, PT, R59, R2, RZ ;  /* 0x000000023b107210 */ /* 0x001fe20007f7e0ff */
[----:B------:R0:W-:Y:S01]  /*c3650*/  STL.64 [R1+0xa68], R20 ;  /* 0x000a681401007387 */ /* 0x0001e20000100a00 */
[----:B------:R-:W-:Y:S01]  /*c3660*/  IMAD.X R27, R61, 0x1, R5, P1 ;  /* 0x000000013d1b7824 */ /* 0x000fe200008e0605 */
[----:B-1----:R-:W-:-:S02]  /*c3670*/  IADD3 R22, P5, PT, R59, R50, RZ ;  /* 0x000000323b167210 */ /* 0x002fc40007fbe0ff */
[----:B------:R-:W-:Y:S01]  /*c3680*/  IMAD.X R17, R61, 0x1, R3, P3 ;  /* 0x000000013d117824 */ /* 0x000fe200018e0603 */
[----:B------:R1:W-:Y:S01]  /*c3690*/  STL.64 [R1+0xac0], R18 ;  /* 0x000ac01201007387 */ /* 0x0003e20000100a00 */
[----:B0-----:R-:W-:Y:S01]  /*c36a0*/  IADD3 R20, P2, PT, R59, R51, RZ ;  /* 0x000000333b147210 */ /* 0x001fe20007f5e0ff */
[----:B------:R-:W-:Y:S02]  /*c36b0*/  IMAD.X R23, R61, 0x1, R0, P5 ;  /* 0x000000013d177824 */ /* 0x000fe400028e0600 */
[----:B------:R0:W-:Y:S01]  /*c36c0*/  STL.64 [R1+0xae8], R16 ;  /* 0x000ae81001007387 */ /* 0x0001e20000100a00 */
[----:B-1----:R-:W-:Y:S01]  /*c36d0*/  IADD3 R18, P1, PT, R59, R53, RZ ;  /* 0x000000353b127210 */ /* 0x002fe20007f3e0ff */
[----:B------:R-:W-:Y:S02]  /*c36e0*/  IMAD.X R21, R61, 0x1, R6, P2 ;  /* 0x000000013d157824 */ /* 0x000fe400010e0606 */
[----:B------:R-:W-:Y:S02]  /*c36f0*/  VIADD R58, R59, UR59 ;  /* 0x0000003b3b3a7c36 */ /* 0x000fe40008000000 */
[----:B------:R-:W-:Y:S01]  /*c3700*/  IMAD.X R19, R61, 0x1, R54, P1 ;  /* 0x000000013d137824 */ /* 0x000fe200008e0636 */
[----:B0-----:R-:W-:Y:S01]  /*c3710*/  IADD3 R16, P3, PT, R59, R55, RZ ;  /* 0x000000373b107210 */ /* 0x001fe20007f7e0ff */
[----:B------:R0:W-:Y:S01]  /*c3720*/  STL.64 [R1+0xaf8], R22 ;  /* 0x000af81601007387 */ /* 0x0001e20000100a00 */
[----:B------:R-:W-:-:S03]  /*c3730*/  SHF.R.S32.HI R60, RZ, 0x1f, R58 ;  /* 0x0000001fff3c7819 */ /* 0x000fc6000001143a */
[----:B------:R1:W-:Y:S01]  /*c3740*/  STL.64 [R1+0xaf0], R20 ;  /* 0x000af01401007387 */ /* 0x0003e20000100a00 */
[----:B------:R-:W-:-:S03]  /*c3750*/  IMAD.X R17, R61, 0x1, R52, P3 ;  /* 0x000000013d117824 */ /* 0x000fc600018e0634 */
[----:B------:R3:W-:Y:S01]  /*c3760*/  STL.64 [R1+0xb08], R18 ;  /* 0x000b081201007387 */ /* 0x0007e20000100a00 */
[C---:B0-----:R-:W-:Y:S02]  /*c3770*/  IADD3 R22, P5, PT, R58.reuse, R48, RZ ;  /* 0x000000303a167210 */ /* 0x041fe40007fbe0ff */
[C---:B-1----:R-:W-:Y:S01]  /*c3780*/  IADD3 R20, P2, PT, R58.reuse, R49, RZ ;  /* 0x000000313a147210 */ /* 0x042fe20007f5e0ff */
[----:B------:R0:W-:Y:S01]  /*c3790*/  STL.64 [R1+0xb00], R16 ;  /* 0x000b001001007387 */ /* 0x0001e20000100a00 */
[----:B---3--:R-:W-:-:S03]  /*c37a0*/  IADD3 R18, P1, PT, R58, R56, RZ ;  /* 0x000000383a127210 */ /* 0x008fc60007f3e0ff */
[C---:B------:R-:W-:Y:S02]  /*c37b0*/  IMAD.X R21, R60.reuse, 0x1, R7, P2 ;  /* 0x000000013c157824 */ /* 0x040fe400010e0607 */
[C---:B------:R-:W-:Y:S02]  /*c37c0*/  IMAD.X R23, R60.reuse, 0x1, R4, P5 ;  /* 0x000000013c177824 */ /* 0x040fe400028e0604 */
[----:B------:R-:W-:Y:S01]  /*c37d0*/  IMAD.X R19, R60, 0x1, R5, P1 ;  /* 0x000000013c137824 */ /* 0x000fe200008e0605 */
[----:B0-----:R-:W-:Y:S01]  /*c37e0*/  IADD3 R16, P3, PT, R58, R2, RZ ;  /* 0x000000023a107210 */ /* 0x001fe20007f7e0ff */
[----:B------:R0:W-:Y:S04]  /*c37f0*/  STL.64 [R1+0xb10], R20 ;  /* 0x000b101401007387 */ /* 0x0001e80000100a00 */
[----:B------:R-:W-:Y:S01]  /*c3800*/  STL.64 [R1+0xb18], R22 ;  /* 0x000b181601007387 */ /* 0x000fe20000100a00 */
[----:B------:R-:W-:-:S03]  /*c3810*/  IMAD.X R17, R60, 0x1, R3, P3 ;  /* 0x000000013c117824 */ /* 0x000fc600018e0603 */
[----:B------:R1:W-:Y:S01]  /*c3820*/  STL.64 [R1+0xb28], R18 ;  /* 0x000b281201007387 */ /* 0x0003e20000100a00 */
[----:B0-----:R-:W-:-:S03]  /*c3830*/  IADD3 R20, P2, PT, R58, R51, RZ ;  /* 0x000000333a147210 */ /* 0x001fc60007f5e0ff */
[----:B------:R0:W-:Y:S01]  /*c3840*/  STL.64 [R1+0xb20], R16 ;  /* 0x000b201001007387 */ /* 0x0001e20000100a00 */
[C---:B------:R-:W-:Y:S01]  /*c3850*/  IADD3 R42, P5, PT, R58.reuse, R50, RZ ;  /* 0x000000323a2a7210 */ /* 0x040fe20007fbe0ff */
[C---:B------:R-:W-:Y:S01]  /*c3860*/  VIADD R59, R58.reuse, UR41 ;  /* 0x000000293a3b7c36 */ /* 0x040fe20008000000 */
[----:B-1----:R-:W-:Y:S01]  /*c3870*/  IADD3 R18, P1, PT, R58, R53, RZ ;  /* 0x000000353a127210 */ /* 0x002fe20007f3e0ff */
[----:B------:R-:W-:Y:S01]  /*c3880*/  IMAD.X R21, R60, 0x1, R6, P2 ;  /* 0x000000013c157824 */ /* 0x000fe200010e0606 */
[----:B0-----:R-:W-:-:S03]  /*c3890*/  IADD3 R16, P3, PT, R58, R55, RZ ;  /* 0x000000373a107210 */ /* 0x001fc60007f7e0ff */
[C---:B------:R-:W-:Y:S01]  /*c38a0*/  IMAD.X R19, R60.reuse, 0x1, R54, P1 ;  /* 0x000000013c137824 */ /* 0x040fe200008e0636 */
[----:B------:R-:W-:Y:S01]  /*c38b0*/  SHF.R.S32.HI R61, RZ, 0x1f, R59 ;  /* 0x0000001fff3d7819 */ /* 0x000fe2000001143b */
[C---:B------:R-:W-:Y:S01]  /*c38c0*/  IMAD.X R43, R60.reuse, 0x1, R0, P5 ;  /* 0x000000013c2b7824 */ /* 0x040fe200028e0600 */
[----:B------:R-:W-:Y:S01]  /*c38d0*/  IADD3 R22, P5, PT, R59, R48, RZ ;  /* 0x000000303b167210 */ /* 0x000fe20007fbe0ff */
[----:B------:R0:W-:Y:S01]  /*c38e0*/  STL.64 [R1+0xb40], R20 ;  /* 0x000b401401007387 */ /* 0x0001e20000100a00 */
[----:B------:R-:W-:-:S03]  /*c38f0*/  IMAD.X R17, R60, 0x1, R52, P3 ;  /* 0x000000013c117824 */ /* 0x000fc600018e0634 */
[----:B------:R1:W-:Y:S01]  /*c3900*/  STL.64 [R1+0xb38], R18 ;  /* 0x000b381201007387 */ /* 0x0003e20000100a00 */
[----:B------:R-:W-:-:S03]  /*c3910*/  IMAD.X R23, R61, 0x1, R4, P5 ;  /* 0x000000013d177824 */ /* 0x000fc600028e0604 */
[----:B------:R3:W-:Y:S01]  /*c3920*/  STL.64 [R1+0xb50], R16 ;  /* 0x000b501001007387 */ /* 0x0007e20000100a00 */
[C---:B0-----:R-:W-:Y:S02]  /*c3930*/  IADD3 R20, P2, PT, R59.reuse, R49, RZ ;  /* 0x000000313b147210 */ /* 0x041fe40007f5e0ff */
[----:B-1----:R-:W-:-:S03]  /*c3940*/  IADD3 R18, P1, PT, R59, R56, RZ ;  /* 0x000000383b127210 */ /* 0x002fc60007f3e0ff */
[----:B------:R-:W-:Y:S01]  /*c3950*/  IMAD.X R21, R61, 0x1, R7, P2 ;  /* 0x000000013d157824 */ /* 0x000fe200010e0607 */
[----:B---3--:R-:W-:Y:S01]  /*c3960*/  IADD3 R16, P3, PT, R59, R2, RZ ;  /* 0x000000023b107210 */ /* 0x008fe20007f7e0ff */
[C---:B------:R-:W-:Y:S01]  /*c3970*/  IMAD.X R19, R61.reuse, 0x1, R5, P1 ;  /* 0x000000013d137824 */ /* 0x040fe200008e0605 */
[----:B------:R0:W-:Y:S03]  /*c3980*/  STL.64 [R1+0xb48], R22 ;  /* 0x000b481601007387 */ /* 0x0001e60000100a00 */
[----:B------:R-:W-:Y:S01]  /*c3990*/  IMAD.X R17, R61, 0x1, R3, P3 ;  /* 0x000000013d117824 */ /* 0x000fe200018e0603 */
[----:B------:R1:W-:Y:S04]  /*c39a0*/  STL.64 [R1+0xb60], R20 ;  /* 0x000b601401007387 */ /* 0x0003e80000100a00 */
[----:B------:R3:W-:Y:S01]  /*c39b0*/  STL.64 [R1+0xb58], R18 ;  /* 0x000b581201007387 */ /* 0x0007e20000100a00 */
[----:B0-----:R-:W-:-:S02]  /*c39c0*/  IADD3 R22, P5, PT, R59, R50, RZ ;  /* 0x000000323b167210 */ /* 0x001fc40007fbe0ff */
[C---:B-1----:R-:W-:Y:S01]  /*c39d0*/  IADD3 R20, P2, PT, R59.reuse, R51, RZ ;  /* 0x000000333b147210 */ /* 0x042fe20007f5e0ff */
[----:B------:R0:W-:Y:S01]  /*c39e0*/  STL.64 [R1+0xb68], R16 ;  /* 0x000b681001007387 */ /* 0x0001e20000100a00 */
[----:B---3--:R-:W-:Y:S01]  /*c39f0*/  IADD3 R18, P1, PT, R59, R53, RZ ;  /* 0x000000353b127210 */ /* 0x008fe20007f3e0ff */
[----:B------:R-:W-:Y:S02]  /*c3a00*/  IMAD.X R23, R61, 0x1, R0, P5 ;  /* 0x000000013d177824 */ /* 0x000fe400028e0600 */
[----:B------:R-:W-:Y:S02]  /*c3a10*/  VIADD R58, R59, UR45 ;  /* 0x0000002d3b3a7c36 */ /* 0x000fe40008000000 */
[C---:B------:R-:W-:Y:S02]  /*c3a20*/  IMAD.X R21, R61.reuse, 0x1, R6, P2 ;  /* 0x000000013d157824 */ /* 0x040fe400010e0606 */
        /* <DEDUP_REMOVED lines=10> */
[----:B---3--:R-:W-:Y:S01]  /*c3ad0*/  IADD3 R18, P1, PT, R58, R56, RZ ;  /* 0x000000383a127210 */ /* 0x008fe20007f3e0ff */
[C---:B------:R-:W-:Y:S02]  /*c3ae0*/  IMAD.X R23, R60.reuse, 0x1, R4, P5 ;  /* 0x000000013c177824 */ /* 0x040fe400028e0604 */
[C---:B------:R-:W-:Y:S02]  /*c3af0*/  IMAD.X R21, R60.reuse, 0x1, R7, P2 ;  /* 0x000000013c157824 */ /* 0x040fe400010e0607 */
[----:B------:R-:W-:Y:S01]  /*c3b00*/  IMAD.X R19, R60, 0x1, R5, P1 ;  /* 0x000000013c137824 */ /* 0x000fe200008e0605 */
[----:B0-----:R-:W-:Y:S01]  /*c3b10*/  IADD3 R16, P3, PT, R58, R2, RZ ;  /* 0x000000023a107210 */ /* 0x001fe20007f7e0ff */
[----:B------:R0:W-:Y:S04]  /*c3b20*/  STL.64 [R1+0xb88], R22 ;  /* 0x000b881601007387 */ /* 0x0001e80000100a00 */
[----:B------:R1:W-:Y:S01]  /*c3b30*/  STL.64 [R1+0xba8], R20 ;  /* 0x000ba81401007387 */ /* 0x0003e20000100a00 */
[----:B------:R-:W-:-:S03]  /*c3b40*/  IMAD.X R17, R60, 0x1, R3, P3 ;  /* 0x000000013c117824 */ /* 0x000fc600018e0603 */
[----:B------:R3:W-:Y:S01]  /*c3b50*/  STL.64 [R1+0xba0], R18 ;  /* 0x000ba01201007387 */ /* 0x0007e20000100a00 */
[C---:B0-----:R-:W-:Y:S02]  /*c3b60*/  IADD3 R22, P5, PT, R58.reuse, R50, RZ ;  /* 0x000000323a167210 */ /* 0x041fe40007fbe0ff */
[C---:B-1----:R-:W-:Y:S01]  /*c3b70*/  IADD3 R20, P2, PT, R58.reuse, R51, RZ ;  /* 0x000000333a147210 */ /* 0x042fe20007f5e0ff */
[----:B------:R0:W-:Y:S01]  /*c3b80*/  STL.64 [R1+0xb98], R16 ;  /* 0x000b981001007387 */ /* 0x0001e20000100a00 */
[----:B---3--:R-:W-:Y:S01]  /*c3b90*/  IADD3 R18, P1, PT, R58, R53, RZ ;  /* 0x000000353a127210 */ /* 0x008fe20007f3e0ff */
[----:B------:R-:W-:Y:S02]  /*c3ba0*/  IMAD.X R23, R60, 0x1, R0, P5 ;  /* 0x000000013c177824 */ /* 0x000fe400028e0600 */
[----:B------:R-:W-:Y:S02]  /*c3bb0*/  VIADD R59, R58, UR30 ;  /* 0x0000001e3a3b7c36 */ /* 0x000fe40008000000 */
[----:B------:R-:W-:-:S02]  /*c3bc0*/  IMAD.X R21, R60, 0x1, R6, P2 ;  /* 0x000000013c157824 */ /* 0x000fc400010e0606 */
        /* <DEDUP_REMOVED lines=14> */
[C---:B0-----:R-:W-:Y:S01]  /*c3cb0*/  IADD3 R16, P3, PT, R59.reuse, R2, RZ ;  /* 0x000000023b107210 */ /* 0x041fe20007f7e0ff */
[----:B------:R0:W-:Y:S01]  /*c3cc0*/  STL.64 [R1+0xbd0], R22 ;  /* 0x000bd01601007387 */ /* 0x0001e20000100a00 */
[C---:B------:R-:W-:Y:S01]  /*c3cd0*/  IADD3 R44, P5, PT, R59.reuse, R50, RZ ;  /* 0x000000323b2c7210 */ /* 0x040fe20007fbe0ff */
[----:B------:R-:W-:-:S02]  /*c3ce0*/  VIADD R58, R59, UR28 ;  /* 0x0000001c3b3a7c36 */ /* 0x000fc40008000000 */
[----:B------:R1:W-:Y:S01]  /*c3cf0*/  STL.64 [R1+0xbf0], R20 ;  /* 0x000bf01401007387 */ /* 0x0003e20000100a00 */
[----:B------:R-:W-:-:S03]  /*c3d00*/  IMAD.X R17, R61, 0x1, R3, P3 ;  /* 0x000000013d117824 */ /* 0x000fc600018e0603 */
[----:B------:R3:W-:Y:S01]  /*c3d10*/  STL.64 [R1+0xbe8], R18 ;  /* 0x000be81201007387 */ /* 0x0007e20000100a00 */
[C---:B0-----:R-:W-:Y:S02]  /*c3d20*/  IADD3 R22, P2, PT, R59.reuse, R51, RZ ;  /* 0x000000333b167210 */ /* 0x041fe40007f5e0ff */
[C---:B-1----:R-:W-:Y:S01]  /*c3d30*/  IADD3 R20, P1, PT, R59.reuse, R53, RZ ;  /* 0x000000353b147210 */ /* 0x042fe20007f3e0ff */
[----:B------:R0:W-:Y:S01]  /*c3d40*/  STL.64 [R1+0xbe0], R16 ;  /* 0x000be01001007387 */ /* 0x0001e20000100a00 */
[----:B---3--:R-:W-:Y:S01]  /*c3d50*/  IADD3 R18, P3, PT, R59, R55, RZ ;  /* 0x000000373b127210 */ /* 0x008fe20007f7e0ff */
[C---:B------:R-:W-:Y:S01]  /*c3d60*/  IMAD.X R45, R61.reuse, 0x1, R0, P5 ;  /* 0x000000013d2d7824 */ /* 0x040fe200028e0600 */
[----:B------:R-:W-:Y:S01]  /*c3d70*/  SHF.R.S32.HI R60, RZ, 0x1f, R58 ;  /* 0x0000001fff3c7819 */ /* 0x000fe2000001143a */
[C---:B------:R-:W-:Y:S02]  /*c3d80*/  IMAD.X R23, R61.reuse, 0x1, R6, P2 ;  /* 0x000000013d177824 */ /* 0x040fe400010e0606 */
[----:B------:R-:W-:-:S02]  /*c3d90*/  IMAD.X R21, R61, 0x1, R54, P1 ;  /* 0x000000013d157824 */ /* 0x000fc400008e0636 */
[----:B------:R-:W-:Y:S01]  /*c3da0*/  IMAD.X R19, R61, 0x1, R52, P3 ;  /* 0x000000013d137824 */ /* 0x000fe200018e0634 */
[----:B0-----:R-:W-:Y:S01]  /*c3db0*/  IADD3 R16, P5, PT, R58, R48, RZ ;  /* 0x000000303a107210 */ /* 0x001fe20007fbe0ff */
[----:B------:R0:W-:Y:S04]  /*c3dc0*/  STL.64 [R1+0xc10], R22 ;  /* 0x000c101601007387 */ /* 0x0001e80000100a00 */
[----:B------:R1:W-:Y:S01]  /*c3dd0*/  STL.64 [R1+0xc08], R20 ;  /* 0x000c081401007387 */ /* 0x0003e20000100a00 */
[----:B------:R-:W-:-:S03]  /*c3de0*/  IMAD.X R17, R60, 0x1, R4, P5 ;  /* 0x000000013c117824 */ /* 0x000fc600028e0604 */
[----:B------:R3:W-:Y:S01]  /*c3df0*/  STL.64 [R1+0xc00], R18 ;  /* 0x000c001201007387 */ /* 0x0007e20000100a00 */
[----:B0-----:R-:W-:-:S03]  /*c3e00*/  IADD3 R22, P2, PT, R58, R49, RZ ;  /* 0x000000313a167210 */ /* 0x001fc60007f5e0ff */
[----:B------:R0:W-:Y:S01]  /*c3e10*/  STL.64 [R1+0xbf8], R16 ;  /* 0x000bf81001007387 */ /* 0x0001e20000100a00 */
[C---:B-1----:R-:W-:Y:S02]  /*c3e20*/  IADD3 R20, P1, PT, R58.reuse, R56, RZ ;  /* 0x000000383a147210 */ /* 0x042fe40007f3e0ff */
[----:B---3--:R-:W-:Y:S01]  /*c3e30*/  IADD3 R18, P3, PT, R58, R2, RZ ;  /* 0x000000023a127210 */ /* 0x008fe20007f7e0ff */
[----:B------:R-:W-:Y:S01]  /*c3e40*/  IMAD.X R23, R60, 0x1, R7, P2 ;  /* 0x000000013c177824 */ /* 0x000fe200010e0607 */
[----:B0-----:R-:W-:-:S03]  /*c3e50*/  IADD3 R16, P5, PT, R58, R50, RZ ;  /* 0x000000323a107210 */ /* 0x001fc60007fbe0ff */
[----:B------:R-:W-:Y:S01]  /*c3e60*/  IMAD.X R19, R60, 0x1, R3, P3 ;  /* 0x000000013c137824 */ /* 0x000fe200018e0603 */
[----:B------:R-:W-:Y:S01]  /*c3e70*/  IADD3 R28, P2, PT, R58, R51, RZ ;  /* 0x000000333a1c7210 */ /* 0x000fe20007f5e0ff */
[----:B------:R-:W-:Y:S01]  /*c3e80*/  IMAD.X R21, R60, 0x1, R5, P1 ;  /* 0x000000013c157824 */ /* 0x000fe200008e0605 */
[----:B------:R0:W-:Y:S01]  /*c3e90*/  STL.64 [R1+0xc28], R22 ;  /* 0x000c281601007387 */ /* 0x0001e20000100a00 */
[----:B------:R-:W-:Y:S02]  /*c3ea0*/  VIADD R59, R58, UR32 ;  /* 0x000000203a3b7c36 */ /* 0x000fe40008000000 */
[C---:B------:R-:W-:Y:S01]  /*c3eb0*/  IMAD.X R17, R60.reuse, 0x1, R0, P5 ;  /* 0x000000013c117824 */ /* 0x040fe200028e0600 */
[----:B------:R1:W-:Y:S01]  /*c3ec0*/  STL.64 [R1+0xc38], R18 ;  /* 0x000c381201007387 */ /* 0x0003e20000100a00 */
[----:B------:R-:W-:Y:S01]  /*c3ed0*/  IMAD.X R29, R60, 0x1, R6, P2 ;  /* 0x000000013c1d7824 */ /* 0x000fe200010e0606 */
[----:B------:R-:W-:Y:S02]  /*c3ee0*/  SHF.R.S32.HI R61, RZ, 0x1f, R59 ;  /* 0x0000001fff3d7819 */ /* 0x000fe4000001143b */
        /* <DEDUP_REMOVED lines=20> */
[----:B------:R-:W-:Y:S01]  /*c4030*/  IMAD.X R21, R61, 0x1, R0, P5 ;  /* 0x000000013d157824 */ /* 0x000fe200028e0600 */
[----:B------:R0:W-:Y:S01]  /*c4040*/  STL.64 [R1+0xc78], R22 ;  /* 0x000c781601007387 */ /* 0x0001e20000100a00 */
[----:B------:R-:W-:Y:S02]  /*c4050*/  VIADD R58, R59, UR34 ;  /* 0x000000223b3a7c36 */ /* 0x000fe40008000000 */
[----:B------:R-:W-:Y:S01]  /*c4060*/  IMAD.X R17, R61, 0x1, R6, P2 ;  /* 0x000000013d117824 */ /* 0x000fe200010e0606 */
[----:B------:R1:W-:Y:S02]  /*c4070*/  STL.64 [R1+0xc70], R18 ;  /* 0x000c701201007387 */ /* 0x0003e40000100a00 */
        /* <DEDUP_REMOVED lines=23> */
[----:B------:R-:W-:Y:S01]  /*c41f0*/  VIADD R59, R58, UR26 ;  /* 0x0000001a3a3b7c36 */ /* 0x000fe20008000000 */
[----:B------:R-:W1:Y:S01]  /*c4200*/  LDCU UR26, c[0x0][0x398] ;  /* 0x00007300ff1a77ac */ /* 0x000e620008000800 */
[----:B------:R-:W-:Y:S01]  /*c4210*/  IMAD.X R17, R60, 0x1, R6, P2 ;  /* 0x000000013c117824 */ /* 0x000fe200010e0606 */
[----:B------:R3:W-:Y:S02]  /*c4220*/  STL.64 [R1+0xcc8], R18 ;  /* 0x000cc81201007387 */ /* 0x0007e40000100a00 */
[----:B------:R-:W-:Y:S02]  /*c4230*/  SHF.R.S32.HI R61, RZ, 0x1f, R59 ;  /* 0x0000001fff3d7819 */ /* 0x000fe4000001143b */
[----:B------:R-:W-:Y:S01]  /*c4240*/  STL.64 [R1+0xcc0], R20 ;  /* 0x000cc01401007387 */ /* 0x000fe20000100a00 */
[----:B0-----:R-:W-:-:S03]  /*c4250*/  IADD3 R22, P1, PT, R58, R53, RZ ;  /* 0x000000353a167210 */ /* 0x001fc60007f3e0ff */
[----:B------:R0:W-:Y:S01]  /*c4260*/  STL.64 [R1+0xcd8], R16 ;  /* 0x000cd81001007387 */ /* 0x0001e20000100a00 */
[----:B---3--:R-:W-:Y:S01]  /*c4270*/  IADD3 R18, P3, PT, R58, R55, RZ ;  /* 0x000000373a127210 */ /* 0x008fe20007f7e0ff */
[----:B------:R-:W-:-:S04]  /*c4280*/  IMAD.X R23, R60, 0x1, R54, P1 ;  /* 0x000000013c177824 */ /* 0x000fc800008e0636 */
[----:B------:R-:W-:Y:S01]  /*c4290*/  IMAD.X R19, R60, 0x1, R52, P3 ;  /* 0x000000013c137824 */ /* 0x000fe200018e0634 */
[C---:B0-----:R-:W-:Y:S02]  /*c42a0*/  IADD3 R16, P2, PT, R59.reuse, R49, RZ ;  /* 0x000000313b107210 */ /* 0x041fe40007f5e0ff */
[----:B------:R-:W-:Y:S02]  /*c42b0*/  IADD3 R20, P5, PT, R59, R48, RZ ;  /* 0x000000303b147210 */ /* 0x000fe40007fbe0ff */
[----:B------:R0:W-:Y:S01]  /*c42c0*/  STL.64 [R1+0xcf0], R18 ;  /* 0x000cf01201007387 */ /* 0x0001e20000100a00 */
[----:B------:R-:W-:-:S03]  /*c42d0*/  IMAD.X R17, R61, 0x1, R7, P2 ;  /* 0x000000013d117824 */ /* 0x000fc600010e0607 */
[----:B------:R3:W-:Y:S01]  /*c42e0*/  STL.64 [R1+0xcd0], R22 ;  /* 0x000cd01601007387 */ /* 0x0007e20000100a00 */
[----:B------:R-:W-:Y:S01]  /*c42f0*/  IMAD.X R21, R61, 0x1, R4, P5 ;  /* 0x000000013d157824 */ /* 0x000fe200028e0604 */
[C---:B------:R-:W-:Y:S02]  /*c4300*/  IADD3 R46, P1, PT, R59.reuse, R56, RZ ;  /* 0x000000383b2e7210 */ /* 0x040fe40007f3e0ff */
[----:B------:R1:W-:Y:S01]  /*c4310*/  STL.64 [R1+0xd00], R16 ;  /* 0x000d001001007387 */ /* 0x0003e20000100a00 */
[C---:B0-----:R-:W-:Y:S02]  /*c4320*/  IADD3 R18, P3, PT, R59.reuse, R2, RZ ;  /* 0x000000023b127210 */ /* 0x041fe40007f7e0ff */
[----:B---3--:R-:W-:-:S03]  /*c4330*/  IADD3 R22, P5, PT, R59, R50, RZ ;  /* 0x000000323b167210 */ /* 0x008fc60007fbe0ff */
[----:B------:R-:W-:Y:S01]  /*c4340*/  IMAD.X R19, R61, 0x1, R3, P3 ;  /* 0x000000013d137824 */ /* 0x000fe200018e0603 */
[----:B-1----:R-:W-:Y:S01]  /*c4350*/  IADD3 R16, P2, PT, R59, R51, RZ ;  /* 0x000000333b107210 */ /* 0x002fe20007f5e0ff */
[C---:B------:R-:W-:Y:S01]  /*c4360*/  IMAD.X R23, R61.reuse, 0x1, R0, P5 ;  /* 0x000000013d177824 */ /* 0x040fe200028e0600 */
[----:B------:R0:W-:Y:S01]  /*c4370*/  STL.64 [R1+0xce8], R20 ;  /* 0x000ce81401007387 */ /* 0x0001e20000100a00 */
[C---:B------:R-:W-:Y:S02]  /*c4380*/  IMAD.X R47, R61.reuse, 0x1, R5, P1 ;  /* 0x000000013d2f7824 */ /* 0x040fe400008e0605 */
[----:B------:R-:W-:Y:S01]  /*c4390*/  IMAD.X R17, R61, 0x1, R6, P2 ;  /* 0x000000013d117824 */ /* 0x000fe200010e0606 */
[----:B------:R1:W-:Y:S01]  /*c43a0*/  STL.64 [R1+0xd08], R18 ;  /* 0x000d081201007387 */ /* 0x0003e20000100a00 */
[----:B------:R-:W-:-:S03]  /*c43b0*/  VIADD R58, R59, UR39 ;  /* 0x000000273b3a7c36 */ /* 0x000fc60008000000 */
[----:B------:R-:W-:Y:S01]  /*c43c0*/  STL.64 [R1+0xd18], R22 ;  /* 0x000d181601007387 */ /* 0x000fe20000100a00 */
[----:B0-----:R-:W-:-:S03]  /*c43d0*/  IADD3 R20, P1, PT, R59, R53, RZ ;  /* 0x000000353b147210 */ /* 0x001fc60007f3e0ff */
[----:B------:R0:W-:Y:S01]  /*c43e0*/  STL.64 [R1+0xd10], R16 ;  /* 0x000d101001007387 */ /* 0x0001e20000100a00 */
[----:B-1----:R-:W-:Y:S01]  /*c43f0*/  IADD3 R18, P3, PT, R59, R55, RZ ;  /* 0x000000373b127210 */ /* 0x002fe20007f7e0ff */
[----:B------:R-:W-:Y:S01]  /*c4400*/  IMAD.X R21, R61, 0x1, R54, P1 ;  /* 0x000000013d157824 */ /* 0x000fe200008e0636 */
[----:B------:R-:W-:-:S03]  /*c4410*/  SHF.R.S32.HI R60, RZ, 0x1f, R58 ;  /* 0x0000001fff3c7819 */ /* 0x000fc6000001143a */
        /* <DEDUP_REMOVED lines=9> */
[----:B-1----:R-:W-:-:S03]  /*c44b0*/  IADD3 R18, P3, PT, R58, R2, RZ ;  /* 0x000000023a127210 */ /* 0x002fc60007f7e0ff */
[----:B------:R-:W-:Y:S01]  /*c44c0*/  IMAD.X R21, R60, 0x1, R5, P1 ;  /* 0x000000013c157824 */ /* 0x000fe200008e0605 */
[----:B---3--:R-:W-:Y:S01]  /*c44d0*/  IADD3 R16, P2, PT, R58, R51, RZ ;  /* 0x000000333a107210 */ /* 0x008fe20007f5e0ff */
[----:B------:R-:W-:Y:S01]  /*c44e0*/  IMAD.X R19, R60, 0x1, R3, P3 ;  /* 0x000000013c137824 */ /* 0x000fe200018e0603 */
[C---:B------:R-:W-:Y:S01]  /*c44f0*/  IADD3 R30, P5, PT, R58.reuse, R50, RZ ;  /* 0x000000323a1e7210 */ /* 0x040fe20007fbe0ff */
[----:B------:R-:W-:Y:S01]  /*c4500*/  VIADD R59, R58, UR43 ;  /* 0x0000002b3a3b7c36 */ /* 0x000fe20008000000 */
[----:B------:R0:W-:Y:S01]  /*c4510*/  STL.64 [R1+0xd38], R22 ;  /* 0x000d381601007387 */ /* 0x0001e20000100a00 */
[----:B------:R-:W-:-:S03]  /*c4520*/  IMAD.X R17, R60, 0x1, R6, P2 ;  /* 0x000000013c117824 */ /* 0x000fc600010e0606 */
        /* <DEDUP_REMOVED lines=58> */
[----:B-1----:R-:W-:Y:S02]  /*c48d0*/  IADD3 R18, P3, PT, R58, R55, RZ ;  /* 0x000000373a127210 */ /* 0x002fe40007f7e0ff */
[----:B---3--:R-:W-:-:S03]  /*c48e0*/  IADD3 R20, P5, PT, R59, R48, RZ ;  /* 0x000000303b147210 */ /* 0x008fc60007fbe0ff */
[C---:B------:R-:W-:Y:S02]  /*c48f0*/  IMAD.X R19, R60.reuse, 0x1, R52, P3 ;  /* 0x000000013c137824 */ /* 0x040fe400018e0634 */
[----:B------:R-:W-:Y:S01]  /*c4900*/  IMAD.X R23, R60, 0x1, R54, P1 ;  /* 0x000000013c177824 */ /* 0x000fe200008e0636 */
[----:B0-----:R-:W-:Y:S01]  /*c4910*/  IADD3 R16, P2, PT, R59, R49, RZ ;  /* 0x000000313b107210 */ /* 0x001fe20007f5e0ff */
[----:B------:R-:W-:Y:S01]  /*c4920*/  IMAD.X R21, R61, 0x1, R4, P5 ;  /* 0x000000013d157824 */ /* 0x000fe200028e0604 */
[----:B------:R0:W-:Y:S01]  /*c4930*/  STL.64 [R1+0xde0], R18 ;  /* 0x000de01201007387 */ /* 0x0001e20000100a00 */
[----:B------:R-:W-:Y:S02]  /*c4940*/  IADD3 R24, P1, PT, R59, R56, RZ ;  /* 0x000000383b187210 */ /* 0x000fe40007f3e0ff */
[C---:B------:R-:W-:Y:S01]  /*c4950*/  IMAD.X R17, R61.reuse, 0x1, R7, P2 ;  /* 0x000000013d117824 */ /* 0x040fe200010e0607 */
[----:B------:R-:W-:Y:S04]  /*c4960*/  STL.64 [R1+0xde8], R22 ;  /* 0x000de81601007387 */ /* 0x000fe80000100a00 */
[----:B------:R1:W-:Y:S01]  /*c4970*/  STL.64 [R1+0xe00], R20 ;  /* 0x000e001401007387 */ /* 0x0003e20000100a00 */
[----:B------:R-:W-:Y:S01]  /*c4980*/  IMAD.X R25, R61, 0x1, R5, P1 ;  /* 0x000000013d197824 */ /* 0x000fe200008e0605 */
[----:B0-----:R-:W-:-:S02]  /*c4990*/  IADD3 R18, P3, PT, R59, R2, RZ ;  /* 0x000000023b127210 */ /* 0x001fc40007f7e0ff */
[----:B------:R0:W-:Y:S01]  /*c49a0*/  STL.64 [R1+0xe20], R16 ;  /* 0x000e201001007387 */ /* 0x0001e20000100a00 */
[----:B-1----:R-:W-:Y:S01]  /*c49b0*/  IMAD.MOV.U32 R20, RZ, RZ, R12 ;  /* 0x000000ffff147224 */ /* 0x002fe200078e000c */
[C---:B------:R-:W-:Y:S01]  /*c49c0*/  IADD3 R12, P5, PT, R59.reuse, R50, RZ ;  /* 0x000000323b0c7210 */ /* 0x040fe20007fbe0ff */
[----:B------:R-:W-:Y:S01]  /*c49d0*/  IMAD.MOV.U32 R21, RZ, RZ, R13 ;  /* 0x000000ffff157224 */ /* 0x000fe200078e000d */
[----:B0-----:R-:W-:Y:S01]  /*c49e0*/  IADD3 R16, P2, PT, R59, R51, RZ ;  /* 0x000000333b107210 */ /* 0x001fe20007f5e0ff */
[C---:B------:R-:W-:Y:S02]  /*c49f0*/  IMAD.X R19, R61.reuse, 0x1, R3, P3 ;  /* 0x000000013d137824 */ /* 0x040fe400018e0603 */
[C---:B------:R-:W-:Y:S01]  /*c4a00*/  IMAD.X R13, R61.reuse, 0x1, R0, P5 ;  /* 0x000000013d0d7824 */ /* 0x040fe200028e0600 */
[----:B------:R0:W-:Y:S01]  /*c4a10*/  STL.64 [R1+0xe18], R24 ;  /* 0x000e181801007387 */ /* 0x0001e20000100a00 */
[----:B------:R-:W-:Y:S02]  /*c4a20*/  IMAD.X R17, R61, 0x1, R6, P2 ;  /* 0x000000013d117824 */ /* 0x000fe400010e0606 */
[C---:B------:R-:W-:Y:S01]  /*c4a30*/  VIADD R58, R59.reuse, UR50 ;  /* 0x000000323b3a7c36 */ /* 0x040fe20008000000 */
[----:B------:R1:W-:Y:S04]  /*c4a40*/  STL.64 [R1+0xe08], R18 ;  /* 0x000e081201007387 */ /* 0x0003e80000100a00 */
[----:B------:R3:W-:Y:S01]  /*c4a50*/  STL.64 [R1+0xe48], R12 ;  /* 0x000e480c01007387 */ /* 0x0007e20000100a00 */
[----:B0-----:R-:W-:-:S03]  /*c4a60*/  IADD3 R24, P1, PT, R59, R53, RZ ;  /* 0x000000353b187210 */ /* 0x001fc60007f3e0ff */
[----:B------:R0:W-:Y:S01]  /*c4a70*/  STL.64 [R1+0xe40], R16 ;  /* 0x000e401001007387 */ /* 0x0001e20000100a00 */
[----:B-1----:R-:W-:Y:S01]  /*c4a80*/  IADD3 R18, P3, PT, R59, R55, RZ ;  /* 0x000000373b127210 */ /* 0x002fe20007f7e0ff */
[C---:B------:R-:W-:Y:S01]  /*c4a90*/  IMAD.X R25, R61.reuse, 0x1, R54, P1 ;  /* 0x000000013d197824 */ /* 0x040fe200008e0636 */
[----:B------:R-:W-:Y:S01]  /*c4aa0*/  SHF.R.S32.HI R59, RZ, 0x1f, R58 ;  /* 0x0000001fff3b7819 */ /* 0x000fe2000001143a */
[----:B------:R-:W-:Y:S01]  /*c4ab0*/  IMAD.MOV.U32 R22, RZ, RZ, R32 ;  /* 0x000000ffff167224 */ /* 0x000fe200078e0020 */
[C---:B---3--:R-:W-:Y:S01]  /*c4ac0*/  IADD3 R12, P5, PT, R58.reuse, R48, RZ ;  /* 0x000000303a0c7210 */ /* 0x048fe20007fbe0ff */
[----:B------:R-:W-:Y:S01]  /*c4ad0*/  IMAD.X R19, R61, 0x1, R52, P3 ;  /* 0x000000013d137824 */ /* 0x000fe200018e0634 */
[C---:B0-----:R-:W-:Y:S01]  /*c4ae0*/  IADD3 R16, P2, PT, R58.reuse, R49, RZ ;  /* 0x000000313a107210 */ /* 0x041fe20007f5e0ff */
[----:B------:R0:W-:Y:S01]  /*c4af0*/  STL.64 [R1+0xe38], R24 ;  /* 0x000e381801007387 */ /* 0x0001e20000100a00 */
[----:B------:R-:W-:-:S03]  /*c4b00*/  IADD3 R32, P1, PT, R58, R56, RZ ;  /* 0x000000383a207210 */ /* 0x000fc60007f3e0ff */
[C---:B------:R-:W-:Y:S01]  /*c4b10*/  IMAD.X R17, R59.reuse, 0x1, R7, P2 ;  /* 0x000000013b117824 */ /* 0x040fe200010e0607 */
[----:B------:R1:W-:Y:S01]  /*c4b20*/  STL.64 [R1+0xe30], R18 ;  /* 0x000e301201007387 */ /* 0x0003e20000100a00 */
[C---:B------:R-:W-:Y:S02]  /*c4b30*/  IMAD.X R13, R59.reuse, 0x1, R4, P5 ;  /* 0x000000013b0d7824 */ /* 0x040fe400028e0604 */
[----:B------:R-:W-:Y:S01]  /*c4b40*/  IMAD.MOV.U32 R23, RZ, RZ, R33 ;  /* 0x000000ffff177224 */ /* 0x000fe200078e0021 */
[----:B------:R3:W-:Y:S01]  /*c4b50*/  STL.64 [R1+0xe58], R16 ;  /* 0x000e581001007387 */ /* 0x0007e20000100a00 */
[C---:B0-----:R-:W-:Y:S01]  /*c4b60*/  IADD3 R24, P3, PT, R58.reuse, R2, RZ ;  /* 0x000000023a187210 */ /* 0x041fe20007f7e0ff */
[----:B------:R-:W-:Y:S01]  /*c4b70*/  IMAD.X R33, R59, 0x1, R5, P1 ;  /* 0x000000013b217824 */ /* 0x000fe200008e0605 */
[----:B-1----:R-:W-:-:S03]  /*c4b80*/  IADD3 R18, P5, PT, R58, R50, RZ ;  /* 0x000000323a127210 */ /* 0x002fc60007fbe0ff */
[C---:B------:R-:W-:Y:S01]  /*c4b90*/  IMAD.X R25, R59.reuse, 0x1, R3, P3 ;  /* 0x000000013b197824 */ /* 0x040fe200018e0603 */
[C---:B---3--:R-:W-:Y:S01]  /*c4ba0*/  IADD3 R16, P2, PT, R58.reuse, R51, RZ ;  /* 0x000000333a107210 */ /* 0x048fe20007f5e0ff */
[C---:B------:R-:W-:Y:S01]  /*c4bb0*/  VIADD R60, R58.reuse, UR44 ;  /* 0x0000002c3a3c7c36 */ /* 0x040fe20008000000 */
[----:B------:R0:W-:Y:S01]  /*c4bc0*/  STL.64 [R1+0xe50], R32 ;  /* 0x000e502001007387 */ /* 0x0001e20000100a00 */
[C---:B------:R-:W-:Y:S01]  /*c4bd0*/  IMAD.X R19, R59.reuse, 0x1, R0, P5 ;  /* 0x000000013b137824 */ /* 0x040fe200028e0600 */
[C---:B------:R-:W-:Y:S01]  /*c4be0*/  IADD3 R8, P1, PT, R58.reuse, R53, RZ ;  /* 0x000000353a087210 */ /* 0x040fe20007f3e0ff */
[----:B------:R-:W-:Y:S01]  /*c4bf0*/  IMAD.X R17, R59, 0x1, R6, P2 ;  /* 0x000000013b117824 */ /* 0x000fe200010e0606 */
[----:B------:R-:W-:Y:S01]  /*c4c00*/  IADD3 R36, P3, PT, R58, R55, RZ ;  /* 0x000000373a247210 */ /* 0x000fe20007f7e0ff */
[----:B------:R1:W-:Y:S01]  /*c4c10*/  STL.64 [R1+0xe60], R24 ;  /* 0x000e601801007387 */ /* 0x0003e20000100a00 */
[----:B------:R-:W-:-:S03]  /*c4c20*/  SHF.R.S32.HI R61, RZ, 0x1f, R60 ;  /* 0x0000001fff3d7819 */ /* 0x000fc6000001143c */
[----:B------:R3:W-:Y:S01]  /*c4c30*/  STL.64 [R1+0xe68], R18 ;  /* 0x000e681201007387 */ /* 0x0007e20000100a00 */
[C---:B------:R-:W-:Y:S02]  /*c4c40*/  IMAD.X R37, R59.reuse, 0x1, R52, P3 ;  /* 0x000000013b257824 */ /* 0x040fe400018e0634 */
[----:B0-----:R-:W-:Y:S01]  /*c4c50*/  IMAD.MOV.U32 R33, RZ, RZ, R9 ;  /* 0x000000ffff217224 */ /* 0x001fe200078e0009 */
[----:B------:R0:W-:Y:S01]  /*c4c60*/  STL.64 [R1+0xe78], R16 ;  /* 0x000e781001007387 */ /* 0x0001e20000100a00 */
[----:B------:R-:W-:Y:S01]  /*c4c70*/  IMAD.X R9, R59, 0x1, R54, P1 ;  /* 0x000000013b097824 */ /* 0x000fe200008e0636 */
[C---:B-1----:R-:W-:Y:S02]  /*c4c80*/  IADD3 R24, P5, PT, R60.reuse, R48, RZ ;  /* 0x000000303c187210 */ /* 0x042fe40007fbe0ff */
        /* <DEDUP_REMOVED lines=13> */
[C---:B------:R-:W-:Y:S02]  /*c4d60*/  IMAD.X R25, R61.reuse, 0x1, R0, P5 ;  /* 0x000000013d197824 */ /* 0x040fe400028e0600 */
[C---:B------:R-:W-:Y:S01]  /*c4d70*/  VIADD R58, R60.reuse, UR40 ;  /* 0x000000283c3a7c36 */ /* 0x040fe20008000000 */
[C---:B0-----:R-:W-:Y:S01]  /*c4d80*/  IADD3 R16, P1, PT, R60.reuse, R53, RZ ;  /* 0x000000353c107210 */ /* 0x041fe20007f3e0ff */
[C---:B------:R-:W-:Y:S01]  /*c4d90*/  IMAD.X R19, R61.reuse, 0x1, R6, P2 ;  /* 0x000000013d137824 */ /* 0x040fe200010e0606 */
[----:B------:R0:W-:Y:S03]  /*c4da0*/  STL.64 [R1+0xea0], R36 ;  /* 0x000ea02401007387 */ /* 0x0001e60000100a00 */
[----:B------:R-:W-:Y:S01]  /*c4db0*/  IMAD.X R17, R61, 0x1, R54, P1 ;  /* 0x000000013d117824 */ /* 0x000fe200008e0636 */
[----:B------:R1:W-:Y:S04]  /*c4dc0*/  STL.64 [R1+0xeb0], R24 ;  /* 0x000eb01801007387 */ /* 0x0003e80000100a00 */
[----:B------:R3:W-:Y:S01]  /*c4dd0*/  STL.64 [R1+0xeb8], R18 ;  /* 0x000eb81201007387 */ /* 0x0007e20000100a00 */
[----:B0-----:R-:W-:-:S02]  /*c4de0*/  IADD3 R36, P3, PT, R60, R55, RZ ;  /* 0x000000373c247210 */ /* 0x001fc40007f7e0ff */
[----:B------:R-:W-:Y:S02]  /*c4df0*/  SHF.R.S32.HI R60, RZ, 0x1f, R58 ;  /* 0x0000001fff3c7819 */ /* 0x000fe4000001143a */
[C---:B-1----:R-:W-:Y:S01]  /*c4e00*/  IADD3 R24, P5, PT, R58.reuse, R48, RZ ;  /* 0x000000303a187210 */ /* 0x042fe20007fbe0ff */
[----:B------:R0:W-:Y:S01]  /*c4e10*/  STL.64 [R1+0xed0], R16 ;  /* 0x000ed01001007387 */ /* 0x0001e20000100a00 */
[----:B------:R-:W-:Y:S01]  /*c4e20*/  IMAD.X R37, R61, 0x1, R52, P3 ;  /* 0x000000013d257824 */ /* 0x000fe200018e0634 */
[----:B---3--:R-:W-:Y:S02]  /*c4e30*/  IADD3 R18, P2, PT, R58, R49, RZ ;  /* 0x000000313a127210 */ /* 0x008fe40007f5e0ff */
[C---:B------:R-:W-:Y:S02]  /*c4e40*/  IMAD.X R25, R60.reuse, 0x1, R4, P5 ;  /* 0x000000013c197824 */ /* 0x040fe400028e0604 */
[----:B------:R1:W-:Y:S01]  /*c4e50*/  STL.64 [R1+0xec8], R36 ;  /* 0x000ec82401007387 */ /* 0x0003e20000100a00 */
[----:B------:R-:W-:Y:S01]  /*c4e60*/  IMAD.X R19, R60, 0x1, R7, P2 ;  /* 0x000000013c137824 */ /* 0x000fe200010e0607 */
[----:B0-----:R-:W-:-:S02]  /*c4e70*/  IADD3 R16, P1, PT, R58, R56, RZ ;  /* 0x000000383a107210 */ /* 0x001fc40007f3e0ff */
[----:B------:R0:W-:Y:S03]  /*c4e80*/  STL.64 [R1+0xed8], R24 ;  /* 0x000ed81801007387 */ /* 0x0001e60000100a00 */
[----:B------:R-:W-:Y:S01]  /*c4e90*/  IMAD.X R17, R60, 0x1, R5, P1 ;  /* 0x000000013c117824 */ /* 0x000fe200008e0605 */
[C---:B-1----:R-:W-:Y:S01]  /*c4ea0*/  IADD3 R36, P3, PT, R58.reuse, R2, RZ ;  /* 0x000000023a247210 */ /* 0x042fe20007f7e0ff */
[----:B------:R1:W-:Y:S01]  /*c4eb0*/  STL.64 [R1+0xee0], R18 ;  /* 0x000ee01201007387 */ /* 0x0003e20000100a00 */
[----:B0-----:R-:W-:-:S03]  /*c4ec0*/  IADD3 R24, P5, PT, R58, R50, RZ ;  /* 0x000000323a187210 */ /* 0x001fc60007fbe0ff */
[----:B------:R0:W-:Y:S01]  /*c4ed0*/  STL.64 [R1+0xef0], R16 ;  /* 0x000ef01001007387 */ /* 0x0001e20000100a00 */
[----:B------:R-:W-:Y:S01]  /*c4ee0*/  IMAD.X R37, R60, 0x1, R3, P3 ;  /* 0x000000013c257824 */ /* 0x000fe200018e0603 */
[----:B-1----:R-:W-:Y:S01]  /*c4ef0*/  IADD3 R18, P2, PT, R58, R51, RZ ;  /* 0x000000333a127210 */ /* 0x002fe20007f5e0ff */
[----:B------:R-:W-:Y:S02]  /*c4f00*/  IMAD.X R25, R60, 0x1, R0, P5 ;  /* 0x000000013c197824 */ /* 0x000fe400028e0600 */
[C---:B------:R-:W-:Y:S01]  /*c4f10*/  VIADD R59, R58.reuse, UR38 ;  /* 0x000000263a3b7c36 */ /* 0x040fe20008000000 */
[----:B0-----:R-:W-:Y:S01]  /*c4f20*/  IADD3 R16, P1, PT, R58, R53, RZ ;  /* 0x000000353a107210 */ /* 0x001fe20007f3e0ff */
[C---:B------:R-:W-:Y:S01]  /*c4f30*/  IMAD.X R19, R60.reuse, 0x1, R6, P2 ;  /* 0x000000013c137824 */ /* 0x040fe200010e0606 */
[----:B------:R0:W-:Y:S02]  /*c4f40*/  STL.64 [R1+0xee8], R36 ;  /* 0x000ee82401007387 */ /* 0x0001e40000100a00 */
[----:B------:R-:W-:Y:S01]  /*c4f50*/  SHF.R.S32.HI R61, RZ, 0x1f, R59 ;  /* 0x0000001fff3d7819 */ /* 0x000fe2000001143b */
        /* <DEDUP_REMOVED lines=85> */
[C---:B---3--:R-:W-:Y:S02]  /*c54b0*/  IADD3 R18, P2, PT, R58.reuse, R49, RZ ;  /* 0x000000313a127210 */ /* 0x048fe40007f5e0ff */
        /* <DEDUP_REMOVED lines=10> */
[C---:B------:R-:W-:Y:S01]  /*c5560*/  IMAD.X R37, R59.reuse, 0x1, R3, P3 ;  /* 0x000000013b257824 */ /* 0x040fe200018e0603 */
[C---:B-1----:R-:W-:Y:S01]  /*c5570*/  IADD3 R18, P2, PT, R58.reuse, R51, RZ ;  /* 0x000000333a127210 */ /* 0x042fe20007f5e0ff */
[C---:B------:R-:W-:Y:S02]  /*c5580*/  IMAD.X R25, R59.reuse, 0x1, R0, P5 ;  /* 0x000000013b197824 */ /* 0x040fe400028e0600 */
[C---:B------:R-:W-:Y:S01]  /*c5590*/  VIADD R60, R58.reuse, UR4 ;  /* 0x000000043a3c7c36 */ /* 0x040fe20008000000 */
[C---:B0-----:R-:W-:Y:S01]  /*c55a0*/  IADD3 R16, P1, PT, R58.reuse, R53, RZ ;  /* 0x000000353a107210 */ /* 0x041fe20007f3e0ff */
[C---:B------:R-:W-:Y:S01]  /*c55b0*/  IMAD.X R19, R59.reuse, 0x1, R6, P2 ;  /* 0x000000013b137824 */ /* 0x040fe200010e0606 */
[----:B------:R-:W-:Y:S01]  /*c55c0*/  STL.64 [R1+0xbd8], R36 ;  /* 0x000bd82401007387 */ /* 0x000fe20000100a00 */
[----:B------:R-:W-:Y:S01]  /*c55d0*/  IADD3 R40, P3, PT, R58, R55, RZ ;  /* 0x000000373a287210 */ /* 0x000fe20007f7e0ff */
[----:B------:R-:W0:Y:S01]  /*c55e0*/  LDCU UR4, c[0x0][0x398] ;  /* 0x00007300ff0477ac */ /* 0x000e220008000800 */
[----:B------:R-:W-:Y:S01]  /*c55f0*/  IMAD.X R17, R59, 0x1, R54, P1 ;  /* 0x000000013b117824 */ /* 0x000fe200008e0636 */
[----:B------:R1:W-:Y:S02]  /*c5600*/  STL.64 [R1+0x7a8], R24 ;  /* 0x0007a81801007387 */ /* 0x0003e40000100a00 */
[----:B-1----:R-:W-:-:S02]  /*c5610*/  IADD3 R24, P2, PT, R60, R49, RZ ;  /* 0x000000313c187210 */ /* 0x002fc40007f5e0ff */
[----:B------:R-:W0:Y:S04]  /*c5620*/  LDL.LU R49, [R1+0x1c58] ;  /* 0x001c580001317983 */ /* 0x000e280000300800 */
[----:B------:R-:W-:Y:S04]  /*c5630*/  STL.64 [R1+0x600], R18 ;  /* 0x0006001201007387 */ /* 0x000fe80000100a00 */
[----:B------:R1:W-:Y:S02]  /*c5640*/  STL.64 [R1+0x4a8], R16 ;  /* 0x0004a81001007387 */ /* 0x0003e40000100a00 */
[----:B-1----:R-:W-:-:S02]  /*c5650*/  IMAD.MOV.U32 R17, RZ, RZ, R21 ;  /* 0x000000ffff117224 */ /* 0x002fc400078e0015 */
[----:B------:R-:W3:Y:S01]  /*c5660*/  LDL.LU R21, [R1+0x198] ;  /* 0x0001980001157983 */ /* 0x000ee20000300800 */
[C---:B------:R-:W-:Y:S02]  /*c5670*/  IADD3 R36, P5, PT, R60.reuse, R48, RZ ;  /* 0x000000303c247210 */ /* 0x040fe40007fbe0ff */
[----:B------:R-:W-:Y:S01]  /*c5680*/  SHF.R.S32.HI R48, RZ, 0x1f, R60 ;  /* 0x0000001fff307819 */ /* 0x000fe2000001143c */
[----:B------:R-:W-:Y:S01]  /*c5690*/  IMAD.X R41, R59, 0x1, R52, P3 ;  /* 0x000000013b297824 */ /* 0x000fe200018e0634 */
[C---:B------:R-:W-:Y:S02]  /*c56a0*/  IADD3 R18, P1, PT, R60.reuse, R56, RZ ;  /* 0x000000383c127210 */ /* 0x040fe40007f3e0ff */
[----:B------:R-:W-:Y:S01]  /*c56b0*/  IADD3 R58, P3, PT, R60, R2, RZ ;  /* 0x000000023c3a7210 */ /* 0x000fe20007f7e0ff */
[----:B------:R-:W-:Y:S01]  /*c56c0*/  IMAD.X R37, R48, 0x1, R4, P5 ;  /* 0x0000000130257824 */ /* 0x000fe200028e0604 */
        /* <DEDUP_REMOVED lines=8> */
[----:B------:R-:W-:Y:S01]  /*c5750*/  ISETP.LT.AND P5, PT, R38, UR18, !P4 ;  /* 0x0000001226007c0c */ /* 0x000fe2000e7a1270 */
[----:B------:R-:W2:Y:S02]  /*c5760*/  LDL.LU R56, [R1+0x1c5c] ;  /* 0x001c5c0001387983 */ /* 0x000ea40000300800 */
[----:B------:R-:W-:Y:S01]  /*c5770*/  IMAD.X R61, R48, 0x1, R52, P3 ;  /* 0x00000001303d7824 */ /* 0x000fe200018e0634 */
[----:B------:R-:W-:Y:S01]  /*c5780*/  ISETP.LT.AND P3, PT, R34, UR19, !P4 ;  /* 0x0000001322007c0c */ /* 0x000fe2000e761270 */
[----:B------:R-:W-:Y:S01]  /*c5790*/  IMAD.X R5, R48, 0x1, R6, P2 ;  /* 0x0000000130057824 */ /* 0x000fe200010e0606 */
[----:B------:R-:W-:Y:S01]  /*c57a0*/  PRMT R0, R33, 0x7773, RZ ;  /* 0x0000777321007816 */ /* 0x000fe200000000ff */
[----:B------:R-:W-:-:S02]  /*c57b0*/  VIADD R6, R14, 0x38 ;  /* 0x000000380e067836 */ /* 0x000fc40000000000 */
[----:B------:R-:W-:Y:S01]  /*c57c0*/  IMAD.MOV.U32 R16, RZ, RZ, R20 ;  /* 0x000000ffff107224 */ /* 0x000fe200078e0014 */
[----:B------:R-:W-:Y:S01]  /*c57d0*/  STL.64 [R1+0x338], R40 ;  /* 0x0003382801007387 */ /* 0x000fe20000100a00 */
[----:B------:R-:W-:Y:S01]  /*c57e0*/  IMAD.X R3, R48, 0x1, R54, P1 ;  /* 0x0000000130037824 */ /* 0x000fe200008e0636 */
[----:B------:R-:W-:Y:S01]  /*c57f0*/  ISETP.GE.AND P1, PT, R6, UR33, PT ;  /* 0x0000002106007c0c */ /* 0x000fe2000bf26270 */
[----:B------:R-:W1:Y:S01]  /*c5800*/  LDCU UR18, c[0x0][0x398] ;  /* 0x00007300ff1277ac */ /* 0x000e620008000800 */
[----:B------:R-:W-:Y:S01]  /*c5810*/  STL.64 [R1+0x10], R36 ;  /* 0x0000102401007387 */ /* 0x000fe20000100a00 */
[----:B------:R-:W-:Y:S01]  /*c5820*/  VIADD R7, R14, 0x6 ;  /* 0x000000060e077836 */ /* 0x000fe20000000000 */
[----:B------:R-:W0:Y:S02]  /*c5830*/  LDCU UR19, c[0x0][0x398] ;  /* 0x00007300ff1377ac */ /* 0x000e240008000800 */
[----:B------:R4:W-:Y:S04]  /*c5840*/  STL.64 [R1+0x8], R24 ;  /* 0x0000081801007387 */ /* 0x0009e80000100a00 */
[----:B------:R-:W-:Y:S04]  /*c5850*/  @P5 STG.E.U8 desc[UR36][R16.64], R0 ;  /* 0x0000000010005986 */ /* 0x000fe8000c101124 */
[----:B----4-:R-:W4:Y:S04]  /*c5860*/  LDL.LU.64 R24, [R1+0xac8] ;  /* 0x000ac80001187983 */ /* 0x010f280000300a00 */
[----:B------:R1:W-:Y:S04]  /*c5870*/  STL.64 [R1], R18 ;  /* 0x0000001201007387 */ /* 0x0003e80000100a00 */
[----:B-1----:R-:W4:Y:S04]  /*c5880*/  LDL.LU.64 R18, [R1+0xab0] ;  /* 0x000ab00001127983 */ /* 0x002f280000300a00 */
[----:B------:R-:W4:Y:S04]  /*c5890*/  LDL.LU R36, [R1+0xfc] ;  /* 0x0000fc0001247983 */ /* 0x000f280000300800 */
[----:B------:R-:W4:Y:S01]  /*c58a0*/  LDL.LU.64 R32, [R1+0xaa8] ;  /* 0x000aa80001207983 */ /* 0x000f220000300a00 */
[----:B---3--:R-:W-:-:S02]  /*c58b0*/  PRMT R6, R21, 0x7770, RZ ;  /* 0x0000777015067816 */ /* 0x008fc400000000ff */
[----:B------:R-:W-:-:S03]  /*c58c0*/  PRMT R0, R21, 0x7771, RZ ;  /* 0x0000777115007816 */ /* 0x000fc600000000ff */
[----:B------:R1:W-:Y:S04]  /*c58d0*/  @P3 STG.E.U8 desc[UR36][R22.64], R6 ;  /* 0x0000000616003986 */ /* 0x0003e8000c101124 */
[----:B------:R3:W-:Y:S04]  /*c58e0*/  @P6 STG.E.U8 desc[UR36][R10.64], R0 ;  /* 0x000000000a006986 */ /* 0x0007e8000c101124 */
[----:B-1----:R-:W4:Y:S04]  /*c58f0*/  LDL.LU.64 R22, [R1+0xaa0] ;  /* 0x000aa00001167983 */ /* 0x002f280000300a00 */
[----:B---3--:R-:W3:Y:S01]  /*c5900*/  LDL.LU.64 R10, [R1+0x4530] ;  /* 0x00453000010a7983 */ /* 0x008ee20000300a00 */
[----:B------:R-:W-:-:S03]  /*c5910*/  VIADD R0, R14, 0x7 ;  /* 0x000000070e007836 */ /* 0x000fc60000000000 */
[----:B------:R-:W3:Y:S04]  /*c5920*/  LDL.LU.64 R54, [R1+0xa98] ;  /* 0x000a980001367983 */ /* 0x000ee80000300a00 */
[----:B------:R-:W3:Y:S01]  /*c5930*/  LDL.LU.64 R16, [R1+0xa90] ;  /* 0x000a900001107983 */ /* 0x000ee20000300a00 */
[----:B------:R-:W-:-:S03]  /*c5940*/  ISETP.GE.AND P3, PT, R0, UR54, PT ;  /* 0x0000003600007c0c */ /* 0x000fc6000bf66270 */
[----:B------:R-:W3:Y:S01]  /*c5950*/  LDL.LU R37, [R1+0xdc] ;  /* 0x0000dc0001257983 */ /* 0x000ee20000300800 */
[C---:B------:R-:W-:Y:S02]  /*c5960*/  PRMT R6, R21.reuse, 0x7772, RZ ;  /* 0x0000777215067816 */ /* 0x040fe400000000ff */
[----:B------:R-:W-:Y:S02]  /*c5970*/  PRMT R0, R21, 0x7773, RZ ;  /* 0x0000777315007816 */ /* 0x000fe400000000ff */
[----:B------:R-:W3:Y:S01]  /*c5980*/  LDL.LU.64 R20, [R1+0xa88] ;  /* 0x000a880001147983 */ /* 0x000ee20000300a00 */
[----:B------:R-:W-:Y:S01]  /*c5990*/  ISETP.GE.AND P2, PT, R7, UR7, PT ;  /* 0x0000000707007c0c */ /* 0x000fe2000bf46270 */
[----:B------:R-:W3:Y:S01]  /*c59a0*/  LDCU UR7, c[0x0][0x398] ;  /* 0x00007300ff0777ac */ /* 0x000ee20008000800 */
[----:B--2---:R-:W-:Y:S01]  /*c59b0*/  ISETP.LT.AND P5, PT, R56, UR20, !P4 ;  /* 0x0000001438007c0c */ /* 0x004fe2000e7a1270 */
[----:B------:R-:W2:Y:S01]  /*c59c0*/  LDL.LU.64 R40, [R1+0xa80] ;  /* 0x000a800001287983 */ /* 0x000ea20000300a00 */
[----:B0-----:R-:W-:Y:S01]  /*c59d0*/  ISETP.LT.AND P4, PT, R49, UR4, !P4 ;  /* 0x0000000431007c0c */ /* 0x001fe2000e781270 */
[----:B------:R-:W0:Y:S01]  /*c59e0*/  LDCU UR20, c[0x0][0x398] ;  /* 0x00007300ff1477ac */ /* 0x000e220008000800 */
[----:B------:R-:W-:Y:S01]  /*c59f0*/  ISETP.LT.AND P6, PT, R15, UR18, !P2 ;  /* 0x000000120f007c0c */ /* 0x000fe2000d7c1270 */
[----:B------:R-:W1:Y:S01]  /*c5a00*/  LDCU UR4, c[0x0][0x398] ;  /* 0x00007300ff0477ac */ /* 0x000e620008000800 */
[----:B------:R-:W0:Y:S07]  /*c5a10*/  LDCU UR18, c[0x0][0x398] ;  /* 0x00007300ff1277ac */ /* 0x000e2e0008000800 */
[----:B----4-:R4:W-:Y:S04]  /*c5a20*/  @P5 STG.E.U8 desc[UR36][R24.64], R6 ;  /* 0x0000000618005986 */ /* 0x0109e8000c101124 */
[----:B------:R0:W-:Y:S01]  /*c5a30*/  @P4 STG.E.U8 desc[UR36][R18.64], R0 ;  /* 0x0000000012004986 */ /* 0x0001e2000c101124 */
[----:B----4-:R-:W-:-:S05]  /*c5a40*/  PRMT R6, R36, 0x7770, RZ ;  /* 0x0000777024067816 */ /* 0x010fca00000000ff */
[----:B------:R4:W-:Y:S04]  /*c5a50*/  @P6 STG.E.U8 desc[UR36][R32.64], R6 ;  /* 0x0000000620006986 */ /* 0x0009e8000c101124 */
[----:B0-----:R-:W2:Y:S04]  /*c5a60*/  LDL.LU.64 R18, [R1+0xa78] ;  /* 0x000a780001127983 */ /* 0x001ea80000300a00 */
[----:B----4-:R-:W4:Y:S01]  /*c5a70*/  LDL.LU.64 R32, [R1+0xa60] ;  /* 0x000a600001207983 */ /* 0x010f220000300a00 */
[----:B------:R-:W-:-:S03]  /*c5a80*/  PRMT R6, R36, 0x7771, RZ ;  /* 0x0000777124067816 */ /* 0x000fc600000000ff */
[----:B------:R-:W2:Y:S01]  /*c5a90*/  LDL.LU R25, [R1+0x5c] ;  /* 0x00005c0001197983 */ /* 0x000ea20000300800 */
[----:B------:R-:W-:Y:S01]  /*c5aa0*/  ISETP.LT.AND P4, PT, R39, UR19, !P2 ;  /* 0x0000001327007c0c */ /* 0x000fe2000d781270 */
[----:B------:R-:W0:Y:S01]  /*c5ab0*/  LDCU UR19, c[0x0][0x398] ;  /* 0x00007300ff1377ac */ /* 0x000e220008000800 */
[----:B------:R-:W-:Y:S02]  /*c5ac0*/  ISETP.LT.AND P6, PT, R38, UR20, !P2 ;  /* 0x0000001426007c0c */ /* 0x000fe4000d7c1270 */
[C---:B------:R-:W-:Y:S01]  /*c5ad0*/  PRMT R0, R36.reuse, 0x7772, RZ ;  /* 0x0000777224007816 */ /* 0x040fe200000000ff */
[----:B------:R-:W0:Y:S01]  /*c5ae0*/  LDCU UR20, c[0x0][0x398] ;  /* 0x00007300ff1477ac */ /* 0x000e220008000800 */
[----:B------:R-:W-:Y:S02]  /*c5af0*/  PRMT R7, R36, 0x7773, RZ ;  /* 0x0000777324077816 */ /* 0x000fe400000000ff */
[----:B---3--:R-:W-:Y:S01]  /*c5b00*/  ISETP.LT.AND P5, PT, R11, UR7, !P2 ;  /* 0x000000070b007c0c */ /* 0x008fe2000d7a1270 */
[----:B------:R-:W3:-:S12]  /*c5b10*/  LDCU UR7, c[0x0][0x398] ;  /* 0x00007300ff0777ac */ /* 0x000ed80008000800 */
[----:B------:R0:W-:Y:S01]  /*c5b20*/  @P5 STG.E.U8 desc[UR36][R22.64], R6 ;  /* 0x0000000616005986 */ /* 0x0001e2000c101124 */
[----:B-1----:R-:W-:Y:S01]  /*c5b30*/  ISETP.LT.AND P5, PT, R34, UR4, !P2 ;  /* 0x0000000422007c0c */ /* 0x002fe2000d7a1270 */
[----:B------:R-:W1:Y:S02]  /*c5b40*/  LDCU UR4, c[0x0][0x39c] ;  /* 0x00007380ff0477ac */ /* 0x000e640008000800 */
[----:B0-----:R-:W4:Y:S01]  /*c5b50*/  LDL.LU.64 R22, [R1+0xa58] ;  /* 0x000a580001167983 */ /* 0x001f220000300a00 */
[----:B------:R-:W-:-:S03]  /*c5b60*/  PRMT R48, R37, 0x7770, RZ ;  /* 0x0000777025307816 */ /* 0x000fc600000000ff */
[----:B------:R0:W-:Y:S01]  /*c5b70*/  @P4 STG.E.U8 desc[UR36][R54.64], R0 ;  /* 0x0000000036004986 */ /* 0x0001e2000c101124 */
[----:B------:R-:W-:-:S03]  /*c5b80*/  PRMT R6, R37, 0x7772, RZ ;  /* 0x0000777225067816 */ /* 0x000fc600000000ff */
[----:B------:R1:W-:Y:S04]  /*c5b90*/  @P6 STG.E.U8 desc[UR36][R16.64], R7 ;  /* 0x0000000710006986 */ /* 0x0003e8000c101124 */
[----:B------:R3:W-:Y:S01]  /*c5ba0*/  @P5 STG.E.U8 desc[UR36][R20.64], R48 ;  /* 0x0000003014005986 */ /* 0x0007e2000c101124 */
[----:B0-----:R-:W-:-:S03]  /*c5bb0*/  PRMT R0, R37, 0x7773, RZ ;  /* 0x0000777325007816 */ /* 0x001fc600000000ff */
[----:B-1----:R-:W4:Y:S01]  /*c5bc0*/  LDL.LU.64 R16, [R1+0xa50] ;  /* 0x000a500001107983 */ /* 0x002f220000300a00 */
[----:B------:R-:W-:-:S03]  /*c5bd0*/  PRMT R7, R37, 0x7771, RZ ;  /* 0x0000777125077816 */ /* 0x000fc600000000ff */
[----:B------:R-:W4:Y:S04]  /*c5be0*/  LDL.LU.64 R36, [R1+0xa48] ;  /* 0x000a480001247983 */ /* 0x000f280000300a00 */
[----:B---3--:R-:W3:Y:S01]  /*c5bf0*/  LDL.LU.64 R20, [R1+0xa30] ;  /* 0x000a300001147983 */ /* 0x008ee20000300a00 */
[----:B------:R-:W-:Y:S01]  /*c5c00*/  ISETP.LT.AND P4, PT, R35, UR18, !P2 ;  /* 0x0000001223007c0c */ /* 0x000fe2000d781270 */
[----:B------:R-:W0:Y:S01]  /*c5c10*/  LDCU UR18, c[0x0][0x398] ;  /* 0x00007300ff1277ac */ /* 0x000e220008000800 */
[----:B------:R-:W-:Y:S02]  /*c5c20*/  ISETP.LT.AND P6, PT, R56, UR21, !P2 ;  /* 0x0000001538007c0c */ /* 0x000fe4000d7c1270 */
[----:B------:R-:W-:Y:S01]  /*c5c30*/  ISETP.LT.AND P2, PT, R49, UR7, !P2 ;  /* 0x0000000731007c0c */ /* 0x000fe2000d741270 */
[----:B------:R-:W1:Y:S01]  /*c5c40*/  LDCU UR7, c[0x0][0x398] ;  /* 0x00007300ff0777ac */ /* 0x000e620008000800 */
[----:B------:R-:W-:Y:S01]  /*c5c50*/  ISETP.LT.AND P5, PT, R15, UR19, !P3 ;  /* 0x000000130f007c0c */ /* 0x000fe2000dfa1270 */
[----:B------:R-:W0:Y:S06]  /*c5c60*/  LDCU UR19, c[0x0][0x398] ;  /* 0x00007300ff1377ac */ /* 0x000e2c0008000800 */
[----:B--2---:R-:W-:Y:S01]  /*c5c70*/  @P4 STG.E.U8 desc[UR36][R40.64], R7 ;  /* 0x0000000728004986 */ /* 0x004fe2000c101124 */
[----:B------:R-:W2:Y:S03]  /*c5c80*/  LDCU UR21, c[0x0][0x398] ;  /* 0x00007300ff1577ac */ /* 0x000ea60008000800 */
[----:B------:R0:W-:Y:S04]  /*c5c90*/  @P6 STG.E.U8 desc[UR36][R18.64], R6 ;  /* 0x0000000612006986 */ /* 0x0001e8000c101124 */
[----:B----4-:R4:W-:Y:S01]  /*c5ca0*/  @P2 STG.E.U8 desc[UR36][R32.64], R0 ;  /* 0x0000000020002986 */ /* 0x0109e2000c101124 */
[----:B0-----:R-:W-:-:S03]  /*c5cb0*/  PRMT R6, R25, 0x7770, RZ ;  /* 0x0000777019067816 */ /* 0x001fc600000000ff */
[----:B----4-:R-:W4:Y:S04]  /*c5cc0*/  LDL.LU R32, [R1+0x19c] ;  /* 0x00019c0001207983 */ /* 0x010f280000300800 */
[----:B------:R-:W2:Y:S04]  /*c5cd0*/  LDL.LU.64 R40, [R1+0xa28] ;  /* 0x000a280001287983 */ /* 0x000ea80000300a00 */
[----:B------:R-:W2:Y:S01]  /*c5ce0*/  LDL.LU.64 R18, [R1+0xa20] ;  /* 0x000a200001127983 */ /* 0x000ea20000300a00 */
[----:B------:R-:W-:Y:S02]  /*c5cf0*/  ISETP.LT.AND P4, PT, R11, UR20, !P3 ;  /* 0x000000140b007c0c */ /* 0x000fe4000df81270 */
[----:B------:R-:W-:Y:S01]  /*c5d00*/  ISETP.LT.AND P6, PT, R39, UR22, !P3 ;  /* 0x0000001627007c0c */ /* 0x000fe2000dfc1270 */
[----:B------:R-:W-:Y:S01]  /*c5d10*/  VIADD R0, R14, 0x8 ;  /* 0x000000080e007836 */ /* 0x000fe20000000000 */
[C---:B------:R-:W-:Y:S01]  /*c5d20*/  PRMT R7, R25.reuse, 0x7773, RZ ;  /* 0x0000777319077816 */ /* 0x040fe200000000ff */
[----:B------:R-:W0:Y:S03]  /*c5d30*/  LDCU UR20, c[0x0][0x398] ;  /* 0x00007300ff1477ac */ /* 0x000e260008000800 */
[----:B------:R-:W-:Y:S01]  /*c5d40*/  ISETP.GE.AND P2, PT, R0, UR60, PT ;  /* 0x0000003c00007c0c */ /* 0x000fe2000bf46270 */
[----:B------:R-:W0:Y:S01]  /*c5d50*/  LDCU UR22, c[0x0][0x398] ;  /* 0x00007300ff1677ac */ /* 0x000e220008000800 */
[C---:B------:R-:W-:Y:S01]  /*c5d60*/  PRMT R0, R25.reuse, 0x7772, RZ ;  /* 0x0000777219007816 */ /* 0x040fe200000000ff */
[----:B------:R0:W-:Y:S01]  /*c5d70*/  @P5 STG.E.U8 desc[UR36][R22.64], R6 ;  /* 0x0000000616005986 */ /* 0x0001e2000c101124 */
[----:B------:R-:W-:Y:S01]  /*c5d80*/  ISETP.LT.AND P5, PT, R38, UR18, !P3 ;  /* 0x0000001226007c0c */ /* 0x000fe2000dfa1270 */
[----:B------:R-:W1:Y:S02]  /*c5d90*/  LDCU UR18, c[0x0][0x398] ;  /* 0x00007300ff1277ac */ /* 0x000e640008000800 */
[----:B0-----:R-:W2:Y:S01]  /*c5da0*/  LDL.LU.64 R22, [R1+0xa18] ;  /* 0x000a180001167983 */ /* 0x001ea20000300a00 */
[----:B------:R-:W-:-:S03]  /*c5db0*/  PRMT R6, R25, 0x7771, RZ ;  /* 0x0000777119067816 */ /* 0x000fc600000000ff */
[----:B------:R-:W2:Y:S04]  /*c5dc0*/  LDL.LU R33, [R1+0x90] ;  /* 0x0000900001217983 */ /* 0x000ea80000300800 */
[----:B------:R-:W2:Y:S04]  /*c5dd0*/  LDL.LU.64 R24, [R1+0xa10] ;  /* 0x000a100001187983 */ /* 0x000ea80000300a00 */
[----:B------:R0:W-:Y:S04]  /*c5de0*/  @P4 STG.E.U8 desc[UR36][R16.64], R6 ;  /* 0x0000000610004986 */ /* 0x0001e8000c101124 */
[----:B------:R-:W-:Y:S04]  /*c5df0*/  @P6 STG.E.U8 desc[UR36][R36.64], R0 ;  /* 0x0000000024006986 */ /* 0x000fe8000c101124 */
[----:B---3--:R3:W-:Y:S04]  /*c5e00*/  @P5 STG.E.U8 desc[UR36][R20.64], R7 ;  /* 0x0000000714005986 */ /* 0x0087e8000c101124 */
[----:B0-----:R-:W2:Y:S04]  /*c5e10*/  LDL.LU.64 R16, [R1+0xa08] ;  /* 0x000a080001107983 */ /* 0x001ea80000300a00 */
[----:B---3--:R-:W3:Y:S04]  /*c5e20*/  LDL.LU.64 R20, [R1+0xa00] ;  /* 0x000a000001147983 */ /* 0x008ee80000300a00 */
[----:B------:R-:W3:Y:S01]  /*c5e30*/  LDL.LU.64 R36, [R1+0x9f8] ;  /* 0x0009f80001247983 */ /* 0x000ee20000300a00 */
[----:B-1----:R-:W-:Y:S01]  /*c5e40*/  ISETP.LT.AND P4, PT, R34, UR7, !P3 ;  /* 0x0000000722007c0c */ /* 0x002fe2000df81270 */
[----:B------:R-:W0:Y:S01]  /*c5e50*/  LDCU UR7, c[0x0][0x398] ;  /* 0x00007300ff0777ac */ /* 0x000e220008000800 */
[----:B------:R-:W-:-:S02]  /*c5e60*/  ISETP.LT.AND P5, PT, R35, UR19, !P3 ;  /* 0x0000001323007c0c */ /* 0x000fc4000dfa1270 */
[----:B------:R-:W-:Y:S01]  /*c5e70*/  ISETP.LT.AND P6, PT, R56, UR20, !P3 ;  /* 0x0000001438007c0c */ /* 0x000fe2000dfc1270 */
[----:B------:R-:W1:Y:S01]  /*c5e80*/  LDCU UR19, c[0x0][0x398] ;  /* 0x00007300ff1377ac */ /* 0x000e620008000800 */
[C---:B----4-:R-:W-:Y:S01]  /*c5e90*/  PRMT R48, R32.reuse, 0x7770, RZ ;  /* 0x0000777020307816 */ /* 0x050fe200000000ff */
[----:B------:R-:W4:Y:S01]  /*c5ea0*/  LDCU UR20, c[0x0][0x398] ;  /* 0x00007300ff1477ac */ /* 0x000f220008000800 */
[C---:B------:R-:W-:Y:S02]  /*c5eb0*/  PRMT R7, R32.reuse, 0x7771, RZ ;  /* 0x0000777120077816 */ /* 0x040fe400000000ff */
[----:B------:R-:W-:-:S03]  /*c5ec0*/  PRMT R0, R32, 0x7772, RZ ;  /* 0x0000777220007816 */ /* 0x000fc600000000ff */
[----:B--2---:R-:W-:Y:S04]  /*c5ed0*/  @P4 STG.E.U8 desc[UR36][R40.64], R48 ;  /* 0x0000003028004986 */ /* 0x004fe8000c101124 */
[----:B------:R2:W-:Y:S01]  /*c5ee0*/  @P5 STG.E.U8 desc[UR36][R18.64], R7 ;  /* 0x0000000712005986 */ /* 0x0005e2000c101124 */
[----:B------:R-:W-:Y:S01]  /*c5ef0*/  ISETP.LT.AND P3, PT, R49, UR18, !P3 ;  /* 0x0000001231007c0c */ /* 0x000fe2000df61270 */
[----:B------:R-:W1:Y:S01]  /*c5f00*/  LDCU UR18, c[0x0][0x398] ;  /* 0x00007300ff1277ac */ /* 0x000e620008000800 */
[----:B------:R-:W-:Y:S01]  /*c5f10*/  ISETP.LT.AND P4, PT, R15, UR21, !P2 ;  /* 0x000000150f007c0c */ /* 0x000fe2000d781270 */
[----:B--2---:R-:W2:Y:S01]  /*c5f20*/  LDL.LU.64 R18, [R1+0x9e0] ;  /* 0x0009e00001127983 */ /* 0x004ea20000300a00 */
[----:B0-----:R-:W-:Y:S01]  /*c5f30*/  ISETP.LT.AND P5, PT, R11, UR7, !P2 ;  /* 0x000000070b007c0c */ /* 0x001fe2000d7a1270 */
[----:B------:R-:W0:Y:S01]  /*c5f40*/  LDCU UR21, c[0x0][0x398] ;  /* 0x00007300ff1577ac */ /* 0x000e220008000800 */
[----:B------:R-:W-:Y:S01]  /*c5f50*/  PRMT R6, R32, 0x7773, RZ ;  /* 0x0000777320067816 */ /* 0x000fe200000000ff */
[----:B------:R-:W0:Y:S01]  /*c5f60*/  LDCU UR7, c[0x0][0x398] ;  /* 0x00007300ff0777ac */ /* 0x000e220008000800 */
[----:B------:R0:W-:Y:S04]  /*c5f70*/  @P6 STG.E.U8 desc[UR36][R22.64], R0 ;  /* 0x0000000016006986 */ /* 0x0001e8000c101124 */
[----:B0-----:R-:W2:Y:S04]  /*c5f80*/  LDL.LU R23, [R1+0x180] ;  /* 0x0001800001177983 */ /* 0x001ea80000300800 */
[----:B------:R-:W2:Y:S04]  /*c5f90*/  LDL.LU.64 R52, [R1+0x9d8] ;  /* 0x0009d80001347983 */ /* 0x000ea80000300a00 */
[----:B------:R-:W2:Y:S01]  /*c5fa0*/  LDL.LU.64 R54, [R1+0x9d0] ;  /* 0x0009d00001367983 */ /* 0x000ea20000300a00 */
[----:B-1----:R-:W-:Y:S01]  /*c5fb0*/  ISETP.LT.AND P6, PT, R39, UR19, !P2 ;  /* 0x0000001327007c0c */ /* 0x002fe2000d7c1270 */
[----:B------:R-:W0:Y:S01]  /*c5fc0*/  LDCU UR19, c[0x0][0x398] ;  /* 0x00007300ff1377ac */ /* 0x000e220008000800 */
[C---:B------:R-:W-:Y:S01]  /*c5fd0*/  PRMT R0, R33.reuse, 0x7770, RZ ;  /* 0x0000777021007816 */ /* 0x040fe200000000ff */
[----:B------:R1:W-:Y:S04]  /*c5fe0*/  @P3 STG.E.U8 desc[UR36][R24.64], R6 ;  /* 0x0000000618003986 */ /* 0x0003e8000c101124 */
[----:B------:R0:W-:Y:S01]  /*c5ff0*/  @P4 STG.E.U8 desc[UR36][R16.64], R0 ;  /* 0x0000000010004986 */ /* 0x0001e2000c101124 */
[----:B-1----:R-:W-:-:S03]  /*c6000*/  PRMT R6, R33, 0x7771, RZ ;  /* 0x0000777121067816 */ /* 0x002fc600000000ff */
[----:B------:R-:W2:Y:S04]  /*c6010*/  LDL.LU.64 R24, [R1+0x9c8] ;  /* 0x0009c80001187983 */ /* 0x000ea80000300a00 */
[----:B---3--:R1:W-:Y:S01]  /*c6020*/  @P5 STG.E.U8 desc[UR36][R20.64], R6 ;  /* 0x0000000614005986 */ /* 0x0083e2000c101124 */
[----:B0-----:R-:W-:-:S05]  /*c6030*/  PRMT R0, R33, 0x7772, RZ ;  /* 0x0000777221007816 */ /* 0x001fca00000000ff */
[----:B------:R0:W-:Y:S04]  /*c6040*/  @P6 STG.E.U8 desc[UR36][R36.64], R0 ;  /* 0x0000000024006986 */ /* 0x0001e8000c101124 */
[----:B-1----:R-:W3:Y:S04]  /*c6050*/  LDL.LU.64 R20, [R1+0x9c0] ;  /* 0x0009c00001147983 */ /* 0x002ee80000300a00 */
[----:B------:R-:W3:Y:S04]  /*c6060*/  LDL.LU R32, [R1+0x80] ;  /* 0x0000800001207983 */ /* 0x000ee80000300800 */
[----:B------:R-:W3:Y:S04]  /*c6070*/  LDL.LU.64 R16, [R1+0x9b8] ;  /* 0x0009b80001107983 */ /* 0x000ee80000300a00 */
[----:B0-----:R-:W3:Y:S01]  /*c6080*/  LDL.LU.64 R36, [R1+0x9b0] ;  /* 0x0009b00001247983 */ /* 0x001ee20000300a00 */
[----:B----4-:R-:W-:Y:S01]  /*c6090*/  ISETP.LT.AND P4, PT, R38, UR20, !P2 ;  /* 0x0000001426007c0c */ /* 0x010fe2000d781270 */
[----:B------:R-:W-:Y:S01]  /*c60a0*/  VIADD R6, R14, 0x9 ;  /* 0x000000090e067836 */ /* 0x000fe20000000000 */
[----:B------:R-:W-:Y:S01]  /*c60b0*/  ISETP.LT.AND P5, PT, R34, UR18, !P2 ;  /* 0x0000001222007c0c */ /* 0x000fe2000d7a1270 */
[----:B------:R-:W0:Y:S01]  /*c60c0*/  LDCU UR20, c[0x0][0x398] ;  /* 0x00007300ff1477ac */ /* 0x000e220008000800 */
[----:B------:R-:W-:Y:S01]  /*c60d0*/  ISETP.LT.AND P6, PT, R35, UR21, !P2 ;  /* 0x0000001523007c0c */ /* 0x000fe2000d7c1270 */
[----:B------:R-:W4:Y:S01]  /*c60e0*/  LDL.LU.64 R40, [R1+0x9a8] ;  /* 0x0009a80001287983 */ /* 0x000f220000300a00 */
[----:B------:R-:W-:Y:S01]  /*c60f0*/  PRMT R0, R33, 0x7773, RZ ;  /* 0x0000777321007816 */ /* 0x000fe200000000ff */
[----:B------:R-:W1:Y:S01]  /*c6100*/  LDCU UR18, c[0x0][0x398] ;  /* 0x00007300ff1277ac */ /* 0x000e620008000800 */
[----:B------:R-:W-:Y:S01]  /*c6110*/  ISETP.GE.AND P3, PT, R6, UR77, PT ;  /* 0x0000004d06007c0c */ /* 0x000fe2000bf66270 */
[----:B------:R-:W0:Y:S04]  /*c6120*/  LDCU UR21, c[0x0][0x398] ;  /* 0x00007300ff1577ac */ /* 0x000e280008000800 */
[----:B--2---:R2:W-:Y:S01]  /*c6130*/  @P4 STG.E.U8 desc[UR36][R18.64], R0 ;  /* 0x0000000012004986 */ /* 0x0045e2000c101124 */
[----:B------:R-:W-:Y:S01]  /*c6140*/  ISETP.LT.AND P4, PT, R56, UR7, !P2 ;  /* 0x0000000738007c0c */ /* 0x000fe2000d781270 */
[----:B------:R-:W0:Y:S01]  /*c6150*/  LDCU UR7, c[0x0][0x398] ;  /* 0x00007300ff0777ac */ /* 0x000e220008000800 */
[----:B------:R-:W-:Y:S01]  /*c6160*/  ISETP.LT.AND P2, PT, R49, UR19, !P2 ;  /* 0x0000001331007c0c */ /* 0x000fe2000d741270 */
[----:B------:R-:W0:Y:S01]  /*c6170*/  LDCU UR19, c[0x0][0x398] ;  /* 0x00007300ff1377ac */ /* 0x000e220008000800 */
[----:B--2---:R-:W2:Y:S04]  /*c6180*/  LDL.LU.64 R18, [R1+0x990] ;  /* 0x0009900001127983 */ /* 0x004ea80000300a00 */
[----:B------:R-:W2:Y:S01]  /*c6190*/  LDL.LU R33, [R1+0x170] ;  /* 0x0001700001217983 */ /* 0x000ea20000300800 */
[----:B------:R-:W-:-:S02]  /*c61a0*/  PRMT R6, R23, 0x7770, RZ ;  /* 0x0000777017067816 */ /* 0x000fc400000000ff */
[----:B------:R-:W-:-:S03]  /*c61b0*/  PRMT R0, R23, 0x7771, RZ ;  /* 0x0000777117007816 */ /* 0x000fc600000000ff */
[----:B------:R0:W-:Y:S04]  /*c61c0*/  @P5 STG.E.U8 desc[UR36][R52.64], R6 ;  /* 0x0000000634005986 */ /* 0x0001e8000c101124 */
[----:B------:R1:W-:Y:S01]  /*c61d0*/  @P6 STG.E.U8 desc[UR36][R54.64], R0 ;  /* 0x0000000036006986 */ /* 0x0003e2000c101124 */
[C---:B0-----:R-:W-:Y:S02]  /*c61e0*/  PRMT R6, R23.reuse, 0x7772, RZ ;  /* 0x0000777217067816 */ /* 0x041fe400000000ff */
[----:B-1----:R-:W-:Y:S02]  /*c61f0*/  PRMT R0, R23, 0x7773, RZ ;  /* 0x0000777317007816 */ /* 0x002fe400000000ff */
[----:B------:R-:W2:Y:S01]  /*c6200*/  LDL.LU.64 R22, [R1+0x988] ;  /* 0x0009880001167983 */ /* 0x000ea20000300a00 */
[----:B------:R-:W-:Y:S01]  /*c6210*/  ISETP.LT.AND P5, PT, R15, UR20, !P3 ;  /* 0x000000140f007c0c */ /* 0x000fe2000dfa1270 */
[----:B------:R-:W0:Y:S01]  /*c6220*/  LDCU UR20, c[0x0][0x398] ;  /* 0x00007300ff1477ac */ /* 0x000e220008000800 */
[----:B------:R-:W-:Y:S01]  /*c6230*/  ISETP.LT.AND P6, PT, R11, UR22, !P3 ;  /* 0x000000160b007c0c */ /* 0x000fe2000dfc1270 */
[----:B------:R1:W-:Y:S01]  /*c6240*/  @P4 STG.E.U8 desc[UR36][R24.64], R6 ;  /* 0x0000000618004986 */ /* 0x0003e2000c101124 */
[----:B------:R-:W0:Y:S03]  /*c6250*/  LDCU UR22, c[0x0][0x398] ;  /* 0x00007300ff1677ac */ /* 0x000e260008000800 */
[----:B---3--:R3:W-:Y:S01]  /*c6260*/  @P2 STG.E.U8 desc[UR36][R20.64], R0 ;  /* 0x0000000014002986 */ /* 0x0087e2000c101124 */
[----:B-1----:R-:W-:-:S03]  /*c6270*/  PRMT R6, R32, 0x7770, RZ ;  /* 0x0000777020067816 */ /* 0x002fc600000000ff */
[----:B---3--:R-:W3:Y:S01]  /*c6280*/  LDL.LU.64 R20, [R1+0x980] ;  /* 0x0009800001147983 */ /* 0x008ee20000300a00 */
[----:B------:R-:W-:-:S03]  /*c6290*/  PRMT R0, R32, 0x7771, RZ ;  /* 0x0000777120007816 */ /* 0x000fc600000000ff */
[----:B------:R1:W-:Y:S04]  /*c62a0*/  @P5 STG.E.U8 desc[UR36][R16.64], R6 ;  /* 0x0000000610005986 */ /* 0x0003e8000c101124 */
[----:B------:R-:W3:Y:S04]  /*c62b0*/  LDL.LU.64 R24, [R1+0x978] ;  /* 0x0009780001187983 */ /* 0x000ee80000300a00 */
[----:B------:R0:W-:Y:S04]  /*c62c0*/  @P6 STG.E.U8 desc[UR36][R36.64], R0 ;  /* 0x0000000024006986 */ /* 0x0001e8000c101124 */
[----:B-1----:R-:W3:Y:S04]  /*c62d0*/  LDL.LU R17, [R1+0x94] ;  /* 0x0000940001117983 */ /* 0x002ee80000300800 */
[----:B0-----:R-:W3:Y:S01]  /*c62e0*/  LDL.LU.64 R36, [R1+0x970] ;  /* 0x0009700001247983 */ /* 0x001ee20000300a00 */
[----:B------:R-:W-:Y:S01]  /*c62f0*/  ISETP.LT.AND P2, PT, R39, UR18, !P3 ;  /* 0x0000001227007c0c */ /* 0x000fe2000df41270 */
[----:B------:R-:W0:Y:S01]  /*c6300*/  LDCU UR18, c[0x0][0x398] ;  /* 0x00007300ff1277ac */ /* 0x000e220008000800 */
[----:B------:R-:W-:Y:S01]  /*c6310*/  ISETP.LT.AND P4, PT, R38, UR21, !P3 ;  /* 0x0000001526007c0c */ /* 0x000fe2000df81270 */
[----:B------:R-:W3:Y:S01]  /*c6320*/  LDL.LU.64 R54, [R1+0x968] ;  /* 0x0009680001367983 */ /* 0x000ee20000300a00 */
[----:B------:R-:W-:Y:S01]  /*c6330*/  ISETP.LT.AND P6, PT, R34, UR7, !P3 ;  /* 0x0000000722007c0c */ /* 0x000fe2000dfc1270 */
[----:B------:R-:W1:Y:S01]  /*c6340*/  LDCU UR21, c[0x0][0x398] ;  /* 0x00007300ff1577ac */ /* 0x000e620008000800 */
[----:B------:R-:W-:-:S02]  /*c6350*/  PRMT R6, R32, 0x7772, RZ ;  /* 0x0000777220067816 */ /* 0x000fc400000000ff */
[----:B------:R-:W-:Y:S01]  /*c6360*/  PRMT R0, R32, 0x7773, RZ ;  /* 0x0000777320007816 */ /* 0x000fe200000000ff */
[----:B------:R-:W0:Y:S04]  /*c6370*/  LDCU UR7, c[0x0][0x398] ;  /* 0x00007300ff0777ac */ /* 0x000e280008000800 */
[----:B----4-:R4:W-:Y:S04]  /*c6380*/  @P2 STG.E.U8 desc[UR36][R40.64], R6 ;  /* 0x0000000628002986 */ /* 0x0109e8000c101124 */
[----:B--2---:R2:W-:Y:S01]  /*c6390*/  @P4 STG.E.U8 desc[UR36][R18.64], R0 ;  /* 0x0000000012004986 */ /* 0x0045e2000c101124 */
[----:B----4-:R-:W-:-:S03]  /*c63a0*/  PRMT R6, R33, 0x7770, RZ ;  /* 0x0000777021067816 */ /* 0x010fc600000000ff */
[----:B--2---:R-:W2:Y:S01]  /*c63b0*/  LDL.LU.64 R18, [R1+0x960] ;  /* 0x0009600001127983 */ /* 0x004ea20000300a00 */
[----:B------:R-:W-:Y:S02]  /*c63c0*/  ISETP.LT.AND P4, PT, R35, UR19, !P3 ;  /* 0x0000001323007c0c */ /* 0x000fe4000df81270 */
[----:B------:R-:W-:Y:S01]  /*c63d0*/  ISETP.LT.AND P5, PT, R56, UR20, !P3 ;  /* 0x0000001438007c0c */ /* 0x000fe2000dfa1270 */
[----:B------:R-:W-:Y:S01]  /*c63e0*/  VIADD R0, R14, 0xa ;  /* 0x0000000a0e007836 */ /* 0x000fe20000000000 */
[----:B0-----:R-:W-:Y:S01]  /*c63f0*/  ISETP.LT.AND P3, PT, R49, UR18, !P3 ;  /* 0x0000001231007c0c */ /* 0x001fe2000df61270 */
[----:B------:R-:W0:Y:S03]  /*c6400*/  LDCU UR19, c[0x0][0x398] ;  /* 0x00007300ff1377ac */ /* 0x000e260008000800 */
[----:B------:R-:W-:Y:S01]  /*c6410*/  ISETP.GE.AND P2, PT, R0, UR31, PT ;  /* 0x0000001f00007c0c */ /* 0x000fe2000bf46270 */
[----:B------:R-:W4:Y:S01]  /*c6420*/  LDCU UR20, c[0x0][0x398] ;  /* 0x00007300ff1477ac */ /* 0x000f220008000800 */
[C---:B------:R-:W-:Y:S01]  /*c6430*/  PRMT R0, R33.reuse, 0x7772, RZ ;  /* 0x0000777221007816 */ /* 0x040fe200000000ff */
[----:B------:R-:W0:Y:S01]  /*c6440*/  LDCU UR18, c[0x0][0x398] ;  /* 0x00007300ff1277ac */ /* 0x000e220008000800 */
[----:B------:R0:W-:Y:S04]  /*c6450*/  @P6 STG.E.U8 desc[UR36][R22.64], R6 ;  /* 0x0000000616006986 */ /* 0x0001e8000c101124 */
[----:B0-----:R-:W4:Y:S01]  /*c6460*/  LDL.LU.64 R22, [R1+0x958] ;  /* 0x0009580001167983 */ /* 0x001f220000300a00 */
[----:B------:R-:W-:-:S03]  /*c6470*/  PRMT R6, R33, 0x7771, RZ ;  /* 0x0000777121067816 */ /* 0x000fc600000000ff */
[----:B------:R-:W4:Y:S04]  /*c6480*/  LDL.LU R32, [R1+0x184] ;  /* 0x0001840001207983 */ /* 0x000f280000300800 */
[----:B---3--:R0:W-:Y:S04]  /*c6490*/  @P4 STG.E.U8 desc[UR36][R20.64], R6 ;  /* 0x0000000614004986 */ /* 0x0081e8000c101124 */
[----:B0-----:R-:W3:Y:S01]  /*c64a0*/  LDL.LU.64 R20, [R1+0x940] ;  /* 0x0009400001147983 */ /* 0x001ee20000300a00 */
[----:B------:R-:W-:-:S03]  /*c64b0*/  PRMT R6, R33, 0x7773, RZ ;  /* 0x0000777321067816 */ /* 0x000fc600000000ff */
[----:B------:R-:W3:Y:S04]  /*c64c0*/  LDL.LU.64 R40, [R1+0x938] ;  /* 0x0009380001287983 */ /* 0x000ee80000300a00 */
[----:B------:R0:W-:Y:S04]  /*c64d0*/  @P5 STG.E.U8 desc[UR36][R24.64], R0 ;  /* 0x0000000018005986 */ /* 0x0001e8000c101124 */
[----:B------:R1:W-:Y:S04]  /*c64e0*/  @P3 STG.E.U8 desc[UR36][R36.64], R6 ;  /* 0x0000000624003986 */ /* 0x0003e8000c101124 */
[----:B0-----:R-:W3:Y:S04]  /*c64f0*/  LDL.LU.64 R24, [R1+0x930] ;  /* 0x0009300001187983 */ /* 0x001ee80000300a00 */
[----:B-1----:R-:W3:Y:S01]  /*c6500*/  LDL.LU.64 R36, [R1+0x928] ;  /* 0x0009280001247983 */ /* 0x002ee20000300a00 */
[----:B------:R-:W-:Y:S01]  /*c6510*/  ISETP.LT.AND P6, PT, R15, UR21, !P2 ;  /* 0x000000150f007c0c */ /* 0x000fe2000d7c1270 */
[----:B------:R-:W0:Y:S01]  /*c6520*/  LDCU UR21, c[0x0][0x398] ;  /* 0x00007300ff1577ac */ /* 0x000e220008000800 */
[----:B------:R-:W-:Y:S01]  /*c6530*/  ISETP.LT.AND P4, PT, R11, UR7, !P2 ;  /* 0x000000070b007c0c */ /* 0x000fe2000d781270 */
[----:B------:R-:W3:Y:S01]  /*c6540*/  LDL.LU R33, [R1+0x84] ;  /* 0x0000840001217983 */ /* 0x000ee20000300800 */
[----:B------:R-:W-:Y:S01]  /*c6550*/  ISETP.LT.AND P5, PT, R39, UR22, !P2 ;  /* 0x0000001627007c0c */ /* 0x000fe2000d7a1270 */
[----:B------:R-:W1:Y:S01]  /*c6560*/  LDCU UR7, c[0x0][0x398] ;  /* 0x00007300ff0777ac */ /* 0x000e620008000800 */
[----:B------:R-:W-:-:S02]  /*c6570*/  PRMT R0, R17, 0x7770, RZ ;  /* 0x0000777011007816 */ /* 0x000fc400000000ff */
[C---:B------:R-:W-:Y:S01]  /*c6580*/  PRMT R6, R17.reuse, 0x7771, RZ ;  /* 0x0000777111067816 */ /* 0x040fe200000000ff */
[----:B------:R-:W0:Y:S04]  /*c6590*/  LDCU UR22, c[0x0][0x398] ;  /* 0x00007300ff1677ac */ /* 0x000e280008000800 */
[----:B------:R1:W-:Y:S04]  /*c65a0*/  @P6 STG.E.U8 desc[UR36][R54.64], R0 ;  /* 0x0000000036006986 */ /* 0x0003e8000c101124 */
[----:B--2---:R2:W-:Y:S01]  /*c65b0*/  @P4 STG.E.U8 desc[UR36][R18.64], R6 ;  /* 0x0000000612004986 */ /* 0x0045e2000c101124 */
[----:B-1----:R-:W-:-:S03]  /*c65c0*/  PRMT R0, R17, 0x7772, RZ ;  /* 0x0000777211007816 */ /* 0x002fc600000000ff */
[----:B--2---:R-:W2:Y:S01]  /*c65d0*/  LDL.LU.64 R18, [R1+0x910] ;  /* 0x0009100001127983 */ /* 0x004ea20000300a00 */
[----:B------:R-:W-:Y:S01]  /*c65e0*/  ISETP.LT.AND P3, PT, R38, UR19, !P2 ;  /* 0x0000001326007c0c */ /* 0x000fe2000d761270 */
[----:B------:R-:W-:Y:S01]  /*c65f0*/  VIADD R7, R14, 0xb ;  /* 0x0000000b0e077836 */ /* 0x000fe20000000000 */
[----:B----4-:R-:W-:Y:S01]  /*c6600*/  ISETP.LT.AND P4, PT, R34, UR20, !P2 ;  /* 0x0000001422007c0c */ /* 0x010fe2000d781270 */
[----:B------:R-:W1:Y:S01]  /*c6610*/  LDCU UR19, c[0x0][0x398] ;  /* 0x00007300ff1377ac */ /* 0x000e620008000800 */
[----:B------:R-:W-:Y:S02]  /*c6620*/  ISETP.LT.AND P6, PT, R56, UR7, !P2 ;  /* 0x0000000738007c0c */ /* 0x000fe4000d7c1270 */
[----:B------:R-:W-:Y:S01]  /*c6630*/  PRMT R6, R17, 0x7773, RZ ;  /* 0x0000777311067816 */ /* 0x000fe200000000ff */
[----:B------:R-:W4:Y:S01]  /*c6640*/  LDCU UR20, c[0x0][0x398] ;  /* 0x00007300ff1477ac */ /* 0x000f220008000800 */
[----:B------:R-:W0:Y:S01]  /*c6650*/  LDCU UR7, c[0x0][0x398] ;  /* 0x00007300ff0777ac */ /* 0x000e220008000800 */
[----:B------:R0:W-:Y:S01]  /*c6660*/  @P5 STG.E.U8 desc[UR36][R22.64], R0 ;  /* 0x0000000016005986 */ /* 0x0001e2000c101124 */
[----:B------:R-:W-:Y:S01]  /*c6670*/  ISETP.LT.AND P5, PT, R35, UR18, !P2 ;  /* 0x0000001223007c0c */ /* 0x000fe2000d7a1270 */
[----:B------:R-:W1:Y:S02]  /*c6680*/  LDCU UR18, c[0x0][0x398] ;  /* 0x00007300ff1277ac */ /* 0x000e640008000800 */
[----:B0-----:R-:W4:Y:S01]  /*c6690*/  LDL.LU.64 R22, [R1+0x908] ;  /* 0x0009080001167983 */ /* 0x001f220000300a00 */
[----:B------:R-:W-:-:S03]  /*c66a0*/  PRMT R0, R32, 0x7770, RZ ;  /* 0x0000777020007816 */ /* 0x000fc600000000ff */
[----:B------:R-:W4:Y:S04]  /*c66b0*/  LDL.LU.64 R16, [R1+0x900] ;  /* 0x0009000001107983 */ /* 0x000f280000300a00 */
[----:B---3--:R0:W-:Y:S04]  /*c66c0*/  @P3 STG.E.U8 desc[UR36][R20.64], R6 ;  /* 0x0000000614003986 */ /* 0x0081e8000c101124 */
[----:B------:R3:W-:Y:S04]  /*c66d0*/  @P4 STG.E.U8 desc[UR36][R40.64], R0 ;  /* 0x0000000028004986 */ /* 0x0007e8000c101124 */
[----:B0-----:R-:W4:Y:S01]  /*c66e0*/  LDL.LU.64 R20, [R1+0x8f8] ;  /* 0x0008f80001147983 */ /* 0x001f220000300a00 */
[----:B------:R-:W-:-:S02]  /*c66f0*/  PRMT R6, R32, 0x7771, RZ ;  /* 0x0000777120067816 */ /* 0x000fc400000000ff */
[----:B---3--:R-:W-:-:S03]  /*c6700*/  PRMT R0, R32, 0x7772, RZ ;  /* 0x0000777220007816 */ /* 0x008fc600000000ff */
[----:B------:R-:W-:Y:S04]  /*c6710*/  @P5 STG.E.U8 desc[UR36][R24.64], R6 ;  /* 0x0000000618005986 */ /* 0x000fe8000c101124 */
[----:B------:R0:W-:Y:S04]  /*c6720*/  @P6 STG.E.U8 desc[UR36][R36.64], R0 ;  /* 0x0000000024006986 */ /* 0x0001e8000c101124 */
[----:B0-----:R-:W3:Y:S01]  /*c6730*/  LDL.LU.64 R36, [R1+0x8f0] ;  /* 0x0008f00001247983 */ /* 0x001ee20000300a00 */
[----:B------:R-:W-:Y:S02]  /*c6740*/  ISETP.GE.AND P3, PT, R7, UR76, PT ;  /* 0x0000004c07007c0c */ /* 0x000fe4000bf66270 */
[----:B------:R-:W-:Y:S01]  /*c6750*/  ISETP.LT.AND P2, PT, R49, UR21, !P2 ;  /* 0x0000001531007c0c */ /* 0x000fe2000d741270 */
[----:B------:R-:W3:Y:S01]  /*c6760*/  LDL.LU R41, [R1+0x174] ;  /* 0x0001740001297983 */ /* 0x000ee20000300800 */
[----:B------:R-:W-:Y:S01]  /*c6770*/  ISETP.LT.AND P4, PT, R15, UR22, !P3 ;  /* 0x000000160f007c0c */ /* 0x000fe2000df81270 */
[----:B------:R-:W0:Y:S01]  /*c6780*/  LDCU UR21, c[0x0][0x398] ;  /* 0x00007300ff1577ac */ /* 0x000e220008000800 */
[----:B------:R-:W-:Y:S01]  /*c6790*/  PRMT R6, R32, 0x7773, RZ ;  /* 0x0000777320067816 */ /* 0x000fe200000000ff */
[----:B------:R-:W3:Y:S01]  /*c67a0*/  LDL.LU.64 R52, [R1+0x8e8] ;  /* 0x0008e80001347983 */ /* 0x000ee20000300a00 */
[----:B------:R-:W-:Y:S01]  /*c67b0*/  PRMT R0, R33, 0x7770, RZ ;  /* 0x0000777021007816 */ /* 0x000fe200000000ff */
[----:B------:R-:W0:Y:S02]  /*c67c0*/  LDCU UR22, c[0x0][0x398] ;  /* 0x00007300ff1677ac */ /* 0x000e240008000800 */
[----:B------:R-:W3:Y:S01]  /*c67d0*/  LDL.LU.64 R54, [R1+0x8e0] ;  /* 0x0008e00001367983 */ /* 0x000ee20000300a00 */
[----:B-1----:R-:W-:Y:S01]  /*c67e0*/  ISETP.LT.AND P5, PT, R11, UR19, !P3 ;  /* 0x000000130b007c0c */ /* 0x002fe2000dfa1270 */
[----:B------:R-:W1:Y:S02]  /*c67f0*/  LDCU UR19, c[0x0][0x398] ;  /* 0x00007300ff1377ac */ /* 0x000e640008000800 */
[----:B--2---:R2:W-:Y:S01]  /*c6800*/  @P2 STG.E.U8 desc[UR36][R18.64], R6 ;  /* 0x0000000612002986 */ /* 0x0045e2000c101124 */
[----:B----4-:R-:W-:Y:S01]  /*c6810*/  ISETP.LT.AND P6, PT, R39, UR20, !P3 ;  /* 0x0000001427007c0c */ /* 0x010fe2000dfc1270 */
[----:B------:R-:W4:Y:S01]  /*c6820*/  LDCU UR20, c[0x0][0x398] ;  /* 0x00007300ff1477ac */ /* 0x000f220008000800 */
[C---:B--2---:R-:W-:Y:S01]  /*c6830*/  PRMT R6, R33.reuse, 0x7771, RZ ;  /* 0x0000777121067816 */ /* 0x044fe200000000ff */
[----:B------:R2:W-:Y:S01]  /*c6840*/  @P4 STG.E.U8 desc[UR36][R22.64], R0 ;  /* 0x0000000016004986 */ /* 0x0005e2000c101124 */
[----:B------:R-:W-:Y:S01]  /*c6850*/  ISETP.LT.AND P4, PT, R38, UR7, !P3 ;  /* 0x0000000726007c0c */ /* 0x000fe2000df81270 */
[----:B------:R-:W0:Y:S02]  /*c6860*/  LDCU UR7, c[0x0][0x398] ;  /* 0x00007300ff0777ac */ /* 0x000e240008000800 */
[----:B--2---:R-:W2:Y:S04]  /*c6870*/  LDL.LU.64 R22, [R1+0x8d8] ;  /* 0x0008d80001167983 */ /* 0x004ea80000300a00 */
[----:B------:R-:W2:Y:S04]  /*c6880*/  LDL.LU.64 R24, [R1+0x8c8] ;  /* 0x0008c80001187983 */ /* 0x000ea80000300a00 */
[----:B------:R-:W2:Y:S01]  /*c6890*/  LDL.LU R32, [R1+0x98] ;  /* 0x0000980001207983 */ /* 0x000ea20000300800 */
[----:B------:R-:W-:-:S03]  /*c68a0*/  PRMT R0, R33, 0x7772, RZ ;  /* 0x0000777221007816 */ /* 0x000fc600000000ff */
[----:B------:R-:W2:Y:S04]  /*c68b0*/  LDL.LU.64 R18, [R1+0x8c0] ;  /* 0x0008c00001127983 */ /* 0x000ea80000300a00 */
[----:B------:R-:W-:Y:S04]  /*c68c0*/  @P5 STG.E.U8 desc[UR36][R16.64], R6 ;  /* 0x0000000610005986 */ /* 0x000fe8000c101124 */
[----:B------:R0:W-:Y:S04]  /*c68d0*/  @P6 STG.E.U8 desc[UR36][R20.64], R0 ;  /* 0x0000000014006986 */ /* 0x0001e8000c101124 */
[----:B0-----:R-:W2:Y:S01]  /*c68e0*/  LDL.LU.64 R20, [R1+0x8b8] ;  /* 0x0008b80001147983 */ /* 0x001ea20000300a00 */
[----:B------:R-:W-:-:S03]  /*c68f0*/  PRMT R0, R33, 0x7773, RZ ;  /* 0x0000777321007816 */ /* 0x000fc600000000ff */
[----:B------:R-:W2:Y:S04]  /*c6900*/  LDL.LU.64 R16, [R1+0x8b0] ;  /* 0x0008b00001107983 */ /* 0x000ea80000300a00 */
[----:B---3--:R0:W-:Y:S04]  /*c6910*/  @P4 STG.E.U8 desc[UR36][R36.64], R0 ;  /* 0x0000000024004986 */ /* 0x0081e8000c101124 */
[----:B0-----:R-:W3:Y:S01]  /*c6920*/  LDL.LU.64 R36, [R1+0x8a0] ;  /* 0x0008a00001247983 */ /* 0x001ee20000300a00 */
[----:B------:R-:W-:Y:S01]  /*c6930*/  ISETP.LT.AND P5, PT, R34, UR18, !P3 ;  /* 0x0000001222007c0c */ /* 0x000fe2000dfa1270 */
[----:B------:R-:W-:Y:S01]  /*c6940*/  VIADD R6, R14, 0xc ;  /* 0x0000000c0e067836 */ /* 0x000fe20000000000 */
[----:B------:R-:W-:Y:S01]  /*c6950*/  ISETP.LT.AND P6, PT, R35, UR21, !P3 ;  /* 0x0000001523007c0c */ /* 0x000fe2000dfc1270 */
[----:B------:R-:W0:Y:S01]  /*c6960*/  LDCU UR18, c[0x0][0x398] ;  /* 0x00007300ff1277ac */ /* 0x000e220008000800 */
[----:B-1----:R-:W-:Y:S01]  /*c6970*/  ISETP.LT.AND P4, PT, R56, UR19, !P3 ;  /* 0x0000001338007c0c */ /* 0x002fe2000df81270 */
[----:B------:R-:W3:Y:S01]  /*c6980*/  LDL.LU R33, [R1+0x188] ;  /* 0x0001880001217983 */ /* 0x000ee20000300800 */
[----:B------:R-:W-:Y:S01]  /*c6990*/  ISETP.GE.AND P2, PT, R6, UR75, PT ;  /* 0x0000004b06007c0c */ /* 0x000fe2000bf46270 */
[----:B------:R-:W1:Y:S01]  /*c69a0*/  LDCU UR21, c[0x0][0x398] ;  /* 0x00007300ff1577ac */ /* 0x000e620008000800 */
[----:B------:R-:W-:-:S02]  /*c69b0*/  PRMT R6, R41, 0x7770, RZ ;  /* 0x0000777029067816 */ /* 0x000fc400000000ff */
[----:B----4-:R-:W-:Y:S01]  /*c69c0*/  ISETP.LT.AND P3, PT, R49, UR20, !P3 ;  /* 0x0000001431007c0c */ /* 0x010fe2000df61270 */
[----:B------:R-:W4:Y:S01]  /*c69d0*/  LDCU UR19, c[0x0][0x398] ;  /* 0x00007300ff1377ac */ /* 0x000f220008000800 */
[----:B------:R-:W-:Y:S01]  /*c69e0*/  PRMT R0, R41, 0x7771, RZ ;  /* 0x0000777129007816 */ /* 0x000fe200000000ff */
[----:B------:R0:W-:Y:S01]  /*c69f0*/  @P5 STG.E.U8 desc[UR36][R52.64], R6 ;  /* 0x0000000634005986 */ /* 0x0001e2000c101124 */
[----:B------:R-:W-:Y:S01]  /*c6a00*/  ISETP.LT.AND P5, PT, R15, UR7, !P2 ;  /* 0x000000070f007c0c */ /* 0x000fe2000d7a1270 */
[----:B------:R-:W1:Y:S02]  /*c6a10*/  LDCU UR20, c[0x0][0x398] ;  /* 0x00007300ff1477ac */ /* 0x000e640008000800 */
[----:B------:R4:W-:Y:S01]  /*c6a20*/  @P6 STG.E.U8 desc[UR36][R54.64], R0 ;  /* 0x0000000036006986 */ /* 0x0009e2000c101124 */
[----:B0-----:R-:W-:Y:S01]  /*c6a30*/  PRMT R6, R41, 0x7772, RZ ;  /* 0x0000777229067816 */ /* 0x001fe200000000ff */
[----:B------:R-:W0:Y:S01]  /*c6a40*/  LDCU UR7, c[0x0][0x398] ;  /* 0x00007300ff0777ac */ /* 0x000e220008000800 */
[----:B------:R-:W-:-:S02]  /*c6a50*/  ISETP.LT.AND P6, PT, R11, UR22, !P2 ;  /* 0x000000160b007c0c */ /* 0x000fc4000d7c1270 */
[----:B----4-:R-:W-:Y:S01]  /*c6a60*/  PRMT R0, R41, 0x7773, RZ ;  /* 0x0000777329007816 */ /* 0x010fe200000000ff */
[----:B------:R-:W4:Y:S01]  /*c6a70*/  LDCU UR22, c[0x0][0x398] ;  /* 0x00007300ff1677ac */ /* 0x000f220008000800 */
[----:B--2---:R2:W-:Y:S04]  /*c6a80*/  @P4 STG.E.U8 desc[UR36][R22.64], R6 ;  /* 0x0000000616004986 */ /* 0x0045e8000c101124 */
[----:B------:R0:W-:Y:S04]  /*c6a90*/  @P3 STG.E.U8 desc[UR36][R24.64], R0 ;  /* 0x0000000018003986 */ /* 0x0001e8000c101124 */
[----:B--2---:R-:W2:Y:S01]  /*c6aa0*/  LDL.LU.64 R22, [R1+0x898] ;  /* 0x0008980001167983 */ /* 0x004ea20000300a00 */
[----:B------:R-:W-:-:S03]  /*c6ab0*/  PRMT R6, R32, 0x7770, RZ ;  /* 0x0000777020067816 */ /* 0x000fc600000000ff */
[----:B0-----:R-:W4:Y:S01]  /*c6ac0*/  LDL.LU.64 R24, [R1+0x890] ;  /* 0x0008900001187983 */ /* 0x001f220000300a00 */
[----:B------:R-:W-:Y:S01]  /*c6ad0*/  ISETP.LT.AND P3, PT, R39, UR18, !P2 ;  /* 0x0000001227007c0c */ /* 0x000fe2000d761270 */
[----:B------:R-:W0:Y:S01]  /*c6ae0*/  LDCU UR18, c[0x0][0x398] ;  /* 0x00007300ff1277ac */ /* 0x000e220008000800 */
[----:B-1----:R-:W-:Y:S01]  /*c6af0*/  ISETP.LT.AND P4, PT, R38, UR21, !P2 ;  /* 0x0000001526007c0c */ /* 0x002fe2000d781270 */
[----:B------:R1:W-:Y:S01]  /*c6b00*/  @P5 STG.E.U8 desc[UR36][R18.64], R6 ;  /* 0x0000000612005986 */ /* 0x0003e2000c101124 */
[C---:B------:R-:W-:Y:S01]  /*c6b10*/  PRMT R0, R32.reuse, 0x7771, RZ ;  /* 0x0000777120007816 */ /* 0x040fe200000000ff */
[----:B------:R-:W0:Y:S02]  /*c6b20*/  LDCU UR21, c[0x0][0x398] ;  /* 0x00007300ff1577ac */ /* 0x000e240008000800 */
[----:B-1----:R-:W4:Y:S01]  /*c6b30*/  LDL.LU.64 R18, [R1+0x888] ;  /* 0x0008880001127983 */ /* 0x002f220000300a00 */
[----:B------:R-:W-:-:S03]  /*c6b40*/  PRMT R6, R32, 0x7772, RZ ;  /* 0x0000777220067816 */ /* 0x000fc600000000ff */
[----:B------:R1:W-:Y:S04]  /*c6b50*/  @P6 STG.E.U8 desc[UR36][R20.64], R0 ;  /* 0x0000000014006986 */ /* 0x0003e8000c101124 */
[----:B------:R-:W-:Y:S04]  /*c6b60*/  @P3 STG.E.U8 desc[UR36][R16.64], R6 ;  /* 0x0000000610003986 */ /* 0x000fe8000c101124 */
[----:B-1----:R-:W4:Y:S01]  /*c6b70*/  LDL.LU R21, [R1+0x88] ;  /* 0x0000880001157983 */ /* 0x002f220000300800 */
[----:B------:R-:W-:-:S03]  /*c6b80*/  PRMT R0, R32, 0x7773, RZ ;  /* 0x0000777320007816 */ /* 0x000fc600000000ff */
[----:B------:R-:W4:Y:S04]  /*c6b90*/  LDL.LU.64 R54, [R1+0x878] ;  /* 0x0008780001367983 */ /* 0x000f280000300a00 */
[----:B------:R-:W4:Y:S04]  /*c6ba0*/  LDL.LU.64 R40, [R1+0x870] ;  /* 0x0008700001287983 */ /* 0x000f280000300a00 */
[----:B---3--:R1:W-:Y:S04]  /*c6bb0*/  @P4 STG.E.U8 desc[UR36][R36.64], R0 ;  /* 0x0000000024004986 */ /* 0x0083e8000c101124 */
[----:B-1----:R-:W3:Y:S01]  /*c6bc0*/  LDL.LU.64 R36, [R1+0x868] ;  /* 0x0008680001247983 */ /* 0x002ee20000300a00 */
[----:B------:R-:W-:Y:S01]  /*c6bd0*/  ISETP.LT.AND P5, PT, R34, UR19, !P2 ;  /* 0x0000001322007c0c */ /* 0x000fe2000d7a1270 */
[----:B------:R-:W1:Y:S01]  /*c6be0*/  LDCU UR19, c[0x0][0x398] ;  /* 0x00007300ff1377ac */ /* 0x000e620008000800 */
[----:B------:R-:W-:Y:S01]  /*c6bf0*/  ISETP.LT.AND P3, PT, R35, UR20, !P2 ;  /* 0x0000001423007c0c */ /* 0x000fe2000d761270 */
[----:B------:R-:W3:Y:S01]  /*c6c00*/  LDL.LU.64 R16, [R1+0x860] ;  /* 0x0008600001107983 */ /* 0x000ee20000300a00 */
[----:B------:R-:W-:-:S02]  /*c6c10*/  PRMT R6, R33, 0x7770, RZ ;  /* 0x0000777021067816 */ /* 0x000fc400000000ff */
[----:B------:R-:W-:Y:S01]  /*c6c20*/  ISETP.LT.AND P6, PT, R56, UR7, !P2 ;  /* 0x0000000738007c0c */ /* 0x000fe2000d7c1270 */
[----:B------:R-:W-:Y:S01]  /*c6c30*/  VIADD R0, R14, 0xd ;  /* 0x0000000d0e007836 */ /* 0x000fe20000000000 */
[----:B0-----:R-:W-:Y:S01]  /*c6c40*/  ISETP.LT.AND P2, PT, R49, UR18, !P2 ;  /* 0x0000001231007c0c */ /* 0x001fe2000d741270 */
[----:B------:R-:W0:Y:S03]  /*c6c50*/  LDCU UR20, c[0x0][0x398] ;  /* 0x00007300ff1477ac */ /* 0x000e260008000800 */
[----:B------:R-:W-:Y:S01]  /*c6c60*/  ISETP.GE.AND P4, PT, R0, UR5, PT ;  /* 0x0000000500007c0c */ /* 0x000fe2000bf86270 */
[----:B------:R-:W0:Y:S01]  /*c6c70*/  LDCU UR18, c[0x0][0x398] ;  /* 0x00007300ff1277ac */ /* 0x000e220008000800 */
[----:B------:R-:W-:Y:S01]  /*c6c80*/  PRMT R0, R33, 0x7772, RZ ;  /* 0x0000777221007816 */ /* 0x000fe200000000ff */
[----:B------:R-:W0:Y:S01]  /*c6c90*/  LDCU UR7, c[0x0][0x39c] ;  /* 0x00007380ff0777ac */ /* 0x000e220008000800 */
[----:B------:R-:W0:Y:S01]  /*c6ca0*/  LDCU UR5, c[0x0][0x39c] ;  /* 0x00007380ff0577ac */ /* 0x000e220008000800 */
[----:B--2---:R2:W-:Y:S01]  /*c6cb0*/  @P5 STG.E.U8 desc[UR36][R22.64], R6 ;  /* 0x0000000616005986 */ /* 0x0045e2000c101124 */
[----:B------:R-:W-:Y:S01]  /*c6cc0*/  ISETP.LT.AND P5, PT, R15, UR21, !P4 ;  /* 0x000000150f007c0c */ /* 0x000fe2000e7a1270 */
[----:B------:R-:W0:Y:S01]  /*c6cd0*/  LDCU UR21, c[0x0][0x398] ;  /* 0x00007300ff1577ac */ /* 0x000e220008000800 */
[----:B--2---:R-:W-:Y:S01]  /*c6ce0*/  PRMT R6, R33, 0x7771, RZ ;  /* 0x0000777121067816 */ /* 0x004fe200000000ff */
[----:B------:R-:W2:Y:S04]  /*c6cf0*/  LDL.LU R23, [R1+0x178] ;  /* 0x0001780001177983 */ /* 0x000ea80000300800 */
[----:B----4-:R4:W-:Y:S04]  /*c6d00*/  @P3 STG.E.U8 desc[UR36][R24.64], R6 ;  /* 0x0000000618003986 */ /* 0x0109e8000c101124 */
[----:B------:R0:W-:Y:S01]  /*c6d10*/  @P6 STG.E.U8 desc[UR36][R18.64], R0 ;  /* 0x0000000012006986 */ /* 0x0001e2000c101124 */
[----:B-1----:R-:W-:Y:S01]  /*c6d20*/  ISETP.LT.AND P6, PT, R11, UR19, !P4 ;  /* 0x000000130b007c0c */ /* 0x002fe2000e7c1270 */
[----:B------:R-:W1:Y:S02]  /*c6d30*/  LDCU UR19, c[0x0][0x398] ;  /* 0x00007300ff1377ac */ /* 0x000e640008000800 */
[----:B----4-:R-:W4:Y:S01]  /*c6d40*/  LDL.LU.64 R24, [R1+0x848] ;  /* 0x0008480001187983 */ /* 0x010f220000300a00 */
[----:B------:R-:W-:-:S03]  /*c6d50*/  PRMT R6, R33, 0x7773, RZ ;  /* 0x0000777321067816 */ /* 0x000fc600000000ff */
[----:B------:R-:W4:Y:S01]  /*c6d60*/  LDL.LU.64 R32, [R1+0x840] ;  /* 0x0008400001207983 */ /* 0x000f220000300a00 */
[----:B0-----:R-:W-:-:S03]  /*c6d70*/  PRMT R0, R21, 0x7770, RZ ;  /* 0x0000777015007816 */ /* 0x001fc600000000ff */
[----:B------:R-:W4:Y:S04]  /*c6d80*/  LDL.LU.64 R18, [R1+0x838] ;  /* 0x0008380001127983 */ /* 0x000f280000300a00 */
[----:B------:R0:W-:Y:S04]  /*c6d90*/  @P2 STG.E.U8 desc[UR36][R54.64], R6 ;  /* 0x0000000636002986 */ /* 0x0001e8000c101124 */
[----:B------:R-:W-:Y:S01]  /*c6da0*/  @P5 STG.E.U8 desc[UR36][R40.64], R0 ;  /* 0x0000000028005986 */ /* 0x000fe2000c101124 */
[----:B0-----:R-:W-:-:S05]  /*c6db0*/  PRMT R6, R21, 0x7771, RZ ;  /* 0x0000777115067816 */ /* 0x001fca00000000ff */
[----:B---3--:R0:W-:Y:S04]  /*c6dc0*/  @P6 STG.E.U8 desc[UR36][R36.64], R6 ;  /* 0x0000000624006986 */ /* 0x0081e8000c101124 */
[----:B0-----:R-:W3:Y:S01]  /*c6dd0*/  LDL.LU.64 R36, [R1+0x830] ;  /* 0x0008300001247983 */ /* 0x001ee20000300a00 */
[----:B------:R-:W-:Y:S02]  /*c6de0*/  ISETP.LT.AND P3, PT, R39, UR22, !P4 ;  /* 0x0000001627007c0c */ /* 0x000fe4000e761270 */
[----:B------:R-:W-:Y:S02]  /*c6df0*/  PRMT R0, R21, 0x7772, RZ ;  /* 0x0000777215007816 */ /* 0x000fe400000000ff */
[----:B------:R-:W-:Y:S01]  /*c6e00*/  ISETP.LT.AND P5, PT, R38, UR20, !P4 ;  /* 0x0000001426007c0c */ /* 0x000fe2000e7a1270 */
[----:B------:R-:W-:Y:S01]  /*c6e10*/  VIADD R6, R14, 0xe ;  /* 0x0000000e0e067836 */ /* 0x000fe20000000000 */
[----:B------:R-:W-:Y:S01]  /*c6e20*/  ISETP.LT.AND P6, PT, R34, UR18, !P4 ;  /* 0x0000001222007c0c */ /* 0x000fe2000e7c1270 */
[----:B------:R-:W0:Y:S01]  /*c6e30*/  LDCU UR20, c[0x0][0x398] ;  /* 0x00007300ff1477ac */ /* 0x000e220008000800 */
[----:B------:R-:W0:Y:S05]  /*c6e40*/  LDCU UR22, c[0x0][0x398] ;  /* 0x00007300ff1677ac */ /* 0x000e2a0008000800 */
[----:B------:R0:W-:Y:S01]  /*c6e50*/  @P3 STG.E.U8 desc[UR36][R16.64], R0 ;  /* 0x0000000010003986 */ /* 0x0001e2000c101124 */
[----:B------:R-:W-:Y:S01]  /*c6e60*/  ISETP.GE.AND P2, PT, R6, UR74, PT ;  /* 0x0000004a06007c0c */ /* 0x000fe2000bf46270 */
[----:B------:R-:W2:Y:S01]  /*c6e70*/  LDCU UR18, c[0x0][0x398] ;  /* 0x00007300ff1277ac */ /* 0x000ea20008000800 */
[----:B-1----:R-:W-:Y:S01]  /*c6e80*/  ISETP.LT.AND P3, PT, R35, UR19, !P4 ;  /* 0x0000001323007c0c */ /* 0x002fe2000e761270 */
[----:B------:R-:W1:Y:S01]  /*c6e90*/  LDCU UR19, c[0x0][0x398] ;  /* 0x00007300ff1377ac */ /* 0x000e620008000800 */
[----:B0-----:R-:W3:Y:S04]  /*c6ea0*/  LDL.LU.64 R16, [R1+0x820] ;  /* 0x0008200001107983 */ /* 0x001ee80000300a00 */
[----:B------:R-:W3:Y:S01]  /*c6eb0*/  LDL.LU R53, [R1+0x9c] ;  /* 0x00009c0001357983 */ /* 0x000ee20000300800 */
[----:B------:R-:W-:-:S03]  /*c6ec0*/  PRMT R0, R21, 0x7773, RZ ;  /* 0x0000777315007816 */ /* 0x000fc600000000ff */
[----:B------:R-:W3:Y:S01]  /*c6ed0*/  LDL.LU.64 R20, [R1+0x818] ;  /* 0x0008180001147983 */ /* 0x000ee20000300a00 */
[----:B--2---:R-:W-:-:S03]  /*c6ee0*/  PRMT R6, R23, 0x7770, RZ ;  /* 0x0000777017067816 */ /* 0x004fc600000000ff */
[----:B----4-:R0:W-:Y:S01]  /*c6ef0*/  @P5 STG.E.U8 desc[UR36][R24.64], R0 ;  /* 0x0000000018005986 */ /* 0x0101e2000c101124 */
[----:B------:R-:W-:Y:S01]  /*c6f00*/  ISETP.LT.AND P5, PT, R56, UR21, !P4 ;  /* 0x0000001538007c0c */ /* 0x000fe2000e7a1270 */
[----:B------:R-:W2:Y:S02]  /*c6f10*/  LDCU UR21, c[0x0][0x398] ;  /* 0x00007300ff1577ac */ /* 0x000ea40008000800 */
[----:B------:R4:W-:Y:S01]  /*c6f20*/  @P6 STG.E.U8 desc[UR36][R32.64], R6 ;  /* 0x0000000620006986 */ /* 0x0009e2000c101124 */
[----:B0-----:R-:W-:-:S03]  /*c6f30*/  PRMT R0, R23, 0x7771, RZ ;  /* 0x0000777117007816 */ /* 0x001fc600000000ff */
[----:B----4-:R-:W4:Y:S01]  /*c6f40*/  LDL.LU.64 R32, [R1+0x810] ;  /* 0x0008100001207983 */ /* 0x010f220000300a00 */
[----:B------:R-:W-:-:S03]  /*c6f50*/  PRMT R6, R23, 0x7772, RZ ;  /* 0x0000777217067816 */ /* 0x000fc600000000ff */
[----:B------:R0:W-:Y:S04]  /*c6f60*/  @P3 STG.E.U8 desc[UR36][R18.64], R0 ;  /* 0x0000000012003986 */ /* 0x0001e8000c101124 */
[----:B------:R-:W4:Y:S04]  /*c6f70*/  LDL.LU.64 R24, [R1+0x808] ;  /* 0x0008080001187983 */ /* 0x000f280000300a00 */
[----:B0-----:R-:W4:Y:S04]  /*c6f80*/  LDL.LU.64 R18, [R1+0x7f8] ;  /* 0x0007f80001127983 */ /* 0x001f280000300a00 */
[----:B------:R-:W4:Y:S04]  /*c6f90*/  LDL.LU R22, [R1+0x18c] ;  /* 0x00018c0001167983 */ /* 0x000f280000300800 */
[----:B---3--:R0:W-:Y:S04]  /*c6fa0*/  @P5 STG.E.U8 desc[UR36][R36.64], R6 ;  /* 0x0000000624005986 */ /* 0x0081e8000c101124 */
[----:B0-----:R-:W3:Y:S01]  /*c6fb0*/  LDL.LU.64 R36, [R1+0x7f0] ;  /* 0x0007f00001247983 */ /* 0x001ee20000300a00 */
[----:B------:R-:W-:Y:S01]  /*c6fc0*/  ISETP.LT.AND P4, PT, R49, UR20, !P4 ;  /* 0x0000001431007c0c */ /* 0x000fe2000e781270 */
[----:B------:R-:W-:Y:S01]  /*c6fd0*/  VIADD R0, R14, 0xf ;  /* 0x0000000f0e007836 */ /* 0x000fe20000000000 */
[----:B------:R-:W-:Y:S01]  /*c6fe0*/  ISETP.LT.AND P6, PT, R15, UR18, !P2 ;  /* 0x000000120f007c0c */ /* 0x000fe2000d7c1270 */
[----:B------:R-:W0:Y:S01]  /*c6ff0*/  LDCU UR20, c[0x0][0x398] ;  /* 0x00007300ff1477ac */ /* 0x000e220008000800 */
[----:B-1----:R-:W-:Y:S01]  /*c7000*/  ISETP.LT.AND P5, PT, R11, UR19, !P2 ;  /* 0x000000130b007c0c */ /* 0x002fe2000d7a1270 */
[----:B------:R-:W3:Y:S01]  /*c7010*/  LDL.LU.64 R40, [R1+0x7e8] ;  /* 0x0007e80001287983 */ /* 0x000ee20000300a00 */
[----:B------:R-:W-:Y:S01]  /*c7020*/  ISETP.GE.AND P3, PT, R0, UR6, PT ;  /* 0x0000000600007c0c */ /* 0x000fe2000bf66270 */
[----:B------:R-:W1:Y:S01]  /*c7030*/  LDCU UR6, c[0x0][0x398] ;  /* 0x00007300ff0677ac */ /* 0x000e620008000800 */
[----:B------:R-:W-:Y:S01]  /*c7040*/  PRMT R0, R23, 0x7773, RZ ;  /* 0x0000777317007816 */ /* 0x000fe200000000ff */
[----:B------:R-:W0:Y:S04]  /*c7050*/  LDCU UR18, c[0x0][0x398] ;  /* 0x00007300ff1277ac */ /* 0x000e280008000800 */
[----:B------:R1:W-:Y:S01]  /*c7060*/  @P4 STG.E.U8 desc[UR36][R16.64], R0 ;  /* 0x0000000010004986 */ /* 0x0003e2000c101124 */
[----:B------:R-:W-:Y:S01]  /*c7070*/  PRMT R6, R53, 0x7770, RZ ;  /* 0x0000777035067816 */ /* 0x000fe200000000ff */
[----:B------:R-:W0:Y:S01]  /*c7080*/  LDCU UR19, c[0x0][0x398] ;  /* 0x00007300ff1377ac */ /* 0x000e220008000800 */
[----:B------:R-:W-:-:S03]  /*c7090*/  ISETP.LT.AND P4, PT, R39, UR22, !P2 ;  /* 0x0000001627007c0c */ /* 0x000fc6000d781270 */
[----:B------:R0:W-:Y:S04]  /*c70a0*/  @P6 STG.E.U8 desc[UR36][R20.64], R6 ;  /* 0x0000000614006986 */ /* 0x0001e8000c101124 */
[----:B-1----:R-:W3:Y:S01]  /*c70b0*/  LDL.LU.64 R16, [R1+0x7e0] ;  /* 0x0007e00001107983 */ /* 0x002ee20000300a00 */
[----:B--2---:R-:W-:Y:S01]  /*c70c0*/  ISETP.LT.AND P6, PT, R38, UR21, !P2 ;  /* 0x0000001526007c0c */ /* 0x004fe2000d7c1270 */
[----:B------:R-:W1:Y:S01]  /*c70d0*/  LDCU UR21, c[0x0][0x398] ;  /* 0x00007300ff1577ac */ /* 0x000e620008000800 */
[C---:B------:R-:W-:Y:S02]  /*c70e0*/  PRMT R0, R53.reuse, 0x7772, RZ ;  /* 0x0000777235007816 */ /* 0x040fe400000000ff */
[C---:B------:R-:W-:Y:S01]  /*c70f0*/  PRMT R7, R53.reuse, 0x7773, RZ ;  /* 0x0000777335077816 */ /* 0x040fe200000000ff */
[----:B------:R-:W2:Y:S01]  /*c7100*/  LDCU UR22, c[0x0][0x398] ;  /* 0x00007300ff1677ac */ /* 0x000ea20008000800 */
[----:B0-----:R-:W2:Y:S01]  /*c7110*/  LDL.LU.64 R20, [R1+0x7c8] ;  /* 0x0007c80001147983 */ /* 0x001ea20000300a00 */
[----:B------:R-:W-:-:S03]  /*c7120*/  PRMT R6, R53, 0x7771, RZ ;  /* 0x0000777135067816 */ /* 0x000fc600000000ff */
[----:B------:R-:W2:Y:S04]  /*c7130*/  LDL.LU R23, [R1+0x8c] ;  /* 0x00008c0001177983 */ /* 0x000ea80000300800 */
[----:B----4-:R0:W-:Y:S01]  /*c7140*/  @P5 STG.E.U8 desc[UR36][R32.64], R6 ;  /* 0x0000000620005986 */ /* 0x0101e2000c101124 */
[----:B------:R-:W-:Y:S01]  /*c7150*/  ISETP.LT.AND P5, PT, R34, UR20, !P2 ;  /* 0x0000001422007c0c */ /* 0x000fe2000d7a1270 */
[----:B------:R-:W4:Y:S02]  /*c7160*/  LDCU UR20, c[0x0][0x398] ;  /* 0x00007300ff1477ac */ /* 0x000f240008000800 */
[----:B0-----:R-:W4:Y:S04]  /*c7170*/  LDL.LU.64 R32, [R1+0x7c0] ;  /* 0x0007c00001207983 */ /* 0x001f280000300a00 */
[----:B------:R-:W-:Y:S04]  /*c7180*/  @P4 STG.E.U8 desc[UR36][R24.64], R0 ;  /* 0x0000000018004986 */ /* 0x000fe8000c101124 */
[----:B------:R0:W-:Y:S01]  /*c7190*/  @P6 STG.E.U8 desc[UR36][R18.64], R7 ;  /* 0x0000000712006986 */ /* 0x0001e2000c101124 */
[----:B------:R-:W-:-:S03]  /*c71a0*/  PRMT R6, R22, 0x7770, RZ ;  /* 0x0000777016067816 */ /* 0x000fc600000000ff */
[----:B0-----:R-:W4:Y:S04]  /*c71b0*/  LDL.LU.64 R18, [R1+0x7b8] ;  /* 0x0007b80001127983 */ /* 0x001f280000300a00 */
[----:B------:R-:W4:Y:S04]  /*c71c0*/  LDL.LU.64 R24, [R1+0x7b0] ;  /* 0x0007b00001187983 */ /* 0x000f280000300a00 */
[----:B---3--:R0:W-:Y:S04]  /*c71d0*/  @P5 STG.E.U8 desc[UR36][R36.64], R6 ;  /* 0x0000000624005986 */ /* 0x0081e8000c101124 */
[----:B0-----:R-:W3:Y:S01]  /*c71e0*/  LDL.LU.64 R36, [R1+0x7a0] ;  /* 0x0007a00001247983 */ /* 0x001ee20000300a00 */
[----:B------:R-:W-:Y:S01]  /*c71f0*/  ISETP.LT.AND P4, PT, R35, UR6, !P2 ;  /* 0x0000000623007c0c */ /* 0x000fe2000d781270 */
[----:B------:R-:W0:Y:S01]  /*c7200*/  LDCU UR6, c[0x0][0x39c] ;  /* 0x00007380ff0677ac */ /* 0x000e220008000800 */
[----:B------:R-:W-:-:S02]  /*c7210*/  ISETP.LT.AND P6, PT, R56, UR18, !P2 ;  /* 0x0000001238007c0c */ /* 0x000fc4000d7c1270 */
[----:B------:R-:W-:Y:S01]  /*c7220*/  ISETP.LT.AND P2, PT, R49, UR19, !P2 ;  /* 0x0000001331007c0c */ /* 0x000fe2000d741270 */
[----:B------:R-:W0:Y:S01]  /*c7230*/  LDCU UR18, c[0x0][0x398] ;  /* 0x00007300ff1277ac */ /* 0x000e220008000800 */
[C---:B------:R-:W-:Y:S02]  /*c7240*/  PRMT R0, R22.reuse, 0x7771, RZ ;  /* 0x0000777116007816 */ /* 0x040fe400000000ff */
[----:B------:R-:W-:Y:S01]  /*c7250*/  PRMT R7, R22, 0x7772, RZ ;  /* 0x0000777216077816 */ /* 0x000fe200000000ff */
[----:B------:R-:W0:Y:S01]  /*c7260*/  LDCU UR19, c[0x0][0x398] ;  /* 0x00007300ff1377ac */ /* 0x000e220008000800 */
[----:B-1----:R-:W-:-:S03]  /*c7270*/  ISETP.LT.AND P5, PT, R15, UR21, !P3 ;  /* 0x000000150f007c0c */ /* 0x002fc6000dfa1270 */
[----:B------:R-:W-:Y:S01]  /*c7280*/  @P4 STG.E.U8 desc[UR36][R40.64], R0 ;  /* 0x0000000028004986 */ /* 0x000fe2000c101124 */
[----:B------:R-:W-:Y:S01]  /*c7290*/  PRMT R48, R22, 0x7773, RZ ;  /* 0x0000777316307816 */ /* 0x000fe200000000ff */
[----:B------:R-:W1:Y:S02]  /*c72a0*/  LDCU UR21, c[0x0][0x398] ;  /* 0x00007300ff1577ac */ /* 0x000e640008000800 */
[----:B------:R0:W-:Y:S01]  /*c72b0*/  @P6 STG.E.U8 desc[UR36][R16.64], R7 ;  /* 0x0000000710006986 */ /* 0x0001e2000c101124 */
[----:B--2---:R-:W-:Y:S01]  /*c72c0*/  ISETP.LT.AND P4, PT, R11, UR22, !P3 ;  /* 0x000000160b007c0c */ /* 0x004fe2000df81270 */
[----:B------:R-:W2:Y:S02]  /*c72d0*/  LDCU UR22, c[0x0][0x398] ;  /* 0x00007300ff1677ac */ /* 0x000ea40008000800 */
[----:B------:R1:W-:Y:S01]  /*c72e0*/  @P2 STG.E.U8 desc[UR36][R20.64], R48 ;  /* 0x0000003014002986 */ /* 0x0003e2000c101124 */
[----:B------:R-:W-:-:S03]  /*c72f0*/  PRMT R6, R23, 0x7770, RZ ;  /* 0x0000777017067816 */ /* 0x000fc600000000ff */
[----:B0-----:R-:W2:Y:S01]  /*c7300*/  LDL.LU R16, [R1+0x17c] ;  /* 0x00017c0001107983 */ /* 0x001ea20000300800 */
[----:B------:R-:W-:-:S03]  /*c7310*/  VIADD R0, R14, 0x10 ;  /* 0x000000100e007836 */ /* 0x000fc60000000000 */
[----:B------:R-:W2:Y:S04]  /*c7320*/  LDL.LU.64 R40, [R1+0x798] ;  /* 0x0007980001287983 */ /* 0x000ea80000300a00 */
[----:B-1----:R-:W2:Y:S01]  /*c7330*/  LDL.LU.64 R20, [R1+0x790] ;  /* 0x0007900001147983 */ /* 0x002ea20000300a00 */
[----:B----4-:R-:W-:Y:S01]  /*c7340*/  ISETP.LT.AND P6, PT, R39, UR20, !P3 ;  /* 0x0000001427007c0c */ /* 0x010fe2000dfc1270 */
[----:B------:R-:W0:Y:S01]  /*c7350*/  LDCU UR20, c[0x0][0x398] ;  /* 0x00007300ff1477ac */ /* 0x000e220008000800 */
[----:B------:R-:W-:Y:S02]  /*c7360*/  ISETP.GE.AND P2, PT, R0, UR73, PT ;  /* 0x0000004900007c0c */ /* 0x000fe4000bf46270 */
[C---:B------:R-:W-:Y:S02]  /*c7370*/  PRMT R7, R23.reuse, 0x7773, RZ ;  /* 0x0000777317077816 */ /* 0x040fe400000000ff */
[C---:B------:R-:W-:Y:S01]  /*c7380*/  PRMT R0, R23.reuse, 0x7772, RZ ;  /* 0x0000777217007816 */ /* 0x040fe200000000ff */
[----:B------:R1:W-:Y:S01]  /*c7390*/  @P5 STG.E.U8 desc[UR36][R32.64], R6 ;  /* 0x0000000620005986 */ /* 0x0003e2000c101124 */
[----:B------:R-:W-:Y:S01]  /*c73a0*/  ISETP.LT.AND P5, PT, R38, UR18, !P3 ;  /* 0x0000001226007c0c */ /* 0x000fe2000dfa1270 */
[----:B------:R-:W4:Y:S02]  /*c73b0*/  LDCU UR18, c[0x0][0x398] ;  /* 0x00007300ff1277ac */ /* 0x000f240008000800 */
[----:B-1----:R-:W2:Y:S01]  /*c73c0*/  LDL.LU.64 R32, [R1+0x788] ;  /* 0x0007880001207983 */ /* 0x002ea20000300a00 */
[----:B------:R-:W-:-:S03]  /*c73d0*/  PRMT R6, R23, 0x7771, RZ ;  /* 0x0000777117067816 */ /* 0x000fc600000000ff */
[----:B------:R-:W2:Y:S04]  /*c73e0*/  LDL.LU R17, [R1+0x70] ;  /* 0x0000700001117983 */ /* 0x000ea80000300800 */
[----:B------:R-:W2:Y:S04]  /*c73f0*/  LDL.LU.64 R22, [R1+0x778] ;  /* 0x0007780001167983 */ /* 0x000ea80000300a00 */
[----:B------:R1:W-:Y:S04]  /*c7400*/  @P4 STG.E.U8 desc[UR36][R18.64], R6 ;  /* 0x0000000612004986 */ /* 0x0003e8000c101124 */
[----:B------:R-:W-:Y:S04]  /*c7410*/  @P6 STG.E.U8 desc[UR36][R24.64], R0 ;  /* 0x0000000018006986 */ /* 0x000fe8000c101124 */
[----:B-1----:R-:W2:Y:S04]  /*c7420*/  LDL.LU.64 R18, [R1+0x770] ;  /* 0x0007700001127983 */ /* 0x002ea80000300a00 */
[----:B---3--:R1:W-:Y:S04]  /*c7430*/  @P5 STG.E.U8 desc[UR36][R36.64], R7 ;  /* 0x0000000724005986 */ /* 0x0083e8000c101124 */
[----:B-1----:R-:W3:Y:S04]  /*c7440*/  LDL.LU.64 R36, [R1+0x768] ;  /* 0x0007680001247983 */ /* 0x002ee80000300a00 */
[----:B------:R-:W3:Y:S01]  /*c7450*/  LDL.LU.64 R24, [R1+0x760] ;  /* 0x0007600001187983 */ /* 0x000ee20000300a00 */
[----:B------:R-:W-:Y:S01]  /*c7460*/  ISETP.LT.AND P4, PT, R34, UR19, !P3 ;  /* 0x0000001322007c0c */ /* 0x000fe2000df81270 */
[----:B------:R-:W1:Y:S01]  /*c7470*/  LDCU UR19, c[0x0][0x398] ;  /* 0x00007300ff1377ac */ /* 0x000e620008000800 */
[----:B------:R-:W-:-:S02]  /*c7480*/  ISETP.LT.AND P5, PT, R35, UR21, !P3 ;  /* 0x0000001523007c0c */ /* 0x000fc4000dfa1270 */
[----:B0-----:R-:W-:Y:S01]  /*c7490*/  ISETP.LT.AND P6, PT, R56, UR20, !P3 ;  /* 0x0000001438007c0c */ /* 0x001fe2000dfc1270 */
[----:B------:R-:W0:Y:S01]  /*c74a0*/  LDCU UR21, c[0x0][0x398] ;  /* 0x00007300ff1577ac */ /* 0x000e220008000800 */
[----:B----4-:R-:W-:Y:S01]  /*c74b0*/  ISETP.LT.AND P3, PT, R49, UR18, !P3 ;  /* 0x0000001231007c0c */ /* 0x010fe2000df61270 */
[----:B------:R-:W4:Y:S01]  /*c74c0*/  LDCU UR20, c[0x0][0x398] ;  /* 0x00007300ff1477ac */ /* 0x000f220008000800 */
[C---:B--2---:R-:W-:Y:S01]  /*c74d0*/  PRMT R6, R16.reuse, 0x7770, RZ ;  /* 0x0000777010067816 */ /* 0x044fe200000000ff */
[----:B------:R-:W2:Y:S01]  /*c74e0*/  LDCU UR18, c[0x0][0x398] ;  /* 0x00007300ff1277ac */ /* 0x000ea20008000800 */
[C---:B------:R-:W-:Y:S02]  /*c74f0*/  PRMT R0, R16.reuse, 0x7771, RZ ;  /* 0x0000777110007816 */ /* 0x040fe400000000ff */
[C---:B------:R-:W-:Y:S01]  /*c7500*/  PRMT R7, R16.reuse, 0x7772, RZ ;  /* 0x0000777210077816 */ /* 0x040fe200000000ff */
[----:B------:R-:W-:Y:S01]  /*c7510*/  @P4 STG.E.U8 desc[UR36][R40.64], R6 ;  /* 0x0000000628004986 */ /* 0x000fe2000c101124 */
[----:B------:R-:W-:Y:S01]  /*c7520*/  ISETP.LT.AND P4, PT, R15, UR22, !P2 ;  /* 0x000000160f007c0c */ /* 0x000fe2000d781270 */
[----:B------:R-:W0:Y:S02]  /*c7530*/  LDCU UR22, c[0x0][0x398] ;  /* 0x00007300ff1677ac */ /* 0x000e240008000800 */
[----:B------:R4:W-:Y:S01]  /*c7540*/  @P5 STG.E.U8 desc[UR36][R20.64], R0 ;  /* 0x0000000014005986 */ /* 0x0009e2000c101124 */
[----:B------:R-:W-:-:S02]  /*c7550*/  PRMT R48, R16, 0x7773, RZ ;  /* 0x0000777310307816 */ /* 0x000fc400000000ff */
[----:B-1----:R-:W-:Y:S01]  /*c7560*/  ISETP.LT.AND P5, PT, R11, UR19, !P2 ;  /* 0x000000130b007c0c */ /* 0x002fe2000d7a1270 */
[----:B------:R-:W1:Y:S01]  /*c7570*/  LDCU UR19, c[0x0][0x398] ;  /* 0x00007300ff1377ac */ /* 0x000e620008000800 */
[----:B----4-:R-:W4:Y:S04]  /*c7580*/  LDL.LU.64 R20, [R1+0x748] ;  /* 0x0007480001147983 */ /* 0x010f280000300a00 */
[----:B------:R0:W-:Y:S01]  /*c7590*/  @P6 STG.E.U8 desc[UR36][R32.64], R7 ;  /* 0x0000000720006986 */ /* 0x0001e2000c101124 */
[----:B------:R-:W-:-:S03]  /*c75a0*/  PRMT R0, R17, 0x7770, RZ ;  /* 0x0000777011007816 */ /* 0x000fc600000000ff */
[----:B------:R1:W-:Y:S04]  /*c75b0*/  @P3 STG.E.U8 desc[UR36][R22.64], R48 ;  /* 0x0000003016003986 */ /* 0x0003e8000c101124 */
[----:B0-----:R-:W4:Y:S01]  /*c75c0*/  LDL.LU R32, [R1+0x160] ;  /* 0x0001600001207983 */ /* 0x001f220000300800 */
[----:B------:R-:W-:-:S03]  /*c75d0*/  PRMT R6, R17, 0x7771, RZ ;  /* 0x0000777111067816 */ /* 0x000fc600000000ff */
[----:B-1----:R-:W4:Y:S01]  /*c75e0*/  LDL.LU.64 R22, [R1+0x740] ;  /* 0x0007400001167983 */ /* 0x002f220000300a00 */
[----:B------:R-:W-:Y:S01]  /*c75f0*/  ISETP.LT.AND P6, PT, R39, UR21, !P2 ;  /* 0x0000001527007c0c */ /* 0x000fe2000d7c1270 */
[----:B------:R-:W0:Y:S02]  /*c7600*/  LDCU UR21, c[0x0][0x398] ;  /* 0x00007300ff1577ac */ /* 0x000e240008000800 */
[----:B------:R1:W-:Y:S04]  /*c7610*/  @P4 STG.E.U8 desc[UR36][R18.64], R0 ;  /* 0x0000000012004986 */ /* 0x0003e8000c101124 */
[----:B-1----:R-:W4:Y:S04]  /*c7620*/  LDL.LU.64 R18, [R1+0x738] ;  /* 0x0007380001127983 */ /* 0x002f280000300a00 */
[----:B---3--:R1:W-:Y:S04]  /*c7630*/  @P5 STG.E.U8 desc[UR36][R36.64], R6 ;  /* 0x0000000624005986 */ /* 0x0083e8000c101124 */
[----:B------:R-:W3:Y:S01]  /*c7640*/  LDL.LU.64 R54, [R1+0x730] ;  /* 0x0007300001367983 */ /* 0x000ee20000300a00 */
[----:B------:R-:W-:-:S03]  /*c7650*/  PRMT R0, R17, 0x7772, RZ ;  /* 0x0000777211007816 */ /* 0x000fc600000000ff */
[----:B-1----:R-:W3:Y:S04]  /*c7660*/  LDL.LU.64 R36, [R1+0x728] ;  /* 0x0007280001247983 */ /* 0x002ee80000300a00 */
[----:B------:R-:W3:Y:S04]  /*c7670*/  LDL.LU R33, [R1+0x60] ;  /* 0x0000600001217983 */ /* 0x000ee80000300800 */
[----:B------:R1:W-:Y:S02]  /*c7680*/  @P6 STG.E.U8 desc[UR36][R24.64], R0 ;  /* 0x0000000018006986 */ /* 0x0003e4000c101124 */
[----:B-1----:R-:W-:-:S02]  /*c7690*/  PRMT R0, R17, 0x7773, RZ ;  /* 0x0000777311007816 */ /* 0x002fc400000000ff */
[----:B------:R-:W3:Y:S04]  /*c76a0*/  LDL.LU.64 R24, [R1+0x720] ;  /* 0x0007200001187983 */ /* 0x000ee80000300a00 */
[----:B------:R-:W3:Y:S01]  /*c76b0*/  LDL.LU.64 R16, [R1+0x718] ;  /* 0x0007180001107983 */ /* 0x000ee20000300a00 */
[----:B------:R-:W-:Y:S01]  /*c76c0*/  ISETP.LT.AND P4, PT, R38, UR20, !P2 ;  /* 0x0000001426007c0c */ /* 0x000fe2000d781270 */
[----:B------:R-:W1:Y:S01]  /*c76d0*/  LDCU UR20, c[0x0][0x398] ;  /* 0x00007300ff1477ac */ /* 0x000e620008000800 */
[----:B--2---:R-:W-:Y:S01]  /*c76e0*/  ISETP.LT.AND P5, PT, R34, UR18, !P2 ;  /* 0x0000001222007c0c */ /* 0x004fe2000d7a1270 */
[----:B------:R-:W-:Y:S01]  /*c76f0*/  VIADD R6, R14, 0x11 ;  /* 0x000000110e067836 */ /* 0x000fe20000000000 */
[----:B------:R-:W-:Y:S01]  /*c7700*/  ISETP.LT.AND P6, PT, R35, UR22, !P2 ;  /* 0x0000001623007c0c */ /* 0x000fe2000d7c1270 */
[----:B------:R-:W2:Y:S01]  /*c7710*/  LDL.LU.64 R40, [R1+0x710] ;  /* 0x0007100001287983 */ /* 0x000ea20000300a00 */
[----:B------:R-:W1:Y:S02]  /*c7720*/  LDCU UR18, c[0x0][0x398] ;  /* 0x00007300ff1277ac */ /* 0x000e640008000800 */
[----:B------:R-:W-:Y:S01]  /*c7730*/  ISETP.GE.AND P3, PT, R6, UR72, PT ;  /* 0x0000004806007c0c */ /* 0x000fe2000bf66270 */
[----:B------:R-:W1:Y:S04]  /*c7740*/  LDCU UR22, c[0x0][0x398] ;  /* 0x00007300ff1677ac */ /* 0x000e680008000800 */
[----:B----4-:R4:W-:Y:S01]  /*c7750*/  @P4 STG.E.U8 desc[UR36][R20.64], R0 ;  /* 0x0000000014004986 */ /* 0x0109e2000c101124 */
[----:B------:R-:W-:Y:S01]  /*c7760*/  ISETP.LT.AND P4, PT, R56, UR19, !P2 ;  /* 0x0000001338007c0c */ /* 0x000fe2000d781270 */
[----:B------:R-:W1:Y:S01]  /*c7770*/  LDCU UR19, c[0x0][0x398] ;  /* 0x00007300ff1377ac */ /* 0x000e620008000800 */
[----:B0-----:R-:W-:Y:S01]  /*c7780*/  ISETP.LT.AND P2, PT, R49, UR21, !P2 ;  /* 0x0000001531007c0c */ /* 0x001fe2000d741270 */
[----:B------:R-:W0:Y:S01]  /*c7790*/  LDCU UR21, c[0x0][0x398] ;  /* 0x00007300ff1577ac */ /* 0x000e220008000800 */
[----:B----4-:R-:W4:Y:S01]  /*c77a0*/  LDL.LU.64 R20, [R1+0x6e0] ;  /* 0x0006e00001147983 */ /* 0x010f220000300a00 */
[----:B------:R-:W-:-:S02]  /*c77b0*/  PRMT R6, R32, 0x7770, RZ ;  /* 0x0000777020067816 */ /* 0x000fc400000000ff */
[----:B------:R-:W-:-:S03]  /*c77c0*/  PRMT R0, R32, 0x7771, RZ ;  /* 0x0000777120007816 */ /* 0x000fc600000000ff */
[----:B------:R0:W-:Y:S01]  /*c77d0*/  @P5 STG.E.U8 desc[UR36][R22.64], R6 ;  /* 0x0000000616005986 */ /* 0x0001e2000c101124 */
[----:B-1----:R-:W-:Y:S01]  /*c77e0*/  ISETP.LT.AND P5, PT, R15, UR20, !P3 ;  /* 0x000000140f007c0c */ /* 0x002fe2000dfa1270 */
[----:B------:R-:W1:Y:S02]  /*c77f0*/  LDCU UR20, c[0x0][0x398] ;  /* 0x00007300ff1477ac */ /* 0x000e640008000800 */
[----:B0-----:R-:W4:Y:S01]  /*c7800*/  LDL.LU R23, [R1+0x150] ;  /* 0x0001500001177983 */ /* 0x001f220000300800 */
[----:B------:R-:W-:-:S03]  /*c7810*/  PRMT R6, R32, 0x7772, RZ ;  /* 0x0000777220067816 */ /* 0x000fc600000000ff */
[----:B------:R0:W-:Y:S01]  /*c7820*/  @P6 STG.E.U8 desc[UR36][R18.64], R0 ;  /* 0x0000000012006986 */ /* 0x0001e2000c101124 */
[----:B------:R-:W-:Y:S01]  /*c7830*/  ISETP.LT.AND P6, PT, R11, UR23, !P3 ;  /* 0x000000170b007c0c */ /* 0x000fe2000dfc1270 */
[----:B------:R-:W1:Y:S02]  /*c7840*/  LDCU UR23, c[0x0][0x398] ;  /* 0x00007300ff1777ac */ /* 0x000e640008000800 */
[----:B---3--:R3:W-:Y:S01]  /*c7850*/  @P4 STG.E.U8 desc[UR36][R54.64], R6 ;  /* 0x0000000636004986 */ /* 0x0087e2000c101124 */
[----:B0-----:R-:W-:-:S03]  /*c7860*/  PRMT R0, R32, 0x7773, RZ ;  /* 0x0000777320007816 */ /* 0x001fc600000000ff */
[----:B------:R-:W4:Y:S04]  /*c7870*/  LDL.LU.64 R18, [R1+0x6d8] ;  /* 0x0006d80001127983 */ /* 0x000f280000300a00 */
[----:B------:R0:W-:Y:S01]  /*c7880*/  @P2 STG.E.U8 desc[UR36][R36.64], R0 ;  /* 0x0000000024002986 */ /* 0x0001e2000c101124 */
[----:B---3--:R-:W-:-:S03]  /*c7890*/  PRMT R6, R33, 0x7770, RZ ;  /* 0x0000777021067816 */ /* 0x008fc600000000ff */
[----:B0-----:R-:W3:Y:S01]  /*c78a0*/  LDL.LU.64 R36, [R1+0x6d0] ;  /* 0x0006d00001247983 */ /* 0x001ee20000300a00 */
[----:B------:R-:W-:-:S03]  /*c78b0*/  PRMT R0, R33, 0x7771, RZ ;  /* 0x0000777121007816 */ /* 0x000fc600000000ff */
[----:B------:R0:W-:Y:S04]  /*c78c0*/  @P5 STG.E.U8 desc[UR36][R24.64], R6 ;  /* 0x0000000618005986 */ /* 0x0001e8000c101124 */
[----:B------:R1:W-:Y:S04]  /*c78d0*/  @P6 STG.E.U8 desc[UR36][R16.64], R0 ;  /* 0x0000000010006986 */ /* 0x0003e8000c101124 */
[----:B0-----:R-:W3:Y:S01]  /*c78e0*/  LDL.LU.64 R24, [R1+0x6c8] ;  /* 0x0006c80001187983 */ /* 0x001ee20000300a00 */
[----:B------:R-:W-:-:S03]  /*c78f0*/  PRMT R6, R33, 0x7772, RZ ;  /* 0x0000777221067816 */ /* 0x000fc600000000ff */
[----:B-1----:R-:W3:Y:S01]  /*c7900*/  LDL.LU R17, [R1+0x74] ;  /* 0x0000740001117983 */ /* 0x002ee20000300800 */
[----:B------:R-:W-:-:S03]  /*c7910*/  PRMT R0, R33, 0x7773, RZ ;  /* 0x0000777321007816 */ /* 0x000fc600000000ff */
[----:B------:R-:W3:Y:S01]  /*c7920*/  LDL.LU.64 R32, [R1+0x6c0] ;  /* 0x0006c00001207983 */ /* 0x000ee20000300a00 */
[----:B------:R-:W-:Y:S01]  /*c7930*/  ISETP.LT.AND P2, PT, R39, UR18, !P3 ;  /* 0x0000001227007c0c */ /* 0x000fe2000df41270 */
[----:B------:R-:W0:Y:S01]  /*c7940*/  LDCU UR18, c[0x0][0x398] ;  /* 0x00007300ff1277ac */ /* 0x000e220008000800 */
[----:B------:R-:W-:Y:S01]  /*c7950*/  ISETP.LT.AND P4, PT, R38, UR22, !P3 ;  /* 0x0000001626007c0c */ /* 0x000fe2000df81270 */
[----:B------:R-:W3:Y:S01]  /*c7960*/  LDL.LU.64 R54, [R1+0x6b8] ;  /* 0x0006b80001367983 */ /* 0x000ee20000300a00 */
[----:B------:R-:W-:Y:S01]  /*c7970*/  ISETP.LT.AND P6, PT, R34, UR19, !P3 ;  /* 0x0000001322007c0c */ /* 0x000fe2000dfc1270 */
[----:B------:R-:W1:Y:S01]  /*c7980*/  LDCU UR22, c[0x0][0x398] ;  /* 0x00007300ff1677ac */ /* 0x000e620008000800 */
[----:B------:R-:W-:Y:S01]  /*c7990*/  ISETP.LT.AND P5, PT, R56, UR20, !P3 ;  /* 0x0000001438007c0c */ /* 0x000fe2000dfa1270 */
[----:B------:R-:W0:Y:S06]  /*c79a0*/  LDCU UR19, c[0x0][0x398] ;  /* 0x00007300ff1377ac */ /* 0x000e2c0008000800 */
[----:B--2---:R-:W-:Y:S01]  /*c79b0*/  @P2 STG.E.U8 desc[UR36][R40.64], R6 ;  /* 0x0000000628002986 */ /* 0x004fe2000c101124 */
[----:B------:R-:W2:Y:S03]  /*c79c0*/  LDCU UR20, c[0x0][0x398] ;  /* 0x00007300ff1477ac */ /* 0x000ea60008000800 */
[----:B----4-:R4:W-:Y:S01]  /*c79d0*/  @P4 STG.E.U8 desc[UR36][R20.64], R0 ;  /* 0x0000000014004986 */ /* 0x0109e2000c101124 */
[----:B------:R-:W-:Y:S01]  /*c79e0*/  ISETP.LT.AND P4, PT, R35, UR21, !P3 ;  /* 0x0000001523007c0c */ /* 0x000fe2000df81270 */
[----:B------:R-:W1:Y:S02]  /*c79f0*/  LDCU UR21, c[0x0][0x398] ;  /* 0x00007300ff1577ac */ /* 0x000e640008000800 */
[----:B----4-:R-:W4:Y:S01]  /*c7a00*/  LDL.LU.64 R20, [R1+0x6b0] ;  /* 0x0006b00001147983 */ /* 0x010f220000300a00 */
[----:B0-----:R-:W-:Y:S01]  /*c7a10*/  ISETP.LT.AND P3, PT, R49, UR18, !P3 ;  /* 0x0000001231007c0c */ /* 0x001fe2000df61270 */
[----:B------:R-:W-:Y:S01]  /*c7a20*/  VIADD R0, R14, 0x12 ;  /* 0x000000120e007836 */ /* 0x000fe20000000000 */
[----:B------:R-:W0:Y:S04]  /*c7a30*/  LDCU UR18, c[0x0][0x398] ;  /* 0x00007300ff1277ac */ /* 0x000e280008000800 */
[----:B------:R-:W-:-:S02]  /*c7a40*/  ISETP.GE.AND P2, PT, R0, UR71, PT ;  /* 0x0000004700007c0c */ /* 0x000fc4000bf46270 */
[C---:B------:R-:W-:Y:S02]  /*c7a50*/  PRMT R6, R23.reuse, 0x7770, RZ ;  /* 0x0000777017067816 */ /* 0x040fe400000000ff */
[----:B------:R-:W-:-:S03]  /*c7a60*/  PRMT R0, R23, 0x7772, RZ ;  /* 0x0000777217007816 */ /* 0x000fc600000000ff */
[----:B------:R0:W-:Y:S04]  /*c7a70*/  @P6 STG.E.U8 desc[UR36][R18.64], R6 ;  /* 0x0000000612006986 */ /* 0x0001e8000c101124 */
[----:B0-----:R-:W2:Y:S01]  /*c7a80*/  LDL.LU.64 R18, [R1+0x6a8] ;  /* 0x0006a80001127983 */ /* 0x001ea20000300a00 */
[----:B------:R-:W-:-:S03]  /*c7a90*/  PRMT R6, R23, 0x7771, RZ ;  /* 0x0000777117067816 */ /* 0x000fc600000000ff */
[----:B------:R-:W2:Y:S04]  /*c7aa0*/  LDL.LU R22, [R1+0x164] ;  /* 0x0001640001167983 */ /* 0x000ea80000300800 */
        /* <DEDUP_REMOVED lines=12> */
[C---:B------:R-:W-:Y:S01]  /*c7b70*/  PRMT R0, R17.reuse, 0x7770, RZ ;  /* 0x0000777011007816 */ /* 0x040fe200000000ff */
[----:B------:R-:W1:Y:S01]  /*c7b80*/  LDCU UR19, c[0x0][0x398] ;  /* 0x00007300ff1377ac */ /* 0x000e620008000800 */
[----:B------:R-:W-:-:S02]  /*c7b90*/  PRMT R6, R17, 0x7771, RZ ;  /* 0x0000777111067816 */ /* 0x000fc400000000ff */
[----:B------:R-:W-:Y:S01]  /*c7ba0*/  ISETP.LT.AND P5, PT, R39, UR23, !P2 ;  /* 0x0000001727007c0c */ /* 0x000fe2000d7a1270 */
[----:B------:R-:W0:Y:S04]  /*c7bb0*/  LDCU UR23, c[0x0][0x398] ;  /* 0x00007300ff1777ac */ /* 0x000e280008000800 */
[----:B------:R-:W-:Y:S04]  /*c7bc0*/  @P6 STG.E.U8 desc[UR36][R54.64], R0 ;  /* 0x0000000036006986 */ /* 0x000fe8000c101124 */
[----:B----4-:R4:W-:Y:S01]  /*c7bd0*/  @P4 STG.E.U8 desc[UR36][R20.64], R6 ;  /* 0x0000000614004986 */ /* 0x0109e2000c101124 */
[----:B--2---:R-:W-:Y:S01]  /*c7be0*/  ISETP.LT.AND P3, PT, R38, UR20, !P2 ;  /* 0x0000001426007c0c */ /* 0x004fe2000d761270 */
[----:B------:R-:W2:Y:S02]  /*c7bf0*/  LDCU UR20, c[0x0][0x398] ;  /* 0x00007300ff1477ac */ /* 0x000ea40008000800 */
[----:B----4-:R-:W4:Y:S01]  /*c7c00*/  LDL.LU.64 R20, [R1+0x670] ;  /* 0x0006700001147983 */ /* 0x010f220000300a00 */
[----:B------:R-:W-:-:S02]  /*c7c10*/  PRMT R0, R17, 0x7772, RZ ;  /* 0x0000777211007816 */ /* 0x000fc400000000ff */
[----:B------:R-:W-:Y:S01]  /*c7c20*/  ISETP.LT.AND P4, PT, R34, UR21, !P2 ;  /* 0x0000001522007c0c */ /* 0x000fe2000d781270 */
[----:B------:R-:W0:Y:S01]  /*c7c30*/  LDCU UR21, c[0x0][0x398] ;  /* 0x00007300ff1577ac */ /* 0x000e220008000800 */
[----:B------:R-:W-:Y:S02]  /*c7c40*/  PRMT R6, R17, 0x7773, RZ ;  /* 0x0000777311067816 */ /* 0x000fe400000000ff */
[----:B-1----:R-:W-:Y:S01]  /*c7c50*/  ISETP.LT.AND P6, PT, R56, UR19, !P2 ;  /* 0x0000001338007c0c */ /* 0x002fe2000d7c1270 */
[----:B------:R-:W-:Y:S01]  /*c7c60*/  VIADD R7, R14, 0x13 ;  /* 0x000000130e077836 */ /* 0x000fe20000000000 */
[----:B------:R-:W1:Y:S01]  /*c7c70*/  LDCU UR19, c[0x0][0x398] ;  /* 0x00007300ff1377ac */ /* 0x000e620008000800 */
        /* <DEDUP_REMOVED lines=14> */
[----:B------:R-:W-:Y:S01]  /*c7d60*/  ISETP.LT.AND P2, PT, R49, UR22, !P2 ;  /* 0x0000001631007c0c */ /* 0x000fe2000d741270 */
[----:B------:R-:W0:Y:S01]  /*c7d70*/  LDCU UR22, c[0x0][0x398] ;  /* 0x00007300ff1677ac */ /* 0x000e220008000800 */
[----:B------:R-:W-:Y:S01]  /*c7d80*/  PRMT R6, R22, 0x7773, RZ ;  /* 0x0000777316067816 */ /* 0x000fe200000000ff */
[----:B------:R-:W3:Y:S01]  /*c7d90*/  LDL.LU R53, [R1+0x154] ;  /* 0x0001540001357983 */ /* 0x000ee20000300800 */
[----:B------:R-:W-:-:S04]  /*c7da0*/  ISETP.GE.AND P3, PT, R7, UR70, PT ;  /* 0x0000004607007c0c */ /* 0x000fc8000bf66270 */
[----:B------:R-:W-:Y:S01]  /*c7db0*/  ISETP.LT.AND P4, PT, R15, UR23, !P3 ;  /* 0x000000170f007c0c */ /* 0x000fe2000df81270 */
[----:B------:R-:W0:Y:S01]  /*c7dc0*/  LDCU UR23, c[0x0][0x398] ;  /* 0x00007300ff1777ac */ /* 0x000e220008000800 */
[----:B--2---:R-:W-:-:S03]  /*c7dd0*/  ISETP.LT.AND P5, PT, R11, UR20, !P3 ;  /* 0x000000140b007c0c */ /* 0x004fc6000dfa1270 */
[----:B----4-:R2:W-:Y:S01]  /*c7de0*/  @P2 STG.E.U8 desc[UR36][R20.64], R6 ;  /* 0x0000000614002986 */ /* 0x0105e2000c101124 */
[----:B------:R-:W-:Y:S01]  /*c7df0*/  ISETP.LT.AND P6, PT, R39, UR21, !P3 ;  /* 0x0000001527007c0c */ /* 0x000fe2000dfc1270 */
[----:B------:R-:W4:Y:S01]  /*c7e00*/  LDCU UR20, c[0x0][0x398] ;  /* 0x00007300ff1477ac */ /* 0x000f220008000800 */
[C---:B------:R-:W-:Y:S01]  /*c7e10*/  PRMT R0, R23.reuse, 0x7770, RZ ;  /* 0x0000777017007816 */ /* 0x040fe200000000ff */
[----:B------:R-:W0:Y:S01]  /*c7e20*/  LDCU UR21, c[0x0][0x398] ;  /* 0x00007300ff1577ac */ /* 0x000e220008000800 */
[----:B--2---:R-:W2:Y:S04]  /*c7e30*/  LDL.LU.64 R20, [R1+0x640] ;  /* 0x0006400001147983 */ /* 0x004ea80000300a00 */
[----:B------:R-:W2:Y:S01]  /*c7e40*/  LDL.LU.64 R54, [R1+0x638] ;  /* 0x0006380001367983 */ /* 0x000ea20000300a00 */
[----:B------:R-:W-:-:S03]  /*c7e50*/  PRMT R6, R23, 0x7771, RZ ;  /* 0x0000777117067816 */ /* 0x000fc600000000ff */
[----:B------:R-:W2:Y:S04]  /*c7e60*/  LDL.LU.64 R40, [R1+0x630] ;  /* 0x0006300001287983 */ /* 0x000ea80000300a00 */
[----:B------:R-:W2:Y:S04]  /*c7e70*/  LDL.LU.64 R24, [R1+0x628] ;  /* 0x0006280001187983 */ /* 0x000ea80000300a00 */
[----:B------:R-:W2:Y:S04]  /*c7e80*/  LDL.LU R22, [R1+0x78] ;  /* 0x0000780001167983 */ /* 0x000ea80000300800 */
[----:B------:R0:W-:Y:S01]  /*c7e90*/  @P4 STG.E.U8 desc[UR36][R18.64], R0 ;  /* 0x0000000012004986 */ /* 0x0001e2000c101124 */
[----:B-1----:R-:W-:Y:S01]  /*c7ea0*/  ISETP.LT.AND P4, PT, R38, UR18, !P3 ;  /* 0x0000001226007c0c */ /* 0x002fe2000df81270 */
[----:B------:R-:W1:Y:S02]  /*c7eb0*/  LDCU UR18, c[0x0][0x398] ;  /* 0x00007300ff1277ac */ /* 0x000e640008000800 */
[----:B------:R0:W-:Y:S02]  /*c7ec0*/  @P5 STG.E.U8 desc[UR36][R16.64], R6 ;  /* 0x0000000610005986 */ /* 0x0001e4000c101124 */
[----:B0-----:R-:W-:-:S02]  /*c7ed0*/  PRMT R0, R23, 0x7772, RZ ;  /* 0x0000777217007816 */ /* 0x001fc400000000ff */
[----:B------:R-:W2:Y:S04]  /*c7ee0*/  LDL.LU.64 R16, [R1+0x620] ;  /* 0x0006200001107983 */ /* 0x000ea80000300a00 */
        /* <DEDUP_REMOVED lines=10> */
[----:B----4-:R-:W-:-:S02]  /*c7f90*/  ISETP.LT.AND P4, PT, R56, UR20, !P3 ;  /* 0x0000001438007c0c */ /* 0x010fc4000df81270 */
[----:B------:R-:W-:Y:S01]  /*c7fa0*/  ISETP.GE.AND P2, PT, R6, UR69, PT ;  /* 0x0000004506007c0c */ /* 0x000fe2000bf46270 */
[----:B------:R-:W4:Y:S01]  /*c7fb0*/  LDCU UR22, c[0x0][0x398] ;  /* 0x00007300ff1677ac */ /* 0x000f220008000800 */
[----:B------:R-:W-:Y:S02]  /*c7fc0*/  PRMT R6, R53, 0x7770, RZ ;  /* 0x0000777035067816 */ /* 0x000fe400000000ff */
[----:B------:R-:W-:Y:S01]  /*c7fd0*/  ISETP.LT.AND P3, PT, R49, UR21, !P3 ;  /* 0x0000001531007c0c */ /* 0x000fe2000df61270 */
[----:B------:R-:W0:Y:S01]  /*c7fe0*/  LDCU UR20, c[0x0][0x398] ;  /* 0x00007300ff1477ac */ /* 0x000e220008000800 */
[----:B------:R-:W-:Y:S01]  /*c7ff0*/  PRMT R0, R53, 0x7771, RZ ;  /* 0x0000777135007816 */ /* 0x000fe200000000ff */
[----:B------:R-:W0:Y:S01]  /*c8000*/  LDCU UR21, c[0x0][0x398] ;  /* 0x00007300ff1577ac */ /* 0x000e220008000800 */
[----:B--2---:R2:W-:Y:S01]  /*c8010*/  @P5 STG.E.U8 desc[UR36][R20.64], R6 ;  /* 0x0000000614005986 */ /* 0x0045e2000c101124 */
[----:B-1----:R-:W-:Y:S01]  /*c8020*/  ISETP.LT.AND P5, PT, R15, UR18, !P2 ;  /* 0x000000120f007c0c */ /* 0x002fe2000d7a1270 */
[----:B------:R-:W1:Y:S02]  /*c8030*/  LDCU UR18, c[0x0][0x398] ;  /* 0x00007300ff1277ac */ /* 0x000e640008000800 */
[----:B------:R0:W-:Y:S01]  /*c8040*/  @P6 STG.E.U8 desc[UR36][R54.64], R0 ;  /* 0x0000000036006986 */ /* 0x0001e2000c101124 */
[----:B------:R-:W-:Y:S01]  /*c8050*/  ISETP.LT.AND P6, PT, R11, UR23, !P2 ;  /* 0x000000170b007c0c */ /* 0x000fe2000d7c1270 */
[----:B------:R-:W1:Y:S02]  /*c8060*/  LDCU UR23, c[0x0][0x398] ;  /* 0x00007300ff1777ac */ /* 0x000e640008000800 */
[----:B--2---:R-:W2:Y:S01]  /*c8070*/  LDL.LU.64 R20, [R1+0x4528] ;  /* 0x0045280001147983 */ /* 0x004ea20000300a00 */
[----:B------:R-:W-:-:S03]  /*c8080*/  PRMT R6, R53, 0x7772, RZ ;  /* 0x0000777235067816 */ /* 0x000fc600000000ff */
[----:B------:R-:W2:Y:S01]  /*c8090*/  LDL.LU R23, [R1+0x168] ;  /* 0x0001680001177983 */ /* 0x000ea20000300800 */
[----:B0-----:R-:W-:-:S03]  /*c80a0*/  PRMT R0, R53, 0x7773, RZ ;  /* 0x0000777335007816 */ /* 0x001fc600000000ff */
[----:B------:R-:W2:Y:S04]  /*c80b0*/  LDL.LU.64 R52, [R1+0x5f0] ;  /* 0x0005f00001347983 */ /* 0x000ea80000300a00 */
[----:B------:R0:W-:Y:S04]  /*c80c0*/  @P4 STG.E.U8 desc[UR36][R40.64], R6 ;  /* 0x0000000628004986 */ /* 0x0001e8000c101124 */
[----:B------:R1:W-:Y:S01]  /*c80d0*/  @P3 STG.E.U8 desc[UR36][R24.64], R0 ;  /* 0x0000000018003986 */ /* 0x0003e2000c101124 */
[----:B------:R-:W-:Y:S01]  /*c80e0*/  ISETP.LT.AND P3, PT, R39, UR19, !P2 ;  /* 0x0000001327007c0c */ /* 0x000fe2000d761270 */
[----:B------:R-:W2:Y:S01]  /*c80f0*/  LDCU UR19, c[0x0][0x398] ;  /* 0x00007300ff1377ac */ /* 0x000ea20008000800 */
[C---:B0-----:R-:W-:Y:S01]  /*c8100*/  PRMT R6, R22.reuse, 0x7770, RZ ;  /* 0x0000777016067816 */ /* 0x041fe200000000ff */
[----:B------:R-:W2:Y:S01]  /*c8110*/  LDL.LU.64 R40, [R1+0x5e8] ;  /* 0x0005e80001287983 */ /* 0x000ea20000300a00 */
[----:B-1----:R-:W-:-:S02]  /*c8120*/  PRMT R0, R22, 0x7771, RZ ;  /* 0x0000777116007816 */ /* 0x002fc400000000ff */
[----:B----4-:R-:W-:Y:S01]  /*c8130*/  ISETP.LT.AND P4, PT, R38, UR22, !P2 ;  /* 0x0000001626007c0c */ /* 0x010fe2000d781270 */
[----:B------:R-:W0:Y:S01]  /*c8140*/  LDCU UR22, c[0x0][0x398] ;  /* 0x00007300ff1677ac */ /* 0x000e220008000800 */
[----:B------:R1:W-:Y:S04]  /*c8150*/  @P5 STG.E.U8 desc[UR36][R16.64], R6 ;  /* 0x0000000610005986 */ /* 0x0003e8000c101124 */
[----:B-1----:R-:W4:Y:S04]  /*c8160*/  LDL.LU.64 R16, [R1+0x5e0] ;  /* 0x0005e00001107983 */ /* 0x002f280000300a00 */
[----:B------:R1:W-:Y:S01]  /*c8170*/  @P6 STG.E.U8 desc[UR36][R36.64], R0 ;  /* 0x0000000024006986 */ /* 0x0003e2000c101124 */
[----:B------:R-:W-:-:S03]  /*c8180*/  PRMT R6, R22, 0x7772, RZ ;  /* 0x0000777216067816 */ /* 0x000fc600000000ff */
[----:B-1----:R-:W4:Y:S01]  /*c8190*/  LDL.LU R36, [R1+0x68] ;  /* 0x0000680001247983 */ /* 0x002f220000300800 */
[----:B------:R-:W-:-:S03]  /*c81a0*/  PRMT R0, R22, 0x7773, RZ ;  /* 0x0000777316007816 */ /* 0x000fc600000000ff */
[----:B------:R-:W4:Y:S04]  /*c81b0*/  LDL.LU.64 R54, [R1+0x5c0] ;  /* 0x0005c00001367983 */ /* 0x000f280000300a00 */
[----:B------:R-:W4:Y:S04]  /*c81c0*/  LDL.LU.64 R24, [R1+0x5b8] ;  /* 0x0005b80001187983 */ /* 0x000f280000300a00 */
[----:B------:R1:W-:Y:S04]  /*c81d0*/  @P3 STG.E.U8 desc[UR36][R18.64], R6 ;  /* 0x0000000612003986 */ /* 0x0003e8000c101124 */
[----:B---3--:R3:W-:Y:S04]  /*c81e0*/  @P4 STG.E.U8 desc[UR36][R32.64], R0 ;  /* 0x0000000020004986 */ /* 0x0087e8000c101124 */
[----:B-1----:R-:W4:Y:S04]  /*c81f0*/  LDL.LU.64 R18, [R1+0x5b0] ;  /* 0x0005b00001127983 */ /* 0x002f280000300a00 */
[----:B---3--:R-:W3:Y:S01]  /*c8200*/  LDL.LU.64 R32, [R1+0x5a8] ;  /* 0x0005a80001207983 */ /* 0x008ee20000300a00 */
[----:B------:R-:W-:Y:S01]  /*c8210*/  ISETP.LT.AND P5, PT, R34, UR20, !P2 ;  /* 0x0000001422007c0c */ /* 0x000fe2000d7a1270 */
[----:B------:R-:W1:Y:S01]  /*c8220*/  LDCU UR20, c[0x0][0x398] ;  /* 0x00007300ff1477ac */ /* 0x000e620008000800 */
[----:B------:R-:W-:Y:S01]  /*c8230*/  ISETP.LT.AND P3, PT, R35, UR21, !P2 ;  /* 0x0000001523007c0c */ /* 0x000fe2000d761270 */
[----:B------:R-:W-:Y:S01]  /*c8240*/  VIADD R0, R14, 0x15 ;  /* 0x000000150e007836 */ /* 0x000fe20000000000 */
[----:B------:R-:W-:Y:S01]  /*c8250*/  ISETP.LT.AND P6, PT, R56, UR18, !P2 ;  /* 0x0000001238007c0c */ /* 0x000fe2000d7c1270 */
[----:B------:R-:W3:Y:S01]  /*c8260*/  LDL.LU R37, [R1+0x158] ;  /* 0x0001580001257983 */ /* 0x000ee20000300800 */
[----:B------:R-:W0:Y:S02]  /*c8270*/  LDCU UR21, c[0x0][0x398] ;  /* 0x00007300ff1577ac */ /* 0x000e240008000800 */
[----:B------:R-:W-:-:S02]  /*c8280*/  ISETP.GE.AND P4, PT, R0, UR68, PT ;  /* 0x0000004400007c0c */ /* 0x000fc4000bf86270 */
[----:B--2---:R-:W-:Y:S01]  /*c8290*/  PRMT R6, R23, 0x7770, RZ ;  /* 0x0000777017067816 */ /* 0x004fe200000000ff */
[----:B------:R-:W2:Y:S04]  /*c82a0*/  LDCU UR18, c[0x0][0x39c] ;  /* 0x00007380ff1277ac */ /* 0x000ea80008000800 */
[----:B------:R1:W-:Y:S01]  /*c82b0*/  @P5 STG.E.U8 desc[UR36][R52.64], R6 ;  /* 0x0000000634005986 */ /* 0x0003e2000c101124 */
[----:B------:R-:W-:Y:S01]  /*c82c0*/  ISETP.LT.AND P2, PT, R49, UR19, !P2 ;  /* 0x0000001331007c0c */ /* 0x000fe2000d741270 */
[----:B------:R-:W2:Y:S01]  /*c82d0*/  LDCU UR19, c[0x0][0x39c] ;  /* 0x00007380ff1377ac */ /* 0x000ea20008000800 */
[----:B------:R-:W-:Y:S02]  /*c82e0*/  PRMT R0, R23, 0x7772, RZ ;  /* 0x0000777217007816 */ /* 0x000fe400000000ff */
[----:B0-----:R-:W-:Y:S01]  /*c82f0*/  ISETP.LT.AND P5, PT, R15, UR22, !P4 ;  /* 0x000000160f007c0c */ /* 0x001fe2000e7a1270 */
[----:B------:R-:W0:Y:S01]  /*c8300*/  LDCU UR22, c[0x0][0x398] ;  /* 0x00007300ff1677ac */ /* 0x000e220008000800 */
[----:B-1----:R-:W-:-:S05]  /*c8310*/  PRMT R6, R23, 0x7771, RZ ;  /* 0x0000777117067816 */ /* 0x002fca00000000ff */
[----:B------:R1:W-:Y:S01]  /*c8320*/  @P3 STG.E.U8 desc[UR36][R40.64], R6 ;  /* 0x0000000628003986 */ /* 0x0003e2000c101124 */
[----:B------:R-:W-:Y:S01]  /*c8330*/  ISETP.LT.AND P3, PT, R39, UR23, !P4 ;  /* 0x0000001727007c0c */ /* 0x000fe2000e761270 */
[----:B------:R-:W0:Y:S02]  /*c8340*/  LDCU UR23, c[0x0][0x398] ;  /* 0x00007300ff1777ac */ /* 0x000e240008000800 */
[----:B-1----:R-:W2:Y:S01]  /*c8350*/  LDL.LU.64 R40, [R1+0x598] ;  /* 0x0005980001287983 */ /* 0x002ea20000300a00 */
[----:B------:R-:W-:-:S03]  /*c8360*/  PRMT R6, R23, 0x7773, RZ ;  /* 0x0000777317067816 */ /* 0x000fc600000000ff */
[----:B----4-:R1:W-:Y:S01]  /*c8370*/  @P6 STG.E.U8 desc[UR36][R16.64], R0 ;  /* 0x0000000010006986 */ /* 0x0103e2000c101124 */
[----:B------:R-:W-:Y:S01]  /*c8380*/  ISETP.LT.AND P6, PT, R11, UR20, !P4 ;  /* 0x000000140b007c0c */ /* 0x000fe2000e7c1270 */
[----:B------:R-:W4:Y:S02]  /*c8390*/  LDCU UR20, c[0x0][0x398] ;  /* 0x00007300ff1477ac */ /* 0x000f240008000800 */
[----:B-1----:R-:W2:Y:S04]  /*c83a0*/  LDL.LU.64 R16, [R1+0x590] ;  /* 0x0005900001107983 */ /* 0x002ea80000300a00 */
[----:B------:R-:W2:Y:S01]  /*c83b0*/  LDL.LU.64 R22, [R1+0x588] ;  /* 0x0005880001167983 */ /* 0x000ea20000300a00 */
[----:B------:R-:W-:-:S03]  /*c83c0*/  PRMT R0, R36, 0x7770, RZ ;  /* 0x0000777024007816 */ /* 0x000fc600000000ff */
[----:B------:R1:W-:Y:S04]  /*c83d0*/  @P2 STG.E.U8 desc[UR36][R54.64], R6 ;  /* 0x0000000636002986 */ /* 0x0003e8000c101124 */
[----:B------:R0:W-:Y:S01]  /*c83e0*/  @P5 STG.E.U8 desc[UR36][R24.64], R0 ;  /* 0x0000000018005986 */ /* 0x0001e2000c101124 */
[----:B-1----:R-:W-:-:S03]  /*c83f0*/  PRMT R6, R36, 0x7771, RZ ;  /* 0x0000777124067816 */ /* 0x002fc600000000ff */
[----:B------:R-:W2:Y:S01]  /*c8400*/  LDL.LU.64 R54, [R1+0x580] ;  /* 0x0005800001367983 */ /* 0x000ea20000300a00 */
[----:B0-----:R-:W-:-:S03]  /*c8410*/  PRMT R0, R36, 0x7772, RZ ;  /* 0x0000777224007816 */ /* 0x001fc600000000ff */
[----:B------:R0:W-:Y:S04]  /*c8420*/  @P6 STG.E.U8 desc[UR36][R18.64], R6 ;  /* 0x0000000612006986 */ /* 0x0001e8000c101124 */
[----:B---3--:R1:W-:Y:S04]  /*c8430*/  @P3 STG.E.U8 desc[UR36][R32.64], R0 ;  /* 0x0000000020003986 */ /* 0x0083e8000c101124 */
[----:B0-----:R-:W3:Y:S04]  /*c8440*/  LDL.LU R19, [R1+0x7c] ;  /* 0x00007c0001137983 */ /* 0x001ee80000300800 */
[----:B-1----:R-:W3:Y:S01]  /*c8450*/  LDL.LU.64 R32, [R1+0x578] ;  /* 0x0005780001207983 */ /* 0x002ee20000300a00 */
[----:B------:R-:W-:Y:S01]  /*c8460*/  ISETP.LT.AND P5, PT, R38, UR21, !P4 ;  /* 0x0000001526007c0c */ /* 0x000fe2000e7a1270 */
[----:B------:R-:W0:Y:S01]  /*c8470*/  LDCU UR21, c[0x0][0x398] ;  /* 0x00007300ff1577ac */ /* 0x000e220008000800 */
[----:B------:R-:W-:Y:S01]  /*c8480*/  ISETP.LT.AND P6, PT, R34, UR22, !P4 ;  /* 0x0000001622007c0c */ /* 0x000fe2000e7c1270 */
[----:B------:R-:W3:Y:S01]  /*c8490*/  LDL.LU.64 R24, [R1+0x570] ;  /* 0x0005700001187983 */ /* 0x000ee20000300a00 */
[----:B----4-:R-:W-:Y:S01]  /*c84a0*/  ISETP.LT.AND P2, PT, R35, UR20, !P4 ;  /* 0x0000001423007c0c */ /* 0x010fe2000e741270 */
[----:B------:R-:W-:Y:S01]  /*c84b0*/  VIADD R6, R14, 0x16 ;  /* 0x000000160e067836 */ /* 0x000fe20000000000 */
[----:B------:R-:W-:Y:S01]  /*c84c0*/  PRMT R0, R36, 0x7773, RZ ;  /* 0x0000777324007816 */ /* 0x000fe200000000ff */
[----:B------:R-:W1:Y:S03]  /*c84d0*/  LDCU UR22, c[0x0][0x398] ;  /* 0x00007300ff1677ac */ /* 0x000e660008000800 */
[----:B------:R-:W-:Y:S01]  /*c84e0*/  ISETP.GE.AND P3, PT, R6, UR66, PT ;  /* 0x0000004206007c0c */ /* 0x000fe2000bf66270 */
[----:B------:R-:W4:Y:S01]  /*c84f0*/  LDCU UR20, c[0x0][0x398] ;  /* 0x00007300ff1477ac */ /* 0x000f220008000800 */
[----:B------:R-:W-:Y:S01]  /*c8500*/  PRMT R6, R37, 0x7770, RZ ;  /* 0x0000777025067816 */ /* 0x000fe200000000ff */
[----:B--2---:R2:W-:Y:S01]  /*c8510*/  @P5 STG.E.U8 desc[UR36][R40.64], R0 ;  /* 0x0000000028005986 */ /* 0x0045e2000c101124 */
[----:B------:R-:W-:Y:S01]  /*c8520*/  ISETP.LT.AND P5, PT, R56, UR23, !P4 ;  /* 0x0000001738007c0c */ /* 0x000fe2000e7a1270 */
[----:B------:R-:W1:Y:S01]  /*c8530*/  LDCU UR23, c[0x0][0x398] ;  /* 0x00007300ff1777ac */ /* 0x000e620008000800 */
[----:B0-----:R-:W-:Y:S01]  /*c8540*/  ISETP.LT.AND P4, PT, R49, UR21, !P4 ;  /* 0x0000001531007c0c */ /* 0x001fe2000e781270 */
[----:B------:R-:W0:Y:S01]  /*c8550*/  LDCU UR21, c[0x0][0x398] ;  /* 0x00007300ff1577ac */ /* 0x000e220008000800 */
[----:B--2---:R-:W-:Y:S01]  /*c8560*/  PRMT R0, R37, 0x7771, RZ ;  /* 0x0000777125007816 */ /* 0x004fe200000000ff */
[----:B------:R-:W2:Y:S04]  /*c8570*/  LDL.LU.64 R40, [R1+0x568] ;  /* 0x0005680001287983 */ /* 0x000ea80000300a00 */
[----:B------:R0:W-:Y:S04]  /*c8580*/  @P6 STG.E.U8 desc[UR36][R16.64], R6 ;  /* 0x0000000610006986 */ /* 0x0001e8000c101124 */
[----:B------:R1:W-:Y:S04]  /*c8590*/  @P2 STG.E.U8 desc[UR36][R22.64], R0 ;  /* 0x0000000016002986 */ /* 0x0003e8000c101124 */
[----:B0-----:R-:W2:Y:S01]  /*c85a0*/  LDL.LU.64 R16, [R1+0x560] ;  /* 0x0005600001107983 */ /* 0x001ea20000300a00 */
[----:B-1----:R-:W-:-:S03]  /*c85b0*/  VIADD R0, R14, 0x17 ;  /* 0x000000170e007836 */ /* 0x002fc60000000000 */
[----:B------:R-:W2:Y:S01]  /*c85c0*/  LDL.LU.64 R22, [R1+0x548] ;  /* 0x0005480001167983 */ /* 0x000ea20000300a00 */
[C---:B------:R-:W-:Y:S02]  /*c85d0*/  PRMT R6, R37.reuse, 0x7772, RZ ;  /* 0x0000777225067816 */ /* 0x040fe400000000ff */
[----:B------:R-:W-:Y:S02]  /*c85e0*/  ISETP.GE.AND P2, PT, R0, UR63, PT ;  /* 0x0000003f00007c0c */ /* 0x000fe4000bf46270 */
[----:B------:R-:W-:Y:S02]  /*c85f0*/  PRMT R0, R37, 0x7773, RZ ;  /* 0x0000777325007816 */ /* 0x000fe400000000ff */
[----:B------:R-:W2:Y:S04]  /*c8600*/  LDL.LU R37, [R1+0x16c] ;  /* 0x00016c0001257983 */ /* 0x000ea80000300800 */
[----:B------:R-:W-:Y:S04]  /*c8610*/  @P5 STG.E.U8 desc[UR36][R54.64], R6 ;  /* 0x0000000636005986 */ /* 0x000fe8000c101124 */
[----:B---3--:R0:W-:Y:S04]  /*c8620*/  @P4 STG.E.U8 desc[UR36][R32.64], R0 ;  /* 0x0000000020004986 */ /* 0x0081e8000c101124 */
[----:B0-----:R-:W3:Y:S01]  /*c8630*/  LDL.LU.64 R32, [R1+0x540] ;  /* 0x0005400001207983 */ /* 0x001ee20000300a00 */
[----:B------:R-:W-:Y:S01]  /*c8640*/  ISETP.LT.AND P6, PT, R15, UR22, !P3 ;  /* 0x000000160f007c0c */ /* 0x000fe2000dfc1270 */
[----:B------:R-:W0:Y:S01]  /*c8650*/  LDCU UR22, c[0x0][0x398] ;  /* 0x00007300ff1677ac */ /* 0x000e220008000800 */
[----:B------:R-:W-:Y:S01]  /*c8660*/  PRMT R6, R19, 0x7770, RZ ;  /* 0x0000777013067816 */ /* 0x000fe200000000ff */
[----:B------:R-:W3:Y:S01]  /*c8670*/  LDL.LU.64 R52, [R1+0x538] ;  /* 0x0005380001347983 */ /* 0x000ee20000300a00 */
[----:B----4-:R-:W-:Y:S01]  /*c8680*/  ISETP.LT.AND P5, PT, R11, UR20, !P3 ;  /* 0x000000140b007c0c */ /* 0x010fe2000dfa1270 */
[----:B------:R-:W1:Y:S02]  /*c8690*/  LDCU UR20, c[0x0][0x398] ;  /* 0x00007300ff1477ac */ /* 0x000e640008000800 */
[----:B------:R-:W4:Y:S06]  /*c86a0*/  LDL.LU.64 R54, [R1+0x530] ;  /* 0x0005300001367983 */ /* 0x000f2c0000300a00 */
[----:B------:R0:W-:Y:S01]  /*c86b0*/  @P6 STG.E.U8 desc[UR36][R24.64], R6 ;  /* 0x0000000618006986 */ /* 0x0001e2000c101124 */
[----:B------:R-:W-:Y:S01]  /*c86c0*/  ISETP.LT.AND P4, PT, R39, UR24, !P3 ;  /* 0x0000001827007c0c */ /* 0x000fe2000df81270 */
[----:B------:R-:W1:Y:S01]  /*c86d0*/  LDCU UR24, c[0x0][0x398] ;  /* 0x00007300ff1877ac */ /* 0x000e620008000800 */
[----:B------:R-:W-:-:S02]  /*c86e0*/  PRMT R7, R19, 0x7773, RZ ;  /* 0x0000777313077816 */ /* 0x000fc400000000ff */
[C---:B------:R-:W-:Y:S01]  /*c86f0*/  PRMT R0, R19.reuse, 0x7772, RZ ;  /* 0x0000777213007816 */ /* 0x040fe200000000ff */
[----:B0-----:R-:W4:Y:S04]  /*c8700*/  LDL.LU.64 R24, [R1+0x520] ;  /* 0x0005200001187983 */ /* 0x001f280000300a00 */
[----:B------:R-:W4:Y:S01]  /*c8710*/  LDL.LU R36, [R1+0x6c] ;  /* 0x00006c0001247983 */ /* 0x000f220000300800 */
[----:B------:R-:W-:Y:S02]  /*c8720*/  PRMT R6, R19, 0x7771, RZ ;  /* 0x0000777113067816 */ /* 0x000fe400000000ff */
[----:B------:R-:W-:Y:S01]  /*c8730*/  ISETP.LT.AND P6, PT, R38, UR23, !P3 ;  /* 0x0000001726007c0c */ /* 0x000fe2000dfc1270 */
[----:B------:R-:W4:Y:S01]  /*c8740*/  LDL.LU.64 R18, [R1+0x518] ;  /* 0x0005180001127983 */ /* 0x000f220000300a00 */
[----:B------:R-:W0:Y:S03]  /*c8750*/  LDCU UR23, c[0x0][0x398] ;  /* 0x00007300ff1777ac */ /* 0x000e260008000800 */
[----:B--2---:R-:W-:Y:S01]  /*c8760*/  @P5 STG.E.U8 desc[UR36][R40.64], R6 ;  /* 0x0000000628005986 */ /* 0x004fe2000c101124 */
[----:B------:R-:W-:Y:S01]  /*c8770*/  ISETP.LT.AND P5, PT, R34, UR21, !P3 ;  /* 0x0000001522007c0c */ /* 0x000fe2000dfa1270 */
[----:B------:R-:W2:Y:S02]  /*c8780*/  LDCU UR21, c[0x0][0x398] ;  /* 0x00007300ff1577ac */ /* 0x000ea40008000800 */
[----:B------:R-:W-:Y:S04]  /*c8790*/  @P4 STG.E.U8 desc[UR36][R16.64], R0 ;  /* 0x0000000010004986 */ /* 0x000fe8000c101124 */
[----:B------:R0:W-:Y:S01]  /*c87a0*/  @P6 STG.E.U8 desc[UR36][R22.64], R7 ;  /* 0x0000000716006986 */ /* 0x0001e2000c101124 */
[----:B------:R-:W-:-:S03]  /*c87b0*/  PRMT R48, R37, 0x7770, RZ ;  /* 0x0000777025307816 */ /* 0x000fc600000000ff */
[----:B0-----:R-:W2:Y:S01]  /*c87c0*/  LDL.LU.64 R22, [R1+0x510] ;  /* 0x0005100001167983 */ /* 0x001ea20000300a00 */
[----:B------:R-:W-:-:S03]  /*c87d0*/  PRMT R7, R37, 0x7771, RZ ;  /* 0x0000777125077816 */ /* 0x000fc600000000ff */
[----:B------:R-:W2:Y:S01]  /*c87e0*/  LDL.LU.64 R40, [R1+0x508] ;  /* 0x0005080001287983 */ /* 0x000ea20000300a00 */
[C---:B------:R-:W-:Y:S02]  /*c87f0*/  PRMT R6, R37.reuse, 0x7772, RZ ;  /* 0x0000777225067816 */ /* 0x040fe400000000ff */
[----:B------:R-:W-:Y:S01]  /*c8800*/  PRMT R0, R37, 0x7773, RZ ;  /* 0x0000777325007816 */ /* 0x000fe200000000ff */
[----:B------:R-:W2:Y:S04]  /*c8810*/  LDL.LU.64 R16, [R1+0x500] ;  /* 0x0005000001107983 */ /* 0x000ea80000300a00 */
[----:B---3--:R0:W-:Y:S04]  /*c8820*/  @P5 STG.E.U8 desc[UR36][R32.64], R48 ;  /* 0x0000003020005986 */ /* 0x0081e8000c101124 */
[----:B0-----:R-:W3:Y:S04]  /*c8830*/  LDL.LU.64 R32, [R1+0x4520] ;  /* 0x0045200001207983 */ /* 0x001ee80000300a00 */
[----:B------:R-:W3:Y:S01]  /*c8840*/  LDL.LU R37, [R1+0x15c] ;  /* 0x00015c0001257983 */ /* 0x000ee20000300800 */
[----:B------:R-:W-:Y:S01]  /*c8850*/  ISETP.LT.AND P4, PT, R35, UR22, !P3 ;  /* 0x0000001623007c0c */ /* 0x000fe2000df81270 */
[----:B------:R-:W0:Y:S01]  /*c8860*/  LDCU UR22, c[0x0][0x398] ;  /* 0x00007300ff1677ac */ /* 0x000e220008000800 */
[----:B------:R-:W-:-:S02]  /*c8870*/  ISETP.LT.AND P6, PT, R56, UR25, !P3 ;  /* 0x0000001938007c0c */ /* 0x000fc4000dfc1270 */
[----:B-1----:R-:W-:Y:S01]  /*c8880*/  ISETP.LT.AND P3, PT, R49, UR20, !P3 ;  /* 0x0000001431007c0c */ /* 0x002fe2000df61270 */
[----:B------:R-:W1:Y:S01]  /*c8890*/  LDCU UR25, c[0x0][0x398] ;  /* 0x00007300ff1977ac */ /* 0x000e620008000800 */
[----:B------:R-:W-:Y:S01]  /*c88a0*/  ISETP.LT.AND P5, PT, R15, UR23, !P2 ;  /* 0x000000170f007c0c */ /* 0x000fe2000d7a1270 */
[----:B------:R-:W0:Y:S06]  /*c88b0*/  LDCU UR23, c[0x0][0x398] ;  /* 0x00007300ff1777ac */ /* 0x000e2c0008000800 */
[----:B------:R-:W-:Y:S01]  /*c88c0*/  @P4 STG.E.U8 desc[UR36][R52.64], R7 ;  /* 0x0000000734004986 */ /* 0x000fe2000c101124 */
[----:B------:R-:W0:Y:S03]  /*c88d0*/  LDCU UR20, c[0x0][0x39c] ;  /* 0x00007380ff1477ac */ /* 0x000e260008000800 */
[----:B----4-:R4:W-:Y:S01]  /*c88e0*/  @P6 STG.E.U8 desc[UR36][R54.64], R6 ;  /* 0x0000000636006986 */ /* 0x0109e2000c101124 */
[----:B------:R-:W-:Y:S01]  /*c88f0*/  ISETP.LT.AND P4, PT, R11, UR24, !P2 ;  /* 0x000000180b007c0c */ /* 0x000fe2000d781270 */
[----:B------:R-:W0:Y:S02]  /*c8900*/  LDCU UR24, c[0x0][0x398] ;  /* 0x00007300ff1877ac */ /* 0x000e240008000800 */
[----:B------:R0:W-:Y:S01]  /*c8910*/  @P3 STG.E.U8 desc[UR36][R24.64], R0 ;  /* 0x0000000018003986 */ /* 0x0001e2000c101124 */
[----:B----4-:R-:W-:-:S03]  /*c8920*/  PRMT R6, R36, 0x7770, RZ ;  /* 0x0000777024067816 */ /* 0x010fc600000000ff */
[----:B------:R-:W4:Y:S04]  /*c8930*/  LDL.LU.64 R54, [R1+0x4f0] ;  /* 0x0004f00001367983 */ /* 0x000f280000300a00 */
[----:B------:R1:W-:Y:S01]  /*c8940*/  @P5 STG.E.U8 desc[UR36][R18.64], R6 ;  /* 0x0000000612005986 */ /* 0x0003e2000c101124 */
[----:B------:R-:W-:Y:S02]  /*c8950*/  PRMT R7, R36, 0x7771, RZ ;  /* 0x0000777124077816 */ /* 0x000fe400000000ff */
[----:B--2---:R-:W-:Y:S01]  /*c8960*/  ISETP.LT.AND P6, PT, R39, UR21, !P2 ;  /* 0x0000001527007c0c */ /* 0x004fe2000d7c1270 */
[----:B0-----:R-:W-:Y:S01]  /*c8970*/  VIADD R0, R14, 0x18 ;  /* 0x000000180e007836 */ /* 0x001fe20000000000 */
[----:B-1----:R-:W2:Y:S01]  /*c8980*/  LDL.LU.64 R18, [R1+0x4e8] ;  /* 0x0004e80001127983 */ /* 0x002ea20000300a00 */
[----:B------:R-:W-:Y:S01]  /*c8990*/  ISETP.LT.AND P5, PT, R38, UR22, !P2 ;  /* 0x0000001626007c0c */ /* 0x000fe2000d7a1270 */
[----:B------:R-:W0:Y:S02]  /*c89a0*/  LDCU UR21, c[0x0][0x398] ;  /* 0x00007300ff1577ac */ /* 0x000e240008000800 */
[----:B------:R-:W-:Y:S01]  /*c89b0*/  ISETP.GE.AND P3, PT, R0, UR62, PT ;  /* 0x0000003e00007c0c */ /* 0x000fe2000bf66270 */
[----:B------:R-:W2:Y:S01]  /*c89c0*/  LDL.LU.64 R24, [R1+0x4d0] ;  /* 0x0004d00001187983 */ /* 0x000ea20000300a00 */
[C---:B------:R-:W-:Y:S01]  /*c89d0*/  PRMT R6, R36.reuse, 0x7772, RZ ;  /* 0x0000777224067816 */ /* 0x040fe200000000ff */
[----:B------:R-:W1:Y:S01]  /*c89e0*/  LDCU UR22, c[0x0][0x398] ;  /* 0x00007300ff1677ac */ /* 0x000e620008000800 */
[----:B------:R-:W-:Y:S01]  /*c89f0*/  PRMT R0, R36, 0x7773, RZ ;  /* 0x0000777324007816 */ /* 0x000fe200000000ff */
[----:B------:R0:W-:Y:S01]  /*c8a00*/  @P4 STG.E.U8 desc[UR36][R22.64], R7 ;  /* 0x0000000716004986 */ /* 0x0001e2000c101124 */
[----:B------:R-:W-:Y:S01]  /*c8a10*/  ISETP.LT.AND P4, PT, R34, UR23, !P2 ;  /* 0x0000001722007c0c */ /* 0x000fe2000d781270 */
[----:B------:R-:W1:Y:S02]  /*c8a20*/  LDCU UR23, c[0x0][0x398] ;  /* 0x00007300ff1777ac */ /* 0x000e640008000800 */
[----:B------:R1:W-:Y:S04]  /*c8a30*/  @P6 STG.E.U8 desc[UR36][R40.64], R6 ;  /* 0x0000000628006986 */ /* 0x0003e8000c101124 */
[----:B------:R1:W-:Y:S01]  /*c8a40*/  @P5 STG.E.U8 desc[UR36][R16.64], R0 ;  /* 0x0000000010005986 */ /* 0x0003e2000c101124 */
[----:B------:R-:W-:Y:S01]  /*c8a50*/  ISETP.LT.AND P5, PT, R35, UR24, !P2 ;  /* 0x0000001823007c0c */ /* 0x000fe2000d7a1270 */
[----:B------:R-:W2:Y:S02]  /*c8a60*/  LDCU UR24, c[0x0][0x398] ;  /* 0x00007300ff1877ac */ /* 0x000ea40008000800 */
[----:B0-----:R-:W2:Y:S04]  /*c8a70*/  LDL.LU.64 R22, [R1+0x4c8] ;  /* 0x0004c80001167983 */ /* 0x001ea80000300a00 */
[----:B------:R-:W2:Y:S04]  /*c8a80*/  LDL.LU R35, [R1+0x4518] ;  /* 0x0045180001237983 */ /* 0x000ea80000300800 */
[----:B-1----:R-:W2:Y:S04]  /*c8a90*/  LDL.LU.64 R40, [R1+0x4c0] ;  /* 0x0004c00001287983 */ /* 0x002ea80000300a00 */
[----:B------:R-:W2:Y:S01]  /*c8aa0*/  LDL.LU.64 R16, [R1+0x4b8] ;  /* 0x0004b80001107983 */ /* 0x000ea20000300a00 */
[----:B---3--:R-:W-:-:S05]  /*c8ab0*/  PRMT R48, R37, 0x7770, RZ ;  /* 0x0000777025307816 */ /* 0x008fca00000000ff */
[----:B------:R0:W-:Y:S04]  /*c8ac0*/  @P4 STG.E.U8 desc[UR36][R32.64], R48 ;  /* 0x0000003020004986 */ /* 0x0001e8000c101124 */
[----:B0-----:R-:W3:Y:S01]  /*c8ad0*/  LDL.LU.64 R32, [R1+0x4510] ;  /* 0x0045100001207983 */ /* 0x001ee20000300a00 */
[----:B------:R-:W-:Y:S01]  /*c8ae0*/  ISETP.LT.AND P6, PT, R56, UR21, !P2 ;  /* 0x0000001538007c0c */ /* 0x000fe2000d7c1270 */
[----:B------:R-:W0:Y:S01]  /*c8af0*/  LDCU UR21, c[0x0][0x398] ;  /* 0x00007300ff1577ac */ /* 0x000e220008000800 */
[C---:B------:R-:W-:Y:S02]  /*c8b00*/  PRMT R7, R37.reuse, 0x7771, RZ ;  /* 0x0000777125077816 */ /* 0x040fe400000000ff */
[C---:B------:R-:W-:Y:S02]  /*c8b10*/  PRMT R0, R37.reuse, 0x7772, RZ ;  /* 0x0000777225007816 */ /* 0x040fe400000000ff */
[----:B------:R-:W-:-:S02]  /*c8b20*/  PRMT R6, R37, 0x7773, RZ ;  /* 0x0000777325067816 */ /* 0x000fc400000000ff */
[----:B------:R-:W3:Y:S04]  /*c8b30*/  LDL.LU.64 R36, [R1+0x4a0] ;  /* 0x0004a00001247983 */ /* 0x000ee80000300a00 */
[----:B------:R-:W3:Y:S04]  /*c8b40*/  LDL.LU R48, [R1+0x1c60] ;  /* 0x001c600001307983 */ /* 0x000ee80000300800 */
[----:B----4-:R-:W-:Y:S04]  /*c8b50*/  @P5 STG.E.U8 desc[UR36][R54.64], R7 ;  /* 0x0000000736005986 */ /* 0x010fe8000c101124 */
[----:B------:R-:W4:Y:S04]  /*c8b60*/  LDL.LU.64 R52, [R1+0x498] ;  /* 0x0004980001347983 */ /* 0x000f280000300a00 */
[----:B--2---:R1:W-:Y:S04]  /*c8b70*/  @P6 STG.E.U8 desc[UR36][R18.64], R0 ;  /* 0x0000000012006986 */ /* 0x0043e8000c101124 */
[----:B-1----:R-:W2:Y:S01]  /*c8b80*/  LDL.LU R19, [R1+0x140] ;  /* 0x0001400001137983 */ /* 0x002ea20000300800 */
[----:B------:R-:W-:Y:S01]  /*c8b90*/  ISETP.LT.AND P2, PT, R49, UR22, !P2 ;  /* 0x0000001631007c0c */ /* 0x000fe2000d741270 */
[----:B------:R-:W1:Y:S01]  /*c8ba0*/  LDCU UR22, c[0x0][0x398] ;  /* 0x00007300ff1677ac */ /* 0x000e620008000800 */
[----:B------:R-:W-:Y:S01]  /*c8bb0*/  ISETP.LT.AND P4, PT, R15, UR25, !P3 ;  /* 0x000000190f007c0c */ /* 0x000fe2000df81270 */
[----:B------:R-:W0:Y:S10]  /*c8bc0*/  LDCU UR25, c[0x0][0x398] ;  /* 0x00007300ff1977ac */ /* 0x000e340008000800 */
[----:B------:R0:W-:Y:S04]  /*c8bd0*/  @P2 STG.E.U8 desc[UR36][R24.64], R6 ;  /* 0x0000000618002986 */ /* 0x0001e8000c101124 */
[----:B0-----:R-:W4:Y:S01]  /*c8be0*/  LDL.LU.64 R24, [R1+0x488] ;  /* 0x0004880001187983 */ /* 0x001f220000300a00 */
[----:B---3--:R-:W-:-:S05]  /*c8bf0*/  PRMT R0, R32, 0x7770, RZ ;  /* 0x0000777020007816 */ /* 0x008fca00000000ff */
[----:B------:R0:W-:Y:S04]  /*c8c00*/  @P4 STG.E.U8 desc[UR36][R22.64], R0 ;  /* 0x0000000016004986 */ /* 0x0001e8000c101124 */
[----:B0-----:R-:W3:Y:S01]  /*c8c10*/  LDL.LU.64 R22, [R1+0x480] ;  /* 0x0004800001167983 */ /* 0x001ee20000300a00 */
[----:B------:R-:W-:Y:S01]  /*c8c20*/  ISETP.LT.AND P5, PT, R11, UR23, !P3 ;  /* 0x000000170b007c0c */ /* 0x000fe2000dfa1270 */
[----:B------:R-:W0:Y:S01]  /*c8c30*/  LDCU UR23, c[0x0][0x398] ;  /* 0x00007300ff1777ac */ /* 0x000e220008000800 */
[----:B------:R-:W-:Y:S01]  /*c8c40*/  ISETP.LT.AND P6, PT, R39, UR24, !P3 ;  /* 0x0000001827007c0c */ /* 0x000fe2000dfc1270 */
[----:B------:R-:W3:Y:S01]  /*c8c50*/  LDL.LU.64 R54, [R1+0x478] ;  /* 0x0004780001367983 */ /* 0x000ee20000300a00 */
[C---:B------:R-:W-:Y:S01]  /*c8c60*/  PRMT R6, R32.reuse, 0x7771, RZ ;  /* 0x0000777120067816 */ /* 0x040fe200000000ff */
[----:B------:R-:W0:Y:S01]  /*c8c70*/  LDCU UR24, c[0x0][0x398] ;  /* 0x00007300ff1877ac */ /* 0x000e220008000800 */
[----:B------:R-:W-:-:S02]  /*c8c80*/  PRMT R0, R32, 0x7772, RZ ;  /* 0x0000777220007816 */ /* 0x000fc400000000ff */
[----:B------:R-:W-:Y:S01]  /*c8c90*/  ISETP.LT.AND P4, PT, R38, UR21, !P3 ;  /* 0x0000001526007c0c */ /* 0x000fe2000df81270 */
[----:B------:R-:W0:Y:S04]  /*c8ca0*/  LDCU UR21, c[0x0][0x398] ;  /* 0x00007300ff1577ac */ /* 0x000e280008000800 */
[----:B------:R2:W-:Y:S01]  /*c8cb0*/  @P5 STG.E.U8 desc[UR36][R40.64], R6 ;  /* 0x0000000628005986 */ /* 0x0005e2000c101124 */
[----:B-1----:R-:W-:Y:S01]  /*c8cc0*/  ISETP.LT.AND P5, PT, R34, UR22, !P3 ;  /* 0x0000001622007c0c */ /* 0x002fe2000dfa1270 */
[----:B------:R-:W1:Y:S02]  /*c8cd0*/  LDCU UR22, c[0x0][0x398] ;  /* 0x00007300ff1677ac */ /* 0x000e640008000800 */
[----:B------:R0:W-:Y:S01]  /*c8ce0*/  @P6 STG.E.U8 desc[UR36][R16.64], R0 ;  /* 0x0000000010006986 */ /* 0x0001e2000c101124 */
[----:B------:R-:W-:Y:S01]  /*c8cf0*/  ISETP.LT.AND P6, PT, R48, UR25, !P3 ;  /* 0x0000001930007c0c */ /* 0x000fe2000dfc1270 */
[----:B------:R-:W1:Y:S01]  /*c8d00*/  LDCU UR25, c[0x0][0x398] ;  /* 0x00007300ff1977ac */ /* 0x000e620008000800 */
[----:B------:R-:W-:-:S02]  /*c8d10*/  PRMT R32, R32, 0x7773, RZ ;  /* 0x0000777320207816 */ /* 0x000fc400000000ff */
[----:B--2---:R-:W-:Y:S01]  /*c8d20*/  PRMT R6, R19, 0x7770, RZ ;  /* 0x0000777013067816 */ /* 0x004fe200000000ff */
[----:B------:R-:W2:Y:S01]  /*c8d30*/  LDL.LU.64 R40, [R1+0x470] ;  /* 0x0004700001287983 */ /* 0x000ea20000300a00 */
[----:B0-----:R-:W-:-:S03]  /*c8d40*/  VIADD R0, R14, 0x19 ;  /* 0x000000190e007836 */ /* 0x001fc60000000000 */
[----:B------:R0:W-:Y:S02]  /*c8d50*/  @P4 STG.E.U8 desc[UR36][R36.64], R32 ;  /* 0x0000002024004986 */ /* 0x0001e4000c101124 */
[----:B------:R-:W-:Y:S02]  /*c8d60*/  ISETP.GE.AND P2, PT, R0, UR67, PT ;  /* 0x0000004300007c0c */ /* 0x000fe4000bf46270 */
[----:B------:R-:W2:Y:S01]  /*c8d70*/  LDL.LU.64 R16, [R1+0x468] ;  /* 0x0004680001107983 */ /* 0x000ea20000300a00 */
[----:B------:R-:W-:-:S03]  /*c8d80*/  PRMT R0, R19, 0x7771, RZ ;  /* 0x0000777113007816 */ /* 0x000fc600000000ff */
[----:B----4-:R-:W-:Y:S04]  /*c8d90*/  @P5 STG.E.U8 desc[UR36][R52.64], R6 ;  /* 0x0000000634005986 */ /* 0x010fe8000c101124 */
[----:B0-----:R-:W4:Y:S04]  /*c8da0*/  LDL.LU.64 R36, [R1+0x450] ;  /* 0x0004500001247983 */ /* 0x001f280000300a00 */
[----:B------:R-:W2:Y:S04]  /*c8db0*/  LDL.LU R18, [R1+0x130] ;  /* 0x0001300001127983 */ /* 0x000ea80000300800 */
[----:B------:R0:W-:Y:S04]  /*c8dc0*/  @P6 STG.E.U8 desc[UR36][R20.64], R0 ;  /* 0x0000000014006986 */ /* 0x0001e8000c101124 */
[----:B0-----:R-:W2:Y:S01]  /*c8dd0*/  LDL.LU.64 R20, [R1+0x4508] ;  /* 0x0045080001147983 */ /* 0x001ea20000300a00 */
[----:B------:R-:W-:Y:S01]  /*c8de0*/  ISETP.LT.AND P4, PT, R56, UR23, !P3 ;  /* 0x0000001738007c0c */ /* 0x000fe2000df81270 */
[----:B------:R-:W0:Y:S01]  /*c8df0*/  LDCU UR23, c[0x0][0x398] ;  /* 0x00007300ff1777ac */ /* 0x000e220008000800 */
[----:B------:R-:W-:Y:S01]  /*c8e00*/  ISETP.LT.AND P3, PT, R49, UR24, !P3 ;  /* 0x0000001831007c0c */ /* 0x000fe2000df61270 */
[----:B------:R-:W4:Y:S01]  /*c8e10*/  LDL.LU.64 R52, [R1+0x448] ;  /* 0x0004480001347983 */ /* 0x000f220000300a00 */
[C---:B------:R-:W-:Y:S01]  /*c8e20*/  PRMT R6, R19.reuse, 0x7772, RZ ;  /* 0x0000777213067816 */ /* 0x040fe200000000ff */
[----:B------:R-:W0:Y:S01]  /*c8e30*/  LDCU UR24, c[0x0][0x398] ;  /* 0x00007300ff1877ac */ /* 0x000e220008000800 */
[----:B------:R-:W-:-:S07]  /*c8e40*/  PRMT R0, R19, 0x7773, RZ ;  /* 0x0000777313007816 */ /* 0x000fce00000000ff */
[----:B------:R-:W-:Y:S04]  /*c8e50*/  @P4 STG.E.U8 desc[UR36][R24.64], R6 ;  /* 0x0000000618004986 */ /* 0x000fe8000c101124 */
[----:B---3--:R3:W-:Y:S04]  /*c8e60*/  @P3 STG.E.U8 desc[UR36][R22.64], R0 ;  /* 0x0000000016003986 */ /* 0x0087e8000c101124 */
[----:B---3--:R-:W3:Y:S01]  /*c8e70*/  LDL.LU.64 R22, [R1+0x440] ;  /* 0x0004400001167983 */ /* 0x008ee20000300a00 */
[----:B------:R-:W-:Y:S01]  /*c8e80*/  ISETP.LT.AND P5, PT, R15, UR21, !P2 ;  /* 0x000000150f007c0c */ /* 0x000fe2000d7a1270 */
[----:B------:R-:W0:Y:S01]  /*c8e90*/  LDCU UR21, c[0x0][0x398] ;  /* 0x00007300ff1577ac */ /* 0x000e220008000800 */
[----:B------:R-:W-:Y:S01]  /*c8ea0*/  ISETP.LT.AND P6, PT, R11, UR26, !P2 ;  /* 0x0000001a0b007c0c */ /* 0x000fe2000d7c1270 */
[----:B------:R-:W3:Y:S01]  /*c8eb0*/  LDL.LU.64 R24, [R1+0x438] ;  /* 0x0004380001187983 */ /* 0x000ee20000300a00 */
[----:B-1----:R-:W-:Y:S01]  /*c8ec0*/  ISETP.LT.AND P3, PT, R39, UR22, !P2 ;  /* 0x0000001627007c0c */ /* 0x002fe2000d761270 */
[----:B------:R-:W1:Y:S01]  /*c8ed0*/  LDCU UR22, c[0x0][0x398] ;  /* 0x00007300ff1677ac */ /* 0x000e620008000800 */
[----:B------:R-:W-:Y:S01]  /*c8ee0*/  ISETP.LT.AND P4, PT, R38, UR25, !P2 ;  /* 0x0000001926007c0c */ /* 0x000fe2000d781270 */
[----:B------:R-:W0:Y:S01]  /*c8ef0*/  LDCU UR25, c[0x0][0x398] ;  /* 0x00007300ff1977ac */ /* 0x000e220008000800 */
[----:B------:R-:W0:Y:S01]  /*c8f00*/  LDCU UR26, c[0x0][0x398] ;  /* 0x00007300ff1a77ac */ /* 0x000e220008000800 */
[----:B--2---:R-:W-:-:S02]  /*c8f10*/  PRMT R6, R20, 0x7770, RZ ;  /* 0x0000777014067816 */ /* 0x004fc400000000ff */
[----:B------:R-:W-:-:S03]  /*c8f20*/  PRMT R0, R20, 0x7771, RZ ;  /* 0x0000777114007816 */ /* 0x000fc600000000ff */
[----:B------:R2:W-:Y:S04]  /*c8f30*/  @P5 STG.E.U8 desc[UR36][R54.64], R6 ;  /* 0x0000000636005986 */ /* 0x0005e8000c101124 */
[----:B------:R1:W-:Y:S01]  /*c8f40*/  @P6 STG.E.U8 desc[UR36][R40.64], R0 ;  /* 0x0000000028006986 */ /* 0x0003e2000c101124 */
[----:B0-----:R-:W-:Y:S01]  /*c8f50*/  ISETP.LT.AND P6, PT, R34, UR23, !P2 ;  /* 0x0000001722007c0c */ /* 0x001fe2000d7c1270 */
[----:B------:R-:W0:Y:S02]  /*c8f60*/  LDCU UR23, c[0x0][0x398] ;  /* 0x00007300ff1777ac */ /* 0x000e240008000800 */
[----:B--2---:R-:W2:Y:S01]  /*c8f70*/  LDL.LU.64 R54, [R1+0x430] ;  /* 0x0004300001367983 */ /* 0x004ea20000300a00 */
[C---:B-1----:R-:W-:Y:S02]  /*c8f80*/  PRMT R0, R20.reuse, 0x7772, RZ ;  /* 0x0000777214007816 */ /* 0x042fe400000000ff */
[----:B------:R-:W-:-:S03]  /*c8f90*/  PRMT R20, R20, 0x7773, RZ ;  /* 0x0000777314147816 */ /* 0x000fc600000000ff */
[----:B------:R1:W-:Y:S01]  /*c8fa0*/  @P3 STG.E.U8 desc[UR36][R16.64], R0 ;  /* 0x0000000010003986 */ /* 0x0003e2000c101124 */
[----:B------:R-:W-:-:S03]  /*c8fb0*/  PRMT R6, R18, 0x7770, RZ ;  /* 0x0000777012067816 */ /* 0x000fc600000000ff */
[----:B----4-:R4:W-:Y:S01]  /*c8fc0*/  @P4 STG.E.U8 desc[UR36][R36.64], R20 ;  /* 0x0000001424004986 */ /* 0x0109e2000c101124 */
[----:B------:R-:W-:Y:S01]  /*c8fd0*/  ISETP.LT.AND P4, PT, R48, UR24, !P2 ;  /* 0x0000001830007c0c */ /* 0x000fe2000d781270 */
[----:B------:R-:W0:Y:S02]  /*c8fe0*/  LDCU UR24, c[0x0][0x398] ;  /* 0x00007300ff1877ac */ /* 0x000e240008000800 */
[----:B------:R0:W-:Y:S04]  /*c8ff0*/  @P6 STG.E.U8 desc[UR36][R52.64], R6 ;  /* 0x0000000634006986 */ /* 0x0001e8000c101124 */
[----:B-1----:R-:W2:Y:S04]  /*c9000*/  LDL.LU.64 R16, [R1+0x428] ;  /* 0x0004280001107983 */ /* 0x002ea80000300a00 */
[----:B----4-:R-:W4:Y:S01]  /*c9010*/  LDL.LU.64 R36, [R1+0x420] ;  /* 0x0004200001247983 */ /* 0x010f220000300a00 */
[----:B0-----:R-:W-:-:S03]  /*c9020*/  PRMT R6, R18, 0x7771, RZ ;  /* 0x0000777112067816 */ /* 0x001fc600000000ff */
[----:B------:R-:W4:Y:S04]  /*c9030*/  LDL.LU.64 R40, [R1+0x418] ;  /* 0x0004180001287983 */ /* 0x000f280000300a00 */
[----:B------:R-:W4:Y:S04]  /*c9040*/  LDL.LU R19, [R1+0x144] ;  /* 0x0001440001137983 */ /* 0x000f280000300800 */
[----:B---3--:R0:W-:Y:S04]  /*c9050*/  @P4 STG.E.U8 desc[UR36][R22.64], R6 ;  /* 0x0000000616004986 */ /* 0x0081e8000c101124 */
[----:B0-----:R-:W3:Y:S01]  /*c9060*/  LDL.LU.64 R22, [R1+0x408] ;  /* 0x0004080001167983 */ /* 0x001ee20000300a00 */
[----:B------:R-:W-:Y:S01]  /*c9070*/  ISETP.LT.AND P5, PT, R56, UR21, !P2 ;  /* 0x0000001538007c0c */ /* 0x000fe2000d7a1270 */
[----:B------:R-:W0:Y:S01]  /*c9080*/  LDCU UR21, c[0x0][0x398] ;  /* 0x00007300ff1577ac */ /* 0x000e220008000800 */
[----:B------:R-:W-:Y:S01]  /*c9090*/  VIADD R0, R14, 0x1a ;  /* 0x0000001a0e007836 */ /* 0x000fe20000000000 */
[----:B------:R-:W-:-:S02]  /*c90a0*/  ISETP.LT.AND P2, PT, R49, UR22, !P2 ;  /* 0x0000001631007c0c */ /* 0x000fc4000d741270 */
[----:B------:R-:W-:Y:S01]  /*c90b0*/  PRMT R6, R18, 0x7773, RZ ;  /* 0x0000777312067816 */ /* 0x000fe200000000ff */
[----:B------:R-:W1:Y:S01]  /*c90c0*/  LDCU UR22, c[0x0][0x398] ;  /* 0x00007300ff1677ac */ /* 0x000e620008000800 */
[----:B------:R-:W-:Y:S02]  /*c90d0*/  ISETP.GE.AND P3, PT, R0, UR8, PT ;  /* 0x0000000800007c0c */ /* 0x000fe4000bf66270 */
[----:B------:R-:W-:Y:S01]  /*c90e0*/  PRMT R0, R18, 0x7772, RZ ;  /* 0x0000777212007816 */ /* 0x000fe200000000ff */
[----:B------:R-:W0:Y:S01]  /*c90f0*/  LDCU UR8, c[0x0][0x398] ;  /* 0x00007300ff0877ac */ /* 0x000e220008000800 */
[----:B------:R-:W-:-:S03]  /*c9100*/  ISETP.LT.AND P6, PT, R15, UR25, !P3 ;  /* 0x000000190f007c0c */ /* 0x000fc6000dfc1270 */
[----:B------:R1:W-:Y:S01]  /*c9110*/  @P5 STG.E.U8 desc[UR36][R24.64], R0 ;  /* 0x0000000018005986 */ /* 0x0003e2000c101124 */
[----:B------:R-:W-:Y:S01]  /*c9120*/  ISETP.LT.AND P5, PT, R11, UR23, !P3 ;  /* 0x000000170b007c0c */ /* 0x000fe2000dfa1270 */
[----:B------:R-:W0:Y:S01]  /*c9130*/  LDCU UR23, c[0x0][0x398] ;  /* 0x00007300ff1777ac */ /* 0x000e220008000800 */
[----:B------:R-:W-:Y:S01]  /*c9140*/  ISETP.LT.AND P4, PT, R39, UR26, !P3 ;  /* 0x0000001a27007c0c */ /* 0x000fe2000df81270 */
[----:B------:R-:W0:Y:S01]  /*c9150*/  LDCU UR25, c[0x0][0x398] ;  /* 0x00007300ff1977ac */ /* 0x000e220008000800 */
[C---:B-1----:R-:W-:Y:S01]  /*c9160*/  PRMT R0, R33.reuse, 0x7770, RZ ;  /* 0x0000777021007816 */ /* 0x042fe200000000ff */
[----:B------:R-:W3:Y:S04]  /*c9170*/  LDL.LU.64 R24, [R1+0x400] ;  /* 0x0004000001187983 */ /* 0x000ee80000300a00 */
[----:B------:R-:W3:Y:S04]  /*c9180*/  LDL.LU.64 R52, [R1+0x3f0] ;  /* 0x0003f00001347983 */ /* 0x000ee80000300a00 */
[----:B--2---:R1:W-:Y:S01]  /*c9190*/  @P2 STG.E.U8 desc[UR36][R54.64], R6 ;  /* 0x0000000636002986 */ /* 0x0043e2000c101124 */
[----:B0-----:R-:W-:Y:S01]  /*c91a0*/  ISETP.LT.AND P2, PT, R38, UR21, !P3 ;  /* 0x0000001526007c0c */ /* 0x001fe2000df41270 */
[----:B------:R-:W0:Y:S01]  /*c91b0*/  LDCU UR21, c[0x0][0x398] ;  /* 0x00007300ff1577ac */ /* 0x000e220008000800 */
[C---:B-1----:R-:W-:Y:S01]  /*c91c0*/  PRMT R6, R33.reuse, 0x7771, RZ ;  /* 0x0000777121067816 */ /* 0x042fe200000000ff */
[----:B------:R1:W-:Y:S04]  /*c91d0*/  @P6 STG.E.U8 desc[UR36][R16.64], R0 ;  /* 0x0000000010006986 */ /* 0x0003e8000c101124 */
[----:B----4-:R2:W-:Y:S01]  /*c91e0*/  @P5 STG.E.U8 desc[UR36][R36.64], R6 ;  /* 0x0000000624005986 */ /* 0x0105e2000c101124 */
[----:B-1----:R-:W-:-:S02]  /*c91f0*/  PRMT R0, R33, 0x7772, RZ ;  /* 0x0000777221007816 */ /* 0x002fc400000000ff */
[----:B------:R-:W-:Y:S01]  /*c9200*/  PRMT R33, R33, 0x7773, RZ ;  /* 0x0000777321217816 */ /* 0x000fe200000000ff */
[----:B--2---:R-:W2:Y:S04]  /*c9210*/  LDL.LU.64 R36, [R1+0x3d8] ;  /* 0x0003d80001247983 */ /* 0x004ea80000300a00 */
[----:B------:R-:W4:Y:S04]  /*c9220*/  LDL.LU.64 R16, [R1+0x3d0] ;  /* 0x0003d00001107983 */ /* 0x000f280000300a00 */
[----:B------:R1:W-:Y:S04]  /*c9230*/  @P4 STG.E.U8 desc[UR36][R40.64], R0 ;  /* 0x0000000028004986 */ /* 0x0003e8000c101124 */
[----:B------:R-:W2:Y:S04]  /*c9240*/  LDL.LU.64 R54, [R1+0x3c8] ;  /* 0x0003c80001367983 */ /* 0x000ea80000300a00 */
[----:B-1----:R-:W2:Y:S04]  /*c9250*/  LDL.LU.64 R40, [R1+0x3c0] ;  /* 0x0003c00001287983 */ /* 0x002ea80000300a00 */
[----:B---3--:R1:W-:Y:S04]  /*c9260*/  @P2 STG.E.U8 desc[UR36][R22.64], R33 ;  /* 0x0000002116002986 */ /* 0x0083e8000c101124 */
[----:B-1----:R-:W3:Y:S04]  /*c9270*/  LDL.LU.64 R22, [R1+0x4500] ;  /* 0x0045000001167983 */ /* 0x002ee80000300a00 */
[----:B------:R-:W2:Y:S01]  /*c9280*/  LDL.LU.64 R32, [R1+0x3f8] ;  /* 0x0003f80001207983 */ /* 0x000ea20000300a00 */
[----:B------:R-:W-:Y:S01]  /*c9290*/  ISETP.LT.AND P6, PT, R34, UR8, !P3 ;  /* 0x0000000822007c0c */ /* 0x000fe2000dfc1270 */
[----:B------:R-:W-:Y:S01]  /*c92a0*/  VIADD R6, R14, 0x1b ;  /* 0x0000001b0e067836 */ /* 0x000fe20000000000 */
[----:B------:R-:W-:Y:S01]  /*c92b0*/  ISETP.LT.AND P5, PT, R48, UR22, !P3 ;  /* 0x0000001630007c0c */ /* 0x000fe2000dfa1270 */
[----:B------:R-:W1:Y:S01]  /*c92c0*/  LDCU UR8, c[0x0][0x398] ;  /* 0x00007300ff0877ac */ /* 0x000e620008000800 */
[----:B------:R-:W-:-:S02]  /*c92d0*/  ISETP.LT.AND P4, PT, R56, UR23, !P3 ;  /* 0x0000001738007c0c */ /* 0x000fc4000df81270 */
[----:B------:R-:W-:Y:S01]  /*c92e0*/  PRMT R0, R19, 0x7770, RZ ;  /* 0x0000777013007816 */ /* 0x000fe200000000ff */
[----:B------:R-:W0:Y:S01]  /*c92f0*/  LDCU UR22, c[0x0][0x398] ;  /* 0x00007300ff1677ac */ /* 0x000e220008000800 */
[----:B------:R-:W-:Y:S02]  /*c9300*/  ISETP.LT.AND P3, PT, R49, UR24, !P3 ;  /* 0x0000001831007c0c */ /* 0x000fe4000df61270 */
[----:B------:R-:W-:Y:S01]  /*c9310*/  ISETP.GE.AND P2, PT, R6, UR64, PT ;  /* 0x0000004006007c0c */ /* 0x000fe2000bf46270 */
[----:B------:R-:W0:Y:S01]  /*c9320*/  LDCU UR23, c[0x0][0x398] ;  /* 0x00007300ff1777ac */ /* 0x000e220008000800 */
[C---:B------:R-:W-:Y:S01]  /*c9330*/  PRMT R6, R19.reuse, 0x7771, RZ ;  /* 0x0000777113067816 */ /* 0x040fe200000000ff */
[----:B------:R1:W-:Y:S01]  /*c9340*/  @P6 STG.E.U8 desc[UR36][R24.64], R0 ;  /* 0x0000000018006986 */ /* 0x0003e2000c101124 */
[----:B------:R-:W0:Y:S03]  /*c9350*/  LDCU UR24, c[0x0][0x398] ;  /* 0x00007300ff1877ac */ /* 0x000e260008000800 */
[----:B-1----:R-:W3:Y:S01]  /*c9360*/  LDL.LU.64 R24, [R1+0x3b8] ;  /* 0x0003b80001187983 */ /* 0x002ee20000300a00 */
[----:B------:R-:W-:-:S02]  /*c9370*/  PRMT R0, R19, 0x7772, RZ ;  /* 0x0000777213007816 */ /* 0x000fc400000000ff */
[----:B------:R-:W-:Y:S01]  /*c9380*/  ISETP.LT.AND P6, PT, R15, UR25, !P2 ;  /* 0x000000190f007c0c */ /* 0x000fe2000d7c1270 */
[----:B------:R-:W1:Y:S01]  /*c9390*/  LDCU UR25, c[0x0][0x398] ;  /* 0x00007300ff1977ac */ /* 0x000e620008000800 */
[----:B--2---:R2:W-:Y:S04]  /*c93a0*/  @P5 STG.E.U8 desc[UR36][R32.64], R6 ;  /* 0x0000000620005986 */ /* 0x0045e8000c101124 */
[----:B------:R-:W-:Y:S01]  /*c93b0*/  @P4 STG.E.U8 desc[UR36][R52.64], R0 ;  /* 0x0000000034004986 */ /* 0x000fe2000c101124 */
[----:B--2---:R-:W-:-:S05]  /*c93c0*/  PRMT R6, R19, 0x7773, RZ ;  /* 0x0000777313067816 */ /* 0x004fca00000000ff */
[----:B------:R2:W-:Y:S04]  /*c93d0*/  @P3 STG.E.U8 desc[UR36][R36.64], R6 ;  /* 0x0000000624003986 */ /* 0x0005e8000c101124 */
[----:B--2---:R-:W2:Y:S01]  /*c93e0*/  LDL.LU.64 R36, [R1+0x3b0] ;  /* 0x0003b00001247983 */ /* 0x004ea20000300a00 */
[----:B------:R-:W-:-:S03]  /*c93f0*/  PRMT R0, R21, 0x7770, RZ ;  /* 0x0000777015007816 */ /* 0x000fc600000000ff */
[----:B------:R-:W2:Y:S04]  /*c9400*/  LDL.LU.64 R32, [R1+0x3a8] ;  /* 0x0003a80001207983 */ /* 0x000ea80000300a00 */
[----:B----4-:R4:W-:Y:S04]  /*c9410*/  @P6 STG.E.U8 desc[UR36][R16.64], R0 ;  /* 0x0000000010006986 */ /* 0x0109e8000c101124 */
[----:B------:R-:W2:Y:S04]  /*c9420*/  LDL.LU.64 R18, [R1+0x3a0] ;  /* 0x0003a00001127983 */ /* 0x000ea80000300a00 */
[----:B----4-:R-:W4:Y:S01]  /*c9430*/  LDL.LU.64 R16, [R1+0x388] ;  /* 0x0003880001107983 */ /* 0x010f220000300a00 */
[----:B0-----:R-:W-:Y:S01]  /*c9440*/  ISETP.LT.AND P5, PT, R11, UR21, !P2 ;  /* 0x000000150b007c0c */ /* 0x001fe2000d7a1270 */
[----:B------:R-:W0:Y:S01]  /*c9450*/  LDCU UR21, c[0x0][0x398] ;  /* 0x00007300ff1577ac */ /* 0x000e220008000800 */
[----:B------:R-:W-:-:S02]  /*c9460*/  ISETP.LT.AND P4, PT, R39, UR8, !P2 ;  /* 0x0000000827007c0c */ /* 0x000fc4000d781270 */
[C---:B------:R-:W-:Y:S01]  /*c9470*/  PRMT R6, R21.reuse, 0x7771, RZ ;  /* 0x0000777115067816 */ /* 0x040fe200000000ff */
[----:B------:R-:W0:Y:S01]  /*c9480*/  LDCU UR8, c[0x0][0x398] ;  /* 0x00007300ff0877ac */ /* 0x000e220008000800 */
[----:B------:R-:W-:Y:S02]  /*c9490*/  ISETP.LT.AND P6, PT, R38, UR22, !P2 ;  /* 0x0000001626007c0c */ /* 0x000fe4000d7c1270 */
[C---:B------:R-:W-:Y:S01]  /*c94a0*/  PRMT R0, R21.reuse, 0x7772, RZ ;  /* 0x0000777215007816 */ /* 0x040fe200000000ff */
[----:B------:R-:W0:Y:S01]  /*c94b0*/  LDCU UR22, c[0x0][0x398] ;  /* 0x00007300ff1677ac */ /* 0x000e220008000800 */
[----:B------:R-:W-:-:S03]  /*c94c0*/  PRMT R21, R21, 0x7773, RZ ;  /* 0x0000777315157816 */ /* 0x000fc600000000ff */
[----:B------:R0:W-:Y:S04]  /*c94d0*/  @P5 STG.E.U8 desc[UR36][R54.64], R6 ;  /* 0x0000000636005986 */ /* 0x0001e8000c101124 */
[----:B------:R0:W-:Y:S01]  /*c94e0*/  @P4 STG.E.U8 desc[UR36][R40.64], R0 ;  /* 0x0000000028004986 */ /* 0x0001e2000c101124 */
[----:B------:R-:W-:Y:S01]  /*c94f0*/  ISETP.LT.AND P4, PT, R34, UR23, !P2 ;  /* 0x0000001722007c0c */ /* 0x000fe2000d781270 */
[----:B------:R-:W1:Y:S02]  /*c9500*/  LDCU UR23, c[0x0][0x398] ;  /* 0x00007300ff1777ac */ /* 0x000e640008000800 */
[----:B------:R-:W4:Y:S04]  /*c9510*/  LDL.LU R34, [R1+0x44fc] ;  /* 0x0044fc0001227983 */ /* 0x000f280000300800 */
[----:B------:R-:W4:Y:S04]  /*c9520*/  LDL.LU.64 R52, [R1+0x380] ;  /* 0x0003800001347983 */ /* 0x000f280000300a00 */
[----:B0-----:R-:W4:Y:S04]  /*c9530*/  LDL.LU.64 R54, [R1+0x378] ;  /* 0x0003780001367983 */ /* 0x001f280000300a00 */
[----:B---3--:R0:W-:Y:S04]  /*c9540*/  @P6 STG.E.U8 desc[UR36][R24.64], R21 ;  /* 0x0000001518006986 */ /* 0x0081e8000c101124 */
[----:B------:R-:W3:Y:S01]  /*c9550*/  LDL.LU.64 R40, [R1+0x370] ;  /* 0x0003700001287983 */ /* 0x000ee20000300a00 */
[----:B------:R-:W-:-:S03]  /*c9560*/  PRMT R6, R35, 0x7770, RZ ;  /* 0x0000777023067816 */ /* 0x000fc600000000ff */
[----:B0-----:R-:W3:Y:S04]  /*c9570*/  LDL.LU.64 R24, [R1+0x358] ;  /* 0x0003580001187983 */ /* 0x001ee80000300a00 */
[----:B------:R-:W3:Y:S01]  /*c9580*/  LDL.LU R21, [R1+0x1c64] ;  /* 0x001c640001157983 */ /* 0x000ee20000300800 */
[----:B------:R-:W-:Y:S01]  /*c9590*/  ISETP.LT.AND P5, PT, R48, UR24, !P2 ;  /* 0x0000001830007c0c */ /* 0x000fe2000d7a1270 */
[----:B------:R-:W-:Y:S01]  /*c95a0*/  VIADD R0, R14, 0x1c ;  /* 0x0000001c0e007836 */ /* 0x000fe20000000000 */
[----:B------:R-:W-:Y:S01]  /*c95b0*/  ISETP.LT.AND P6, PT, R56, UR8, !P2 ;  /* 0x0000000838007c0c */ /* 0x000fe2000d7c1270 */
[----:B------:R-:W3:Y:S01]  /*c95c0*/  LDCU UR8, c[0x0][0x398] ;  /* 0x00007300ff0877ac */ /* 0x000ee20008000800 */
[----:B------:R-:W-:Y:S02]  /*c95d0*/  ISETP.LT.AND P2, PT, R49, UR21, !P2 ;  /* 0x0000001531007c0c */ /* 0x000fe4000d741270 */
[----:B------:R-:W-:Y:S01]  /*c95e0*/  ISETP.GE.AND P3, PT, R0, UR10, PT ;  /* 0x0000000a00007c0c */ /* 0x000fe2000bf66270 */
[----:B------:R-:W0:Y:S01]  /*c95f0*/  LDCU UR10, c[0x0][0x398] ;  /* 0x00007300ff0a77ac */ /* 0x000e220008000800 */
[C---:B------:R-:W-:Y:S01]  /*c9600*/  PRMT R0, R35.reuse, 0x7771, RZ ;  /* 0x0000777123007816 */ /* 0x040fe200000000ff */
[----:B------:R-:W0:Y:S01]  /*c9610*/  LDCU UR21, c[0x0][0x398] ;  /* 0x00007300ff1577ac */ /* 0x000e220008000800 */
[----:B------:R-:W0:Y:S01]  /*c9620*/  LDCU UR24, c[0x0][0x398] ;  /* 0x00007300ff1877ac */ /* 0x000e220008000800 */
[----:B--2---:R2:W-:Y:S04]  /*c9630*/  @P4 STG.E.U8 desc[UR36][R36.64], R6 ;  /* 0x0000000624004986 */ /* 0x0045e8000c101124 */
[----:B--2---:R-:W2:Y:S01]  /*c9640*/  LDL.LU R36, [R1+0x148] ;  /* 0x0001480001247983 */ /* 0x004ea20000300800 */
[----:B------:R-:W-:-:S03]  /*c9650*/  PRMT R6, R35, 0x7772, RZ ;  /* 0x0000777223067816 */ /* 0x000fc600000000ff */
[----:B------:R0:W-:Y:S04]  /*c9660*/  @P5 STG.E.U8 desc[UR36][R32.64], R0 ;  /* 0x0000000020005986 */ /* 0x0001e8000c101124 */
[----:B------:R1:W-:Y:S01]  /*c9670*/  @P6 STG.E.U8 desc[UR36][R18.64], R6 ;  /* 0x0000000612006986 */ /* 0x0003e2000c101124 */
[----:B0-----:R-:W-:-:S03]  /*c9680*/  PRMT R0, R35, 0x7773, RZ ;  /* 0x0000777323007816 */ /* 0x001fc600000000ff */
[----:B------:R-:W2:Y:S04]  /*c9690*/  LDL.LU R35, [R1+0x44f8] ;  /* 0x0044f80001237983 */ /* 0x000ea80000300800 */
[----:B----4-:R0:W-:Y:S04]  /*c96a0*/  @P2 STG.E.U8 desc[UR36][R16.64], R0 ;  /* 0x0000000010002986 */ /* 0x0101e8000c101124 */
[----:B-1----:R-:W4:Y:S04]  /*c96b0*/  LDL.LU.64 R18, [R1+0x348] ;  /* 0x0003480001127983 */ /* 0x002f280000300a00 */
[----:B0-----:R-:W4:Y:S01]  /*c96c0*/  LDL.LU.64 R16, [R1+0x340] ;  /* 0x0003400001107983 */ /* 0x001f220000300a00 */
[----:B------:R-:W-:Y:S01]  /*c96d0*/  ISETP.LT.AND P5, PT, R15, UR22, !P3 ;  /* 0x000000160f007c0c */ /* 0x000fe2000dfa1270 */
[----:B------:R-:W0:Y:S01]  /*c96e0*/  LDCU UR22, c[0x0][0x398] ;  /* 0x00007300ff1677ac */ /* 0x000e220008000800 */
[----:B------:R-:W-:Y:S01]  /*c96f0*/  ISETP.LT.AND P4, PT, R11, UR25, !P3 ;  /* 0x000000190b007c0c */ /* 0x000fe2000df81270 */
[----:B------:R-:W4:Y:S01]  /*c9700*/  LDL.LU.64 R32, [R1+0x330] ;  /* 0x0003300001207983 */ /* 0x000f220000300a00 */
[C---:B------:R-:W-:Y:S01]  /*c9710*/  PRMT R6, R34.reuse, 0x7770, RZ ;  /* 0x0000777022067816 */ /* 0x040fe200000000ff */
[----:B------:R-:W1:Y:S01]  /*c9720*/  LDCU UR25, c[0x0][0x398] ;  /* 0x00007300ff1977ac */ /* 0x000e620008000800 */
[----:B------:R-:W-:-:S02]  /*c9730*/  PRMT R0, R34, 0x7771, RZ ;  /* 0x0000777122007816 */ /* 0x000fc400000000ff */
[----:B------:R-:W-:Y:S01]  /*c9740*/  ISETP.LT.AND P6, PT, R39, UR23, !P3 ;  /* 0x0000001727007c0c */ /* 0x000fe2000dfc1270 */
[----:B------:R-:W0:Y:S01]  /*c9750*/  LDCU UR23, c[0x0][0x398] ;  /* 0x00007300ff1777ac */ /* 0x000e220008000800 */
[----:B------:R-:W-:-:S03]  /*c9760*/  ISETP.LT.AND P2, PT, R38, UR10, !P3 ;  /* 0x0000000a26007c0c */ /* 0x000fc6000df41270 */
[----:B------:R-:W-:Y:S01]  /*c9770*/  @P5 STG.E.U8 desc[UR36][R52.64], R6 ;  /* 0x0000000634005986 */ /* 0x000fe2000c101124 */
[----:B------:R-:W0:Y:S03]  /*c9780*/  LDCU UR10, c[0x0][0x398] ;  /* 0x00007300ff0a77ac */ /* 0x000e260008000800 */
[----:B------:R1:W-:Y:S01]  /*c9790*/  @P4 STG.E.U8 desc[UR36][R54.64], R0 ;  /* 0x0000000036004986 */ /* 0x0003e2000c101124 */
[----:B---3--:R-:W-:Y:S01]  /*c97a0*/  ISETP.LT.AND P4, PT, R21, UR8, !P3 ;  /* 0x0000000815007c0c */ /* 0x008fe2000df81270 */
[----:B------:R-:W3:Y:S01]  /*c97b0*/  LDCU UR8, c[0x0][0x39c] ;  /* 0x00007380ff0877ac */ /* 0x000ee20008000800 */
[C---:B-1----:R-:W-:Y:S01]  /*c97c0*/  PRMT R0, R34.reuse, 0x7772, RZ ;  /* 0x0000777222007816 */ /* 0x042fe200000000ff */
[----:B------:R-:W3:Y:S01]  /*c97d0*/  LDL.LU.64 R54, [R1+0x328] ;  /* 0x0003280001367983 */ /* 0x000ee20000300a00 */
[----:B------:R-:W-:-:S03]  /*c97e0*/  PRMT R34, R34, 0x7773, RZ ;  /* 0x0000777322227816 */ /* 0x000fc600000000ff */
[----:B------:R1:W-:Y:S04]  /*c97f0*/  @P6 STG.E.U8 desc[UR36][R40.64], R0 ;  /* 0x0000000028006986 */ /* 0x0003e8000c101124 */
[----:B------:R0:W-:Y:S04]  /*c9800*/  @P2 STG.E.U8 desc[UR36][R24.64], R34 ;  /* 0x0000002218002986 */ /* 0x0001e8000c101124 */
[----:B-1----:R-:W3:Y:S04]  /*c9810*/  LDL.LU.64 R40, [R1+0x320] ;  /* 0x0003200001287983 */ /* 0x002ee80000300a00 */
[----:B0-----:R-:W3:Y:S01]  /*c9820*/  LDL.LU.64 R24, [R1+0x318] ;  /* 0x0003180001187983 */ /* 0x001ee20000300a00 */
[----:B------:R-:W-:Y:S01]  /*c9830*/  ISETP.LT.AND P5, PT, R48, UR21, !P3 ;  /* 0x0000001530007c0c */ /* 0x000fe2000dfa1270 */
[----:B------:R-:W-:Y:S01]  /*c9840*/  VIADD R0, R14, 0x1d ;  /* 0x0000001d0e007836 */ /* 0x000fe20000000000 */
[----:B------:R-:W-:Y:S01]  /*c9850*/  ISETP.LT.AND P6, PT, R56, UR22, !P3 ;  /* 0x0000001638007c0c */ /* 0x000fe2000dfc1270 */
[----:B------:R-:W0:Y:S03]  /*c9860*/  LDCU UR21, c[0x0][0x398] ;  /* 0x00007300ff1577ac */ /* 0x000e260008000800 */
[----:B------:R-:W-:Y:S01]  /*c9870*/  ISETP.GE.AND P2, PT, R0, UR11, PT ;  /* 0x0000000b00007c0c */ /* 0x000fe2000bf46270 */
[----:B------:R-:W1:Y:S01]  /*c9880*/  LDCU UR11, c[0x0][0x398] ;  /* 0x00007300ff0b77ac */ /* 0x000e620008000800 */
[----:B------:R-:W0:Y:S01]  /*c9890*/  LDCU UR22, c[0x0][0x398] ;  /* 0x00007300ff1677ac */ /* 0x000e220008000800 */
[----:B--2---:R-:W-:-:S05]  /*c98a0*/  PRMT R6, R36, 0x7770, RZ ;  /* 0x0000777024067816 */ /* 0x004fca00000000ff */
[----:B------:R2:W-:Y:S04]  /*c98b0*/  @P4 STG.E.U8 desc[UR36][R22.64], R6 ;  /* 0x0000000616004986 */ /* 0x0005e8000c101124 */
[----:B--2---:R-:W2:Y:S01]  /*c98c0*/  LDL.LU.64 R22, [R1+0x44f0] ;  /* 0x0044f00001167983 */ /* 0x004ea20000300a00 */
[C---:B------:R-:W-:Y:S02]  /*c98d0*/  PRMT R6, R36.reuse, 0x7771, RZ ;  /* 0x0000777124067816 */ /* 0x040fe400000000ff */
[----:B------:R-:W-:Y:S01]  /*c98e0*/  PRMT R0, R36, 0x7772, RZ ;  /* 0x0000777224007816 */ /* 0x000fe200000000ff */
[----:B------:R-:W3:Y:S04]  /*c98f0*/  LDL.LU.64 R52, [R1+0x308] ;  /* 0x0003080001347983 */ /* 0x000ee80000300a00 */
[----:B------:R-:W3:Y:S04]  /*c9900*/  LDL.LU R37, [R1+0x138] ;  /* 0x0001380001257983 */ /* 0x000ee80000300800 */
[----:B----4-:R-:W-:Y:S04]  /*c9910*/  @P5 STG.E.U8 desc[UR36][R18.64], R6 ;  /* 0x0000000612005986 */ /* 0x010fe8000c101124 */
[----:B------:R4:W-:Y:S04]  /*c9920*/  @P6 STG.E.U8 desc[UR36][R16.64], R0 ;  /* 0x0000000010006986 */ /* 0x0009e8000c101124 */
[----:B----4-:R-:W4:Y:S04]  /*c9930*/  LDL.LU.64 R16, [R1+0x300] ;  /* 0x0003000001107983 */ /* 0x010f280000300a00 */
[----:B------:R-:W4:Y:S01]  /*c9940*/  LDL.LU.64 R18, [R1+0x2f8] ;  /* 0x0002f80001127983 */ /* 0x000f220000300a00 */
[----:B------:R-:W-:Y:S01]  /*c9950*/  ISETP.LT.AND P3, PT, R49, UR10, !P3 ;  /* 0x0000000a31007c0c */ /* 0x000fe2000df61270 */
[----:B------:R-:W0:Y:S01]  /*c9960*/  LDCU UR10, c[0x0][0x39c] ;  /* 0x00007380ff0a77ac */ /* 0x000e220008000800 */
[----:B------:R-:W-:-:S02]  /*c9970*/  ISETP.LT.AND P4, PT, R15, UR23, !P2 ;  /* 0x000000170f007c0c */ /* 0x000fc4000d781270 */
[----:B------:R-:W-:Y:S01]  /*c9980*/  ISETP.LT.AND P6, PT, R11, UR24, !P2 ;  /* 0x000000180b007c0c */ /* 0x000fe2000d7c1270 */
[----:B------:R-:W0:Y:S01]  /*c9990*/  LDCU UR23, c[0x0][0x398] ;  /* 0x00007300ff1777ac */ /* 0x000e220008000800 */
[----:B------:R-:W-:Y:S02]  /*c99a0*/  PRMT R6, R36, 0x7773, RZ ;  /* 0x0000777324067816 */ /* 0x000fe400000000ff */
[----:B------:R-:W-:Y:S01]  /*c99b0*/  ISETP.LT.AND P5, PT, R39, UR25, !P2 ;  /* 0x0000001927007c0c */ /* 0x000fe2000d7a1270 */
[----:B------:R-:W0:Y:S04]  /*c99c0*/  LDCU UR24, c[0x0][0x398] ;  /* 0x00007300ff1877ac */ /* 0x000e280008000800 */
[----:B------:R0:W-:Y:S01]  /*c99d0*/  @P3 STG.E.U8 desc[UR36][R32.64], R6 ;  /* 0x0000000620003986 */ /* 0x0001e2000c101124 */
[----:B--2---:R-:W-:-:S02]  /*c99e0*/  PRMT R0, R22, 0x7770, RZ ;  /* 0x0000777016007816 */ /* 0x004fc400000000ff */
[----:B0-----:R-:W-:-:S03]  /*c99f0*/  PRMT R6, R22, 0x7771, RZ ;  /* 0x0000777116067816 */ /* 0x001fc600000000ff */
[----:B---3--:R0:W-:Y:S01]  /*c9a00*/  @P4 STG.E.U8 desc[UR36][R54.64], R0 ;  /* 0x0000000036004986 */ /* 0x0081e2000c101124 */
[----:B-1----:R-:W-:Y:S01]  /*c9a10*/  ISETP.LT.AND P4, PT, R38, UR11, !P2 ;  /* 0x0000000b26007c0c */ /* 0x002fe2000d781270 */
[----:B------:R-:W1:Y:S02]  /*c9a20*/  LDCU UR11, c[0x0][0x398] ;  /* 0x00007300ff0b77ac */ /* 0x000e640008000800 */
[----:B------:R2:W-:Y:S01]  /*c9a30*/  @P6 STG.E.U8 desc[UR36][R40.64], R6 ;  /* 0x0000000628006986 */ /* 0x0005e2000c101124 */
[----:B------:R-:W-:Y:S01]  /*c9a40*/  ISETP.LT.AND P6, PT, R21, UR21, !P2 ;  /* 0x0000001515007c0c */ /* 0x000fe2000d7c1270 */
[----:B------:R-:W3:Y:S02]  /*c9a50*/  LDCU UR21, c[0x0][0x398] ;  /* 0x00007300ff1577ac */ /* 0x000ee40008000800 */
[----:B0-----:R-:W3:Y:S01]  /*c9a60*/  LDL.LU.64 R54, [R1+0x2f0] ;  /* 0x0002f00001367983 */ /* 0x001ee20000300a00 */
[----:B------:R-:W-:-:S03]  /*c9a70*/  PRMT R0, R22, 0x7772, RZ ;  /* 0x0000777216007816 */ /* 0x000fc600000000ff */
[----:B--2---:R-:W2:Y:S04]  /*c9a80*/  LDL.LU.64 R40, [R1+0x2e0] ;  /* 0x0002e00001287983 */ /* 0x004ea80000300a00 */
[----:B------:R0:W-:Y:S01]  /*c9a90*/  @P5 STG.E.U8 desc[UR36][R24.64], R0 ;  /* 0x0000000018005986 */ /* 0x0001e2000c101124 */
[----:B------:R-:W-:Y:S01]  /*c9aa0*/  ISETP.LT.AND P5, PT, R48, UR22, !P2 ;  /* 0x0000001630007c0c */ /* 0x000fe2000d7a1270 */
[----:B------:R-:W1:Y:S01]  /*c9ab0*/  LDCU UR22, c[0x0][0x398] ;  /* 0x00007300ff1677ac */ /* 0x000e620008000800 */
[----:B------:R-:W-:Y:S02]  /*c9ac0*/  PRMT R22, R22, 0x7773, RZ ;  /* 0x0000777316167816 */ /* 0x000fe400000000ff */
[----:B------:R-:W-:Y:S01]  /*c9ad0*/  PRMT R6, R37, 0x7770, RZ ;  /* 0x0000777025067816 */ /* 0x000fe200000000ff */
[----:B0-----:R-:W2:Y:S01]  /*c9ae0*/  LDL.LU.64 R24, [R1+0x2d8] ;  /* 0x0002d80001187983 */ /* 0x001ea20000300a00 */
[----:B------:R-:W-:-:S05]  /*c9af0*/  VIADD R0, R14, 0x1e ;  /* 0x0000001e0e007836 */ /* 0x000fca0000000000 */
[----:B------:R-:W-:Y:S01]  /*c9b00*/  ISETP.GE.AND P3, PT, R0, UR12, PT ;  /* 0x0000000c00007c0c */ /* 0x000fe2000bf66270 */
[----:B------:R-:W-:Y:S01]  /*c9b10*/  @P4 STG.E.U8 desc[UR36][R52.64], R22 ;  /* 0x0000001634004986 */ /* 0x000fe2000c101124 */
[----:B------:R-:W-:Y:S01]  /*c9b20*/  PRMT R0, R37, 0x7771, RZ ;  /* 0x0000777125007816 */ /* 0x000fe200000000ff */
[----:B------:R-:W0:Y:S02]  /*c9b30*/  LDCU UR12, c[0x0][0x398] ;  /* 0x00007300ff0c77ac */ /* 0x000e240008000800 */
[----:B----4-:R4:W-:Y:S04]  /*c9b40*/  @P6 STG.E.U8 desc[UR36][R16.64], R6 ;  /* 0x0000000610006986 */ /* 0x0109e8000c101124 */
[----:B------:R0:W-:Y:S04]  /*c9b50*/  @P5 STG.E.U8 desc[UR36][R18.64], R0 ;  /* 0x0000000012005986 */ /* 0x0001e8000c101124 */
[----:B----4-:R-:W4:Y:S04]  /*c9b60*/  LDL.LU.64 R16, [R1+0x2d0] ;  /* 0x0002d00001107983 */ /* 0x010f280000300a00 */
[----:B------:R-:W4:Y:S04]  /*c9b70*/  LDL.LU.64 R32, [R1+0x2c8] ;  /* 0x0002c80001207983 */ /* 0x000f280000300a00 */
[----:B0-----:R-:W4:Y:S01]  /*c9b80*/  LDL.LU.64 R18, [R1+0x2b8] ;  /* 0x0002b80001127983 */ /* 0x001f220000300a00 */
[----:B------:R-:W-:Y:S01]  /*c9b90*/  ISETP.LT.AND P4, PT, R56, UR23, !P2 ;  /* 0x0000001738007c0c */ /* 0x000fe2000d781270 */
[----:B------:R-:W0:Y:S01]  /*c9ba0*/  LDCU UR23, c[0x0][0x398] ;  /* 0x00007300ff1777ac */ /* 0x000e220008000800 */
[----:B-1----:R-:W-:-:S02]  /*c9bb0*/  ISETP.LT.AND P2, PT, R49, UR11, !P2 ;  /* 0x0000000b31007c0c */ /* 0x002fc4000d741270 */
[----:B---3--:R-:W-:Y:S01]  /*c9bc0*/  ISETP.LT.AND P6, PT, R15, UR21, !P3 ;  /* 0x000000150f007c0c */ /* 0x008fe2000dfc1270 */
[----:B------:R-:W-:Y:S01]  /*c9bd0*/  VIADD R0, R14, 0x1f ;  /* 0x0000001f0e007836 */ /* 0x000fe20000000000 */
[----:B------:R-:W-:Y:S01]  /*c9be0*/  PRMT R6, R37, 0x7772, RZ ;  /* 0x0000777225067816 */ /* 0x000fe200000000ff */
[----:B------:R-:W3:Y:S01]  /*c9bf0*/  LDL.LU R53, [R1+0x14c] ;  /* 0x00014c0001357983 */ /* 0x000ee20000300800 */
[----:B------:R-:W1:Y:S02]  /*c9c00*/  LDCU UR11, c[0x0][0x398] ;  /* 0x00007300ff0b77ac */ /* 0x000e640008000800 */
[----:B------:R-:W-:Y:S02]  /*c9c10*/  ISETP.GE.AND P5, PT, R0, UR13, PT ;  /* 0x0000000d00007c0c */ /* 0x000fe4000bfa6270 */
[----:B------:R-:W-:Y:S01]  /*c9c20*/  PRMT R0, R35, 0x7770, RZ ;  /* 0x0000777023007816 */ /* 0x000fe200000000ff */
[----:B------:R-:W0:Y:S01]  /*c9c30*/  LDCU UR13, c[0x0][0x398] ;  /* 0x00007300ff0d77ac */ /* 0x000e220008000800 */
[----:B------:R-:W0:Y:S01]  /*c9c40*/  LDCU UR21, c[0x0][0x398] ;  /* 0x00007300ff1577ac */ /* 0x000e220008000800 */
[----:B------:R0:W-:Y:S01]  /*c9c50*/  @P4 STG.E.U8 desc[UR36][R54.64], R6 ;  /* 0x0000000636004986 */ /* 0x0001e2000c101124 */
[----:B------:R-:W-:Y:S01]  /*c9c60*/  ISETP.LT.AND P4, PT, R11, UR12, !P3 ;  /* 0x0000000c0b007c0c */ /* 0x000fe2000df81270 */
[----:B------:R-:W1:Y:S01]  /*c9c70*/  LDCU UR12, c[0x0][0x398] ;  /* 0x00007300ff0c77ac */ /* 0x000e620008000800 */
[----:B0-----:R-:W-:-:S02]  /*c9c80*/  PRMT R6, R37, 0x7773, RZ ;  /* 0x0000777325067816 */ /* 0x001fc400000000ff */
[----:B------:R-:W3:Y:S04]  /*c9c90*/  LDL.LU.64 R36, [R1+0x2b0] ;  /* 0x0002b00001247983 */ /* 0x000ee80000300a00 */
[----:B--2---:R0:W-:Y:S01]  /*c9ca0*/  @P2 STG.E.U8 desc[UR36][R40.64], R6 ;  /* 0x0000000628002986 */ /* 0x0041e2000c101124 */
[----:B------:R-:W-:Y:S01]  /*c9cb0*/  ISETP.LT.AND P2, PT, R39, UR22, !P3 ;  /* 0x0000001627007c0c */ /* 0x000fe2000df41270 */
[----:B------:R-:W2:Y:S02]  /*c9cc0*/  LDCU UR22, c[0x0][0x398] ;  /* 0x00007300ff1677ac */ /* 0x000ea40008000800 */
[----:B------:R1:W-:Y:S01]  /*c9cd0*/  @P6 STG.E.U8 desc[UR36][R24.64], R0 ;  /* 0x0000000018006986 */ /* 0x0003e2000c101124 */
[----:B------:R-:W-:Y:S01]  /*c9ce0*/  ISETP.LT.AND P6, PT, R38, UR23, !P3 ;  /* 0x0000001726007c0c */ /* 0x000fe2000dfc1270 */
[----:B------:R-:W2:Y:S02]  /*c9cf0*/  LDCU UR23, c[0x0][0x398] ;  /* 0x00007300ff1777ac */ /* 0x000ea40008000800 */
[----:B------:R-:W2:Y:S01]  /*c9d00*/  LDL.LU.64 R54, [R1+0x2a0] ;  /* 0x0002a00001367983 */ /* 0x000ea20000300a00 */
[----:B0-----:R-:W-:-:S03]  /*c9d10*/  PRMT R6, R35, 0x7771, RZ ;  /* 0x0000777123067816 */ /* 0x001fc600000000ff */
[----:B------:R-:W2:Y:S01]  /*c9d20*/  LDL.LU.64 R40, [R1+0x288] ;  /* 0x0002880001287983 */ /* 0x000ea20000300a00 */
[----:B-1----:R-:W-:-:S03]  /*c9d30*/  PRMT R0, R35, 0x7772, RZ ;  /* 0x0000777223007816 */ /* 0x002fc600000000ff */
[----:B------:R-:W2:Y:S01]  /*c9d40*/  LDL.LU.64 R24, [R1+0x280] ;  /* 0x0002800001187983 */ /* 0x000ea20000300a00 */
[----:B------:R-:W-:-:S03]  /*c9d50*/  PRMT R35, R35, 0x7773, RZ ;  /* 0x0000777323237816 */ /* 0x000fc600000000ff */
[----:B----4-:R0:W-:Y:S04]  /*c9d60*/  @P4 STG.E.U8 desc[UR36][R16.64], R6 ;  /* 0x0000000610004986 */ /* 0x0101e8000c101124 */
[----:B------:R-:W-:Y:S04]  /*c9d70*/  @P2 STG.E.U8 desc[UR36][R32.64], R0 ;  /* 0x0000000020002986 */ /* 0x000fe8000c101124 */
[----:B------:R1:W-:Y:S04]  /*c9d80*/  @P6 STG.E.U8 desc[UR36][R18.64], R35 ;  /* 0x0000002312006986 */ /* 0x0003e8000c101124 */
[----:B0-----:R-:W4:Y:S04]  /*c9d90*/  LDL.LU.64 R16, [R1+0x44e8] ;  /* 0x0044e80001107983 */ /* 0x001f280000300a00 */
[----:B-1----:R-:W2:Y:S01]  /*c9da0*/  LDL.LU.64 R34, [R1+0x2a8] ;  /* 0x0002a80001227983 */ /* 0x002ea20000300a00 */
[----:B------:R-:W-:Y:S01]  /*c9db0*/  ISETP.LT.AND P4, PT, R21, UR11, !P3 ;  /* 0x0000000b15007c0c */ /* 0x000fe2000df81270 */
[----:B------:R-:W0:Y:S01]  /*c9dc0*/  LDCU UR11, c[0x0][0x39c] ;  /* 0x00007380ff0b77ac */ /* 0x000e220008000800 */
[----:B------:R-:W-:Y:S01]  /*c9dd0*/  ISETP.LT.AND P2, PT, R48, UR13, !P3 ;  /* 0x0000000d30007c0c */ /* 0x000fe2000df41270 */
[----:B------:R-:W4:Y:S01]  /*c9de0*/  LDL.LU.64 R18, [R1+0x278] ;  /* 0x0002780001127983 */ /* 0x000f220000300a00 */
[----:B------:R-:W-:Y:S01]  /*c9df0*/  ISETP.LT.AND P6, PT, R56, UR21, !P3 ;  /* 0x0000001538007c0c */ /* 0x000fe2000dfc1270 */
[----:B------:R-:W1:Y:S01]  /*c9e00*/  LDCU UR13, c[0x0][0x398] ;  /* 0x00007300ff0d77ac */ /* 0x000e620008000800 */
[C---:B---3--:R-:W-:Y:S01]  /*c9e10*/  PRMT R20, R53.reuse, 0x7770, RZ ;  /* 0x0000777035147816 */ /* 0x048fe200000000ff */
[----:B------:R-:W3:Y:S01]  /*c9e20*/  LDL.LU.64 R32, [R1+0x270] ;  /* 0x0002700001207983 */ /* 0x000ee20000300a00 */
[C---:B------:R-:W-:Y:S01]  /*c9e30*/  PRMT R7, R53.reuse, 0x7771, RZ ;  /* 0x0000777135077816 */ /* 0x040fe200000000ff */
[----:B------:R-:W0:Y:S01]  /*c9e40*/  LDCU UR21, c[0x0][0x398] ;  /* 0x00007300ff1577ac */ /* 0x000e220008000800 */
[----:B------:R-:W-:-:S02]  /*c9e50*/  PRMT R6, R53, 0x7772, RZ ;  /* 0x0000777235067816 */ /* 0x000fc400000000ff */
[----:B------:R-:W-:Y:S02]  /*c9e60*/  PRMT R0, R53, 0x7773, RZ ;  /* 0x0000777335007816 */ /* 0x000fe400000000ff */
[----:B------:R-:W3:Y:S04]  /*c9e70*/  LDL.LU.64 R52, [R1+0x260] ;  /* 0x0002600001347983 */ /* 0x000ee80000300a00 */
[----:B------:R0:W-:Y:S04]  /*c9e80*/  @P4 STG.E.U8 desc[UR36][R36.64], R20 ;  /* 0x0000001424004986 */ /* 0x0001e8000c101124 */
[----:B0-----:R-:W3:Y:S04]  /*c9e90*/  LDL.LU.64 R36, [R1+0x44e0] ;  /* 0x0044e00001247983 */ /* 0x001ee80000300a00 */
[----:B--2---:R-:W-:Y:S04]  /*c9ea0*/  @P2 STG.E.U8 desc[UR36][R34.64], R7 ;  /* 0x0000000722002986 */ /* 0x004fe8000c101124 */
[----:B------:R0:W-:Y:S04]  /*c9eb0*/  @P6 STG.E.U8 desc[UR36][R54.64], R6 ;  /* 0x0000000636006986 */ /* 0x0001e8000c101124 */
[----:B0-----:R-:W2:Y:S01]  /*c9ec0*/  LDL.LU R55, [R1+0x13c] ;  /* 0x00013c0001377983 */ /* 0x001ea20000300800 */
[----:B------:R-:W-:Y:S01]  /*c9ed0*/  ISETP.LT.AND P3, PT, R49, UR12, !P3 ;  /* 0x0000000c31007c0c */ /* 0x000fe2000df61270 */
[----:B------:R-:W0:Y:S01]  /*c9ee0*/  LDCU UR12, c[0x0][0x398] ;  /* 0x00007300ff0c77ac */ /* 0x000e220008000800 */
[----:B------:R-:W-:-:S02]  /*c9ef0*/  ISETP.LT.AND P4, PT, R15, UR22, !P5 ;  /* 0x000000160f007c0c */ /* 0x000fc4000ef81270 */
[----:B------:R-:W-:Y:S01]  /*c9f00*/  PRMT R6, R23, 0x7770, RZ ;  /* 0x0000777017067816 */ /* 0x000fe200000000ff */
[----:B------:R-:W0:Y:S08]  /*c9f10*/  LDCU UR22, c[0x0][0x398] ;  /* 0x00007300ff1677ac */ /* 0x000e300008000800 */
[----:B------:R0:W-:Y:S01]  /*c9f20*/  @P3 STG.E.U8 desc[UR36][R40.64], R0 ;  /* 0x0000000028003986 */ /* 0x0001e2000c101124 */
[----:B------:R-:W-:Y:S01]  /*c9f30*/  ISETP.LT.AND P3, PT, R11, UR23, !P5 ;  /* 0x000000170b007c0c */ /* 0x000fe2000ef61270 */
[----:B------:R-:W2:Y:S02]  /*c9f40*/  LDCU UR23, c[0x0][0x398] ;  /* 0x00007300ff1777ac */ /* 0x000ea40008000800 */
[----:B------:R0:W-:Y:S01]  /*c9f50*/  @P4 STG.E.U8 desc[UR36][R24.64], R6 ;  /* 0x0000000618004986 */ /* 0x0001e2000c101124 */
[----:B-1----:R-:W-:Y:S01]  /*c9f60*/  ISETP.LT.AND P4, PT, R38, UR13, !P5 ;  /* 0x0000000d26007c0c */ /* 0x002fe2000ef81270 */
[----:B------:R-:W1:Y:S02]  /*c9f70*/  LDCU UR13, c[0x0][0x398] ;  /* 0x00007300ff0d77ac */ /* 0x000e640008000800 */
[----:B------:R-:W2:Y:S04]  /*c9f80*/  LDL.LU R38, [R1+0x44d8] ;  /* 0x0044d80001267983 */ /* 0x000ea80000300800 */
[----:B------:R-:W2:Y:S04]  /*c9f90*/  LDL.LU.64 R34, [R1+0x250] ;  /* 0x0002500001227983 */ /* 0x000ea80000300a00 */
[----:B0-----:R-:W2:Y:S01]  /*c9fa0*/  LDL.LU.64 R40, [R1+0x248] ;  /* 0x0002480001287983 */ /* 0x001ea20000300a00 */
[----:B------:R-:W-:-:S02]  /*c9fb0*/  PRMT R6, R23, 0x7771, RZ ;  /* 0x0000777117067816 */ /* 0x000fc400000000ff */
[----:B------:R-:W-:Y:S01]  /*c9fc0*/  ISETP.LT.AND P6, PT, R39, UR24, !P5 ;  /* 0x0000001827007c0c */ /* 0x000fe2000efc1270 */
[----:B------:R-:W-:Y:S01]  /*c9fd0*/  VIADD R0, R14, 0x20 ;  /* 0x000000200e007836 */ /* 0x000fe20000000000 */
[----:B------:R-:W2:Y:S04]  /*c9fe0*/  LDL.LU.64 R24, [R1+0x238] ;  /* 0x0002380001187983 */ /* 0x000ea80000300a00 */
[----:B----4-:R0:W-:Y:S01]  /*c9ff0*/  @P3 STG.E.U8 desc[UR36][R18.64], R6 ;  /* 0x0000000612003986 */ /* 0x0101e2000c101124 */
[----:B------:R-:W-:Y:S01]  /*ca000*/  ISETP.LT.AND P3, PT, R21, UR12, !P5 ;  /* 0x0000000c15007c0c */ /* 0x000fe2000ef61270 */
[----:B------:R-:W4:Y:S01]  /*ca010*/  LDCU UR12, c[0x0][0x398] ;  /* 0x00007300ff0c77ac */ /* 0x000f220008000800 */
[----:B------:R-:W-:Y:S02]  /*ca020*/  ISETP.GE.AND P2, PT, R0, UR9, PT ;  /* 0x0000000900007c0c */ /* 0x000fe4000bf46270 */
[C---:B------:R-:W-:Y:S01]  /*ca030*/  PRMT R0, R23.reuse, 0x7772, RZ ;  /* 0x0000777217007816 */ /* 0x040fe200000000ff */
[----:B------:R-:W1:Y:S01]  /*ca040*/  LDCU UR9, c[0x0][0x398] ;  /* 0x00007300ff0977ac */ /* 0x000e620008000800 */
[----:B------:R-:W-:-:S03]  /*ca050*/  PRMT R23, R23, 0x7773, RZ ;  /* 0x0000777317177816 */ /* 0x000fc600000000ff */
[----:B---3--:R3:W-:Y:S04]  /*ca060*/  @P6 STG.E.U8 desc[UR36][R32.64], R0 ;  /* 0x0000000020006986 */ /* 0x0087e8000c101124 */
[----:B0-----:R-:W4:Y:S04]  /*ca070*/  LDL.LU.64 R18, [R1+0x230] ;  /* 0x0002300001127983 */ /* 0x001f280000300a00 */
[----:B------:R0:W-:Y:S04]  /*ca080*/  @P4 STG.E.U8 desc[UR36][R52.64], R23 ;  /* 0x0000001734004986 */ /* 0x0001e8000c101124 */
[----:B---3--:R-:W3:Y:S04]  /*ca090*/  LDL.LU.64 R32, [R1+0x228] ;  /* 0x0002280001207983 */ /* 0x008ee80000300a00 */
[----:B0-----:R-:W3:Y:S01]  /*ca0a0*/  LDL.LU.64 R52, [R1+0x220] ;  /* 0x0002200001347983 */ /* 0x001ee20000300a00 */
[----:B--2---:R-:W-:-:S05]  /*ca0b0*/  PRMT R20, R55, 0x7770, RZ ;  /* 0x0000777037147816 */ /* 0x004fca00000000ff */
[----:B------:R0:W-:Y:S04]  /*ca0c0*/  @P3 STG.E.U8 desc[UR36][R36.64], R20 ;  /* 0x0000001424003986 */ /* 0x0001e8000c101124 */
[----:B0-----:R-:W2:Y:S01]  /*ca0d0*/  LDL.LU.64 R36, [R1+0x44d0] ;  /* 0x0044d00001247983 */ /* 0x001ea20000300a00 */
[----:B------:R-:W-:Y:S01]  /*ca0e0*/  ISETP.LT.AND P4, PT, R48, UR21, !P5 ;  /* 0x0000001530007c0c */ /* 0x000fe2000ef81270 */
[----:B------:R-:W0:Y:S01]  /*ca0f0*/  LDCU UR21, c[0x0][0x398] ;  /* 0x00007300ff1577ac */ /* 0x000e220008000800 */
[----:B------:R-:W-:Y:S02]  /*ca100*/  ISETP.LT.AND P6, PT, R56, UR22, !P5 ;  /* 0x0000001638007c0c */ /* 0x000fe4000efc1270 */
[C---:B------:R-:W-:Y:S01]  /*ca110*/  PRMT R7, R55.reuse, 0x7771, RZ ;  /* 0x0000777137077816 */ /* 0x040fe200000000ff */
[----:B------:R-:W0:Y:S01]  /*ca120*/  LDCU UR22, c[0x0][0x398] ;  /* 0x00007300ff1677ac */ /* 0x000e220008000800 */
[----:B------:R-:W-:-:S02]  /*ca130*/  PRMT R0, R55, 0x7772, RZ ;  /* 0x0000777237007816 */ /* 0x000fc400000000ff */
[----:B------:R-:W-:Y:S02]  /*ca140*/  PRMT R6, R55, 0x7773, RZ ;  /* 0x0000777337067816 */ /* 0x000fe400000000ff */
[----:B------:R-:W3:Y:S04]  /*ca150*/  LDL.LU.64 R54, [R1+0x208] ;  /* 0x0002080001367983 */ /* 0x000ee80000300a00 */
[----:B------:R-:W3:Y:S04]  /*ca160*/  LDL.LU R20, [R1+0x1c4c] ;  /* 0x001c4c0001147983 */ /* 0x000ee80000300800 */
[----:B------:R-:W-:Y:S04]  /*ca170*/  @P4 STG.E.U8 desc[UR36][R34.64], R7 ;  /* 0x0000000722004986 */ /* 0x000fe8000c101124 */
[----:B------:R0:W-:Y:S04]  /*ca180*/  @P6 STG.E.U8 desc[UR36][R40.64], R0 ;  /* 0x0000000028006986 */ /* 0x0001e8000c101124 */
[----:B------:R-:W3:Y:S04]  /*ca190*/  LDL.LU.64 R22, [R1+0x200] ;  /* 0x0002000001167983 */ /* 0x000ee80000300a00 */
[----:B0-----:R-:W3:Y:S01]  /*ca1a0*/  LDL.LU R41, [R1+0x120] ;  /* 0x0001200001297983 */ /* 0x001ee20000300800 */
[----:B-1----:R-:W-:Y:S01]  /*ca1b0*/  ISETP.LT.AND P5, PT, R49, UR9, !P5 ;  /* 0x0000000931007c0c */ /* 0x002fe2000efa1270 */
[----:B------:R-:W0:Y:S01]  /*ca1c0*/  LDCU UR9, c[0x0][0x398] ;  /* 0x00007300ff0977ac */ /* 0x000e220008000800 */
[----:B------:R-:W-:Y:S01]  /*ca1d0*/  ISETP.LT.AND P3, PT, R15, UR13, !P2 ;  /* 0x0000000d0f007c0c */ /* 0x000fe2000d761270 */
[----:B------:R-:W1:Y:S10]  /*ca1e0*/  LDCU UR13, c[0x0][0x398] ;  /* 0x00007300ff0d77ac */ /* 0x000e740008000800 */
[----:B------:R0:W-:Y:S04]  /*ca1f0*/  @P5 STG.E.U8 desc[UR36][R24.64], R6 ;  /* 0x0000000618005986 */ /* 0x0001e8000c101124 */
[----:B0-----:R-:W3:Y:S01]  /*ca200*/  LDL.LU.64 R24, [R1+0x1f0] ;  /* 0x0001f00001187983 */ /* 0x001ee20000300a00 */
[----:B--2---:R-:W-:-:S05]  /*ca210*/  PRMT R0, R36, 0x7770, RZ ;  /* 0x0000777024007816 */ /* 0x004fca00000000ff */
[----:B----4-:R0:W-:Y:S04]  /*ca220*/  @P3 STG.E.U8 desc[UR36][R18.64], R0 ;  /* 0x0000000012003986 */ /* 0x0101e8000c101124 */
[----:B0-----:R-:W2:Y:S01]  /*ca230*/  LDL.LU.64 R18, [R1+0x1e8] ;  /* 0x0001e80001127983 */ /* 0x001ea20000300a00 */
[----:B------:R-:W-:Y:S01]  /*ca240*/  ISETP.LT.AND P6, PT, R11, UR12, !P2 ;  /* 0x0000000c0b007c0c */ /* 0x000fe2000d7c1270 */
[----:B------:R-:W0:Y:S01]  /*ca250*/  LDCU UR12, c[0x0][0x398] ;  /* 0x00007300ff0c77ac */ /* 0x000e220008000800 */
[----:B------:R-:W-:Y:S01]  /*ca260*/  ISETP.LT.AND P4, PT, R39, UR21, !P2 ;  /* 0x0000001527007c0c */ /* 0x000fe2000d781270 */
[----:B------:R-:W4:Y:S01]  /*ca270*/  LDL.LU.64 R34, [R1+0x1e0] ;  /* 0x0001e00001227983 */ /* 0x000f220000300a00 */
[C---:B------:R-:W-:Y:S01]  /*ca280*/  PRMT R6, R36.reuse, 0x7771, RZ ;  /* 0x0000777124067816 */ /* 0x040fe200000000ff */
[----:B------:R-:W0:Y:S01]  /*ca290*/  LDCU UR21, c[0x0][0x398] ;  /* 0x00007300ff1577ac */ /* 0x000e220008000800 */
[----:B------:R-:W-:-:S02]  /*ca2a0*/  PRMT R0, R36, 0x7772, RZ ;  /* 0x0000777224007816 */ /* 0x000fc400000000ff */
[----:B---3--:R-:W-:Y:S01]  /*ca2b0*/  ISETP.LT.AND P5, PT, R20, UR22, !P2 ;  /* 0x0000001614007c0c */ /* 0x008fe2000d7a1270 */
[----:B------:R-:W3:Y:S04]  /*ca2c0*/  LDCU UR22, c[0x0][0x398] ;  /* 0x00007300ff1677ac */ /* 0x000ee80008000800 */
[----:B------:R0:W-:Y:S01]  /*ca2d0*/  @P6 STG.E.U8 desc[UR36][R32.64], R6 ;  /* 0x0000000620006986 */ /* 0x0001e2000c101124 */
[----:B-1----:R-:W-:Y:S01]  /*ca2e0*/  ISETP.LT.AND P6, PT, R48, UR13, !P2 ;  /* 0x0000000d30007c0c */ /* 0x002fe2000d7c1270 */
[----:B------:R-:W1:Y:S02]  /*ca2f0*/  LDCU UR13, c[0x0][0x398] ;  /* 0x00007300ff0d77ac */ /* 0x000e640008000800 */
[----:B------:R0:W-:Y:S01]  /*ca300*/  @P4 STG.E.U8 desc[UR36][R52.64], R0 ;  /* 0x0000000034004986 */ /* 0x0001e2000c101124 */
[----:B------:R-:W-:Y:S01]  /*ca310*/  ISETP.LT.AND P4, PT, R21, UR9, !P2 ;  /* 0x0000000915007c0c */ /* 0x000fe2000d781270 */
[----:B------:R-:W1:Y:S01]  /*ca320*/  LDCU UR9, c[0x0][0x398] ;  /* 0x00007300ff0977ac */ /* 0x000e620008000800 */
[----:B------:R-:W-:-:S02]  /*ca330*/  PRMT R36, R36, 0x7773, RZ ;  /* 0x0000777324247816 */ /* 0x000fc400000000ff */
[----:B0-----:R-:W-:Y:S01]  /*ca340*/  PRMT R6, R41, 0x7770, RZ ;  /* 0x0000777029067816 */ /* 0x001fe200000000ff */
[----:B------:R-:W4:Y:S01]  /*ca350*/  LDL.LU.64 R32, [R1+0x1d8] ;  /* 0x0001d80001207983 */ /* 0x000f220000300a00 */
[----:B------:R-:W-:-:S03]  /*ca360*/  VIADD R0, R14, 0x21 ;  /* 0x000000210e007836 */ /* 0x000fc60000000000 */
[----:B------:R0:W-:Y:S02]  /*ca370*/  @P5 STG.E.U8 desc[UR36][R54.64], R36 ;  /* 0x0000002436005986 */ /* 0x0001e4000c101124 */
[----:B------:R-:W-:Y:S02]  /*ca380*/  ISETP.GE.AND P3, PT, R0, UR15, PT ;  /* 0x0000000f00007c0c */ /* 0x000fe4000bf66270 */
[----:B------:R-:W4:Y:S01]  /*ca390*/  LDL.LU.64 R52, [R1+0x1d0] ;  /* 0x0001d00001347983 */ /* 0x000f220000300a00 */
[----:B------:R-:W-:Y:S01]  /*ca3a0*/  PRMT R0, R41, 0x7771, RZ ;  /* 0x0000777129007816 */ /* 0x000fe200000000ff */
[----:B------:R-:W1:Y:S02]  /*ca3b0*/  LDCU UR15, c[0x0][0x398] ;  /* 0x00007300ff0f77ac */ /* 0x000e640008000800 */
[----:B------:R-:W-:Y:S04]  /*ca3c0*/  @P4 STG.E.U8 desc[UR36][R22.64], R6 ;  /* 0x0000000616004986 */ /* 0x000fe8000c101124 */
[----:B0-----:R-:W4:Y:S04]  /*ca3d0*/  LDL.LU.64 R54, [R1+0x1c0] ;  /* 0x0001c00001367983 */ /* 0x001f280000300a00 */
[----:B------:R0:W-:Y:S01]  /*ca3e0*/  @P6 STG.E.U8 desc[UR36][R16.64], R0 ;  /* 0x0000000010006986 */ /* 0x0001e2000c101124 */
[----:B------:R-:W-:Y:S01]  /*ca3f0*/  ISETP.LT.AND P5, PT, R56, UR12, !P2 ;  /* 0x0000000c38007c0c */ /* 0x000fe2000d7a1270 */
[----:B------:R-:W1:Y:S02]  /*ca400*/  LDCU UR12, c[0x0][0x398] ;  /* 0x00007300ff0c77ac */ /* 0x000e640008000800 */
[----:B0-----:R-:W4:Y:S01]  /*ca410*/  LDL.LU.64 R16, [R1+0x44c8] ;  /* 0x0044c80001107983 */ /* 0x001f220000300a00 */
[----:B------:R-:W-:Y:S01]  /*ca420*/  ISETP.LT.AND P2, PT, R49, UR21, !P2 ;  /* 0x0000001531007c0c */ /* 0x000fe2000d741270 */
[----:B------:R-:W0:Y:S01]  /*ca430*/  LDCU UR21, c[0x0][0x398] ;  /* 0x00007300ff1577ac */ /* 0x000e220008000800 */
[----:B------:R-:W-:-:S02]  /*ca440*/  PRMT R6, R41, 0x7772, RZ ;  /* 0x0000777229067816 */ /* 0x000fc400000000ff */
[----:B------:R-:W-:Y:S02]  /*ca450*/  PRMT R0, R41, 0x7773, RZ ;  /* 0x0000777329007816 */ /* 0x000fe400000000ff */
[----:B------:R-:W4:Y:S04]  /*ca460*/  LDL.LU.64 R40, [R1+0x1b8] ;  /* 0x0001b80001287983 */ /* 0x000f280000300a00 */
[----:B------:R-:W-:Y:S04]  /*ca470*/  @P5 STG.E.U8 desc[UR36][R24.64], R6 ;  /* 0x0000000618005986 */ /* 0x000fe8000c101124 */
[----:B--2---:R2:W-:Y:S04]  /*ca480*/  @P2 STG.E.U8 desc[UR36][R18.64], R0 ;  /* 0x0000000012002986 */ /* 0x0045e8000c101124 */
[----:B--2---:R-:W2:Y:S04]  /*ca490*/  LDL.LU.64 R18, [R1+0x1b0] ;  /* 0x0001b00001127983 */ /* 0x004ea80000300a00 */
[----:B------:R-:W2:Y:S01]  /*ca4a0*/  LDL.LU.64 R24, [R1+0x1a8] ;  /* 0x0001a80001187983 */ /* 0x000ea20000300a00 */
[----:B---3--:R-:W-:Y:S01]  /*ca4b0*/  ISETP.LT.AND P6, PT, R15, UR22, !P3 ;  /* 0x000000160f007c0c */ /* 0x008fe2000dfc1270 */
[----:B------:R-:W3:Y:S01]  /*ca4c0*/  LDCU UR22, c[0x0][0x398] ;  /* 0x00007300ff1677ac */ /* 0x000ee20008000800 */
[----:B------:R-:W-:-:S02]  /*ca4d0*/  ISETP.LT.AND P4, PT, R11, UR23, !P3 ;  /* 0x000000170b007c0c */ /* 0x000fc4000df81270 */
[----:B-1----:R-:W-:Y:S01]  /*ca4e0*/  ISETP.LT.AND P5, PT, R39, UR9, !P3 ;  /* 0x0000000927007c0c */ /* 0x002fe2000dfa1270 */
[----:B------:R-:W1:Y:S01]  /*ca4f0*/  LDCU UR9, c[0x0][0x398] ;  /* 0x00007300ff0977ac */ /* 0x000e620008000800 */
[----:B------:R-:W-:Y:S01]  /*ca500*/  ISETP.LT.AND P2, PT, R20, UR13, !P3 ;  /* 0x0000000d14007c0c */ /* 0x000fe2000df41270 */
[----:B------:R-:W0:Y:S01]  /*ca510*/  LDCU UR13, c[0x0][0x398] ;  /* 0x00007300ff0d77ac */ /* 0x000e220008000800 */
[C---:B----4-:R-:W-:Y:S02]  /*ca520*/  PRMT R6, R16.reuse, 0x7770, RZ ;  /* 0x0000777010067816 */ /* 0x050fe400000000ff */
[----:B------:R-:W-:-:S03]  /*ca530*/  PRMT R0, R16, 0x7771, RZ ;  /* 0x0000777110007816 */ /* 0x000fc600000000ff */
[----:B------:R4:W-:Y:S04]  /*ca540*/  @P6 STG.E.U8 desc[UR36][R34.64], R6 ;  /* 0x0000000622006986 */ /* 0x0009e8000c101124 */
[----:B------:R0:W-:Y:S01]  /*ca550*/  @P4 STG.E.U8 desc[UR36][R32.64], R0 ;  /* 0x0000000020004986 */ /* 0x0001e2000c101124 */
[----:B------:R-:W-:Y:S01]  /*ca560*/  ISETP.LT.AND P4, PT, R21, UR12, !P3 ;  /* 0x0000000c15007c0c */ /* 0x000fe2000df81270 */
[----:B------:R-:W1:Y:S02]  /*ca570*/  LDCU UR12, c[0x0][0x398] ;  /* 0x00007300ff0c77ac */ /* 0x000e640008000800 */
[----:B----4-:R-:W4:Y:S01]  /*ca580*/  LDL.LU.64 R34, [R1+0xf0] ;  /* 0x0000f00001227983 */ /* 0x010f220000300a00 */
[----:B0-----:R-:W-:-:S03]  /*ca590*/  PRMT R0, R16, 0x7772, RZ ;  /* 0x0000777210007816 */ /* 0x001fc600000000ff */
[----:B------:R-:W4:Y:S01]  /*ca5a0*/  LDL.LU.64 R32, [R1+0xd0] ;  /* 0x0000d00001207983 */ /* 0x000f220000300a00 */
[----:B------:R-:W-:-:S03]  /*ca5b0*/  PRMT R16, R16, 0x7773, RZ ;  /* 0x0000777310107816 */ /* 0x000fc600000000ff */
[----:B------:R0:W-:Y:S01]  /*ca5c0*/  @P5 STG.E.U8 desc[UR36][R52.64], R0 ;  /* 0x0000000034005986 */ /* 0x0001e2000c101124 */
[----:B------:R-:W-:Y:S01]  /*ca5d0*/  ISETP.LT.AND P5, PT, R48, UR15, !P3 ;  /* 0x0000000f30007c0c */ /* 0x000fe2000dfa1270 */
[----:B------:R-:W1:Y:S01]  /*ca5e0*/  LDCU UR15, c[0x0][0x398] ;  /* 0x00007300ff0f77ac */ /* 0x000e620008000800 */
[C---:B------:R-:W-:Y:S01]  /*ca5f0*/  PRMT R6, R38.reuse, 0x7770, RZ ;  /* 0x0000777026067816 */ /* 0x040fe200000000ff */
[----:B------:R3:W-:Y:S04]  /*ca600*/  @P2 STG.E.U8 desc[UR36][R54.64], R16 ;  /* 0x0000001036002986 */ /* 0x0007e8000c101124 */
[----:B------:R1:W-:Y:S04]  /*ca610*/  @P4 STG.E.U8 desc[UR36][R40.64], R6 ;  /* 0x0000000628004986 */ /* 0x0003e8000c101124 */
[----:B0-----:R-:W4:Y:S04]  /*ca620*/  LDL.LU.64 R52, [R1+0x50] ;  /* 0x0000500001347983 */ /* 0x001f280000300a00 */
[----:B---3--:R-:W3:Y:S01]  /*ca630*/  LDL.LU.64 R54, [R1+0x48] ;  /* 0x0000480001367983 */ /* 0x008ee20000300a00 */
[----:B-1----:R-:W-:-:S03]  /*ca640*/  PRMT R6, R38, 0x7771, RZ ;  /* 0x0000777126067816 */ /* 0x002fc600000000ff */
[----:B------:R-:W3:Y:S01]  /*ca650*/  LDL.LU R40, [R1+0x124] ;  /* 0x0001240001287983 */ /* 0x000ee20000300800 */
[----:B------:R-:W-:Y:S01]  /*ca660*/  ISETP.LT.AND P6, PT, R56, UR21, !P3 ;  /* 0x0000001538007c0c */ /* 0x000fe2000dfc1270 */
[----:B------:R-:W-:Y:S01]  /*ca670*/  VIADD R0, R14, 0x22 ;  /* 0x000000220e007836 */ /* 0x000fe20000000000 */
[----:B------:R-:W0:Y:S04]  /*ca680*/  LDCU UR21, c[0x0][0x398] ;  /* 0x00007300ff1577ac */ /* 0x000e280008000800 */
[----:B------:R-:W-:Y:S01]  /*ca690*/  ISETP.GE.AND P2, PT, R0, UR16, PT ;  /* 0x0000001000007c0c */ /* 0x000fe2000bf46270 */
[----:B------:R-:W1:Y:S01]  /*ca6a0*/  LDCU UR16, c[0x0][0x398] ;  /* 0x00007300ff1077ac */ /* 0x000e620008000800 */
[----:B------:R-:W-:Y:S01]  /*ca6b0*/  PRMT R0, R38, 0x7772, RZ ;  /* 0x0000777226007816 */ /* 0x000fe200000000ff */
[----:B--2---:R2:W-:Y:S04]  /*ca6c0*/  @P5 STG.E.U8 desc[UR36][R18.64], R6 ;  /* 0x0000000612005986 */ /* 0x0045e8000c101124 */
[----:B--2---:R-:W2:Y:S04]  /*ca6d0*/  LDL.LU.64 R18, [R1+0x40] ;  /* 0x0000400001127983 */ /* 0x004ea80000300a00 */
[----:B------:R0:W-:Y:S04]  /*ca6e0*/  @P6 STG.E.U8 desc[UR36][R24.64], R0 ;  /* 0x0000000018006986 */ /* 0x0001e8000c101124 */
[----:B0-----:R-:W2:Y:S01]  /*ca6f0*/  LDL.LU.64 R24, [R1+0x38] ;  /* 0x0000380001187983 */ /* 0x001ea20000300a00 */
[----:B------:R-:W-:Y:S01]  /*ca700*/  ISETP.LT.AND P3, PT, R49, UR9, !P3 ;  /* 0x0000000931007c0c */ /* 0x000fe2000df61270 */
[----:B------:R-:W0:Y:S01]  /*ca710*/  LDCU UR9, c[0x0][0x398] ;  /* 0x00007300ff0977ac */ /* 0x000e220008000800 */
[----:B------:R-:W-:-:S02]  /*ca720*/  ISETP.LT.AND P4, PT, R15, UR13, !P2 ;  /* 0x0000000d0f007c0c */ /* 0x000fc4000d781270 */
[----:B------:R-:W-:Y:S01]  /*ca730*/  PRMT R6, R38, 0x7773, RZ ;  /* 0x0000777326067816 */ /* 0x000fe200000000ff */
[----:B------:R-:W0:Y:S01]  /*ca740*/  LDCU UR13, c[0x0][0x398] ;  /* 0x00007300ff0d77ac */ /* 0x000e220008000800 */
[----:B------:R-:W-:Y:S01]  /*ca750*/  ISETP.LT.AND P6, PT, R11, UR12, !P2 ;  /* 0x0000000c0b007c0c */ /* 0x000fe2000d7c1270 */
[----:B------:R-:W2:Y:S01]  /*ca760*/  LDL.LU R38, [R1+0x44c0] ;  /* 0x0044c00001267983 */ /* 0x000ea20000300800 */
[----:B------:R-:W-:Y:S01]  /*ca770*/  ISETP.LT.AND P5, PT, R39, UR22, !P2 ;  /* 0x0000001627007c0c */ /* 0x000fe2000d7a1270 */
[----:B------:R-:W0:Y:S01]  /*ca780*/  LDCU UR12, c[0x0][0x398] ;  /* 0x00007300ff0c77ac */ /* 0x000e220008000800 */
[C---:B------:R-:W-:Y:S01]  /*ca790*/  PRMT R0, R37.reuse, 0x7770, RZ ;  /* 0x0000777025007816 */ /* 0x040fe200000000ff */
[----:B------:R-:W2:Y:S04]  /*ca7a0*/  LDL.LU.64 R22, [R1+0x28] ;  /* 0x0000280001167983 */ /* 0x000ea80000300a00 */
[----:B----4-:R4:W-:Y:S01]  /*ca7b0*/  @P3 STG.E.U8 desc[UR36][R34.64], R6 ;  /* 0x0000000622003986 */ /* 0x0109e2000c101124 */
[----:B------:R-:W-:Y:S01]  /*ca7c0*/  ISETP.LT.AND P3, PT, R20, UR15, !P2 ;  /* 0x0000000f14007c0c */ /* 0x000fe2000d761270 */
[----:B------:R-:W0:Y:S02]  /*ca7d0*/  LDCU UR15, c[0x0][0x398] ;  /* 0x00007300ff0f77ac */ /* 0x000e240008000800 */
[----:B------:R1:W-:Y:S01]  /*ca7e0*/  @P4 STG.E.U8 desc[UR36][R32.64], R0 ;  /* 0x0000000020004986 */ /* 0x0003e2000c101124 */
[----:B----4-:R-:W-:-:S03]  /*ca7f0*/  PRMT R6, R37, 0x7771, RZ ;  /* 0x0000777125067816 */ /* 0x010fc600000000ff */
[----:B------:R-:W4:Y:S01]  /*ca800*/  LDL.LU.64 R34, [R1+0x20] ;  /* 0x0000200001227983 */ /* 0x000f220000300a00 */
[----:B-1----:R-:W-:-:S03]  /*ca810*/  PRMT R0, R37, 0x7772, RZ ;  /* 0x0000777225007816 */ /* 0x002fc600000000ff */
[----:B------:R-:W4:Y:S01]  /*ca820*/  LDL.LU.64 R32, [R1+0x18] ;  /* 0x0000180001207983 */ /* 0x000f220000300a00 */
[----:B------:R-:W-:-:S03]  /*ca830*/  PRMT R37, R37, 0x7773, RZ ;  /* 0x0000777325257816 */ /* 0x000fc600000000ff */
[----:B------:R1:W-:Y:S04]  /*ca840*/  @P6 STG.E.U8 desc[UR36][R52.64], R6 ;  /* 0x0000000634006986 */ /* 0x0003e8000c101124 */
[----:B---3--:R3:W-:Y:S04]  /*ca850*/  @P5 STG.E.U8 desc[UR36][R54.64], R0 ;  /* 0x0000000036005986 */ /* 0x0087e8000c101124 */
[----:B-1----:R-:W4:Y:S04]  /*ca860*/  LDL.LU.64 R52, [R1+0x1a0] ;  /* 0x0001a00001347983 */ /* 0x002f280000300a00 */
[----:B---3--:R-:W3:Y:S01]  /*ca870*/  LDL.LU.64 R54, [R1+0x190] ;  /* 0x0001900001367983 */ /* 0x008ee20000300a00 */
[----:B------:R-:W-:Y:S01]  /*ca880*/  ISETP.LT.AND P4, PT, R21, UR16, !P2 ;  /* 0x0000001015007c0c */ /* 0x000fe2000d781270 */
[----:B------:R-:W-:Y:S01]  /*ca890*/  VIADD R6, R14, 0x23 ;  /* 0x000000230e067836 */ /* 0x000fe20000000000 */
[----:B------:R-:W-:Y:S01]  /*ca8a0*/  PRMT R0, R40, 0x7770, RZ ;  /* 0x0000777028007816 */ /* 0x000fe200000000ff */
[----:B------:R-:W1:Y:S01]  /*ca8b0*/  LDCU UR16, c[0x0][0x398] ;  /* 0x00007300ff1077ac */ /* 0x000e620008000800 */
[----:B--2---:R2:W-:Y:S04]  /*ca8c0*/  @P3 STG.E.U8 desc[UR36][R18.64], R37 ;  /* 0x0000002512003986 */ /* 0x0045e8000c101124 */
[----:B--2---:R-:W2:Y:S04]  /*ca8d0*/  LDL.LU.64 R18, [R1+0x44b8] ;  /* 0x0044b80001127983 */ /* 0x004ea80000300a00 */
[----:B------:R-:W2:Y:S04]  /*ca8e0*/  LDL.LU.64 R36, [R1+0x30] ;  /* 0x0000300001247983 */ /* 0x000ea80000300a00 */
[----:B------:R0:W-:Y:S04]  /*ca8f0*/  @P4 STG.E.U8 desc[UR36][R24.64], R0 ;  /* 0x0000000018004986 */ /* 0x0001e8000c101124 */
[----:B0-----:R-:W3:Y:S01]  /*ca900*/  LDL.LU.64 R24, [R1+0x1c8] ;  /* 0x0001c80001187983 */ /* 0x001ee20000300a00 */
[----:B------:R-:W-:Y:S01]  /*ca910*/  ISETP.LT.AND P5, PT, R48, UR9, !P2 ;  /* 0x0000000930007c0c */ /* 0x000fe2000d7a1270 */
[----:B------:R-:W0:Y:S01]  /*ca920*/  LDCU UR9, c[0x0][0x398] ;  /* 0x00007300ff0977ac */ /* 0x000e220008000800 */
[----:B------:R-:W-:Y:S01]  /*ca930*/  ISETP.LT.AND P6, PT, R56, UR12, !P2 ;  /* 0x0000000c38007c0c */ /* 0x000fe2000d7c1270 */
[----:B------:R-:W3:Y:S01]  /*ca940*/  LDL.LU R41, [R1+0x114] ;  /* 0x0001140001297983 */ /* 0x000ee20000300800 */
[----:B------:R-:W-:Y:S01]  /*ca950*/  ISETP.GE.AND P3, PT, R6, UR65, PT ;  /* 0x0000004106007c0c */ /* 0x000fe2000bf66270 */
[----:B------:R-:W0:Y:S01]  /*ca960*/  LDCU UR12, c[0x0][0x398] ;  /* 0x00007300ff0c77ac */ /* 0x000e220008000800 */
[----:B------:R-:W-:-:S02]  /*ca970*/  ISETP.LT.AND P2, PT, R49, UR13, !P2 ;  /* 0x0000000d31007c0c */ /* 0x000fc4000d741270 */
[----:B------:R-:W-:Y:S01]  /*ca980*/  ISETP.LT.AND P4, PT, R15, UR21, !P3 ;  /* 0x000000150f007c0c */ /* 0x000fe2000df81270 */
[----:B------:R-:W0:Y:S01]  /*ca990*/  LDCU UR13, c[0x0][0x398] ;  /* 0x00007300ff0d77ac */ /* 0x000e220008000800 */
[C---:B------:R-:W-:Y:S02]  /*ca9a0*/  PRMT R6, R40.reuse, 0x7771, RZ ;  /* 0x0000777128067816 */ /* 0x040fe400000000ff */
[C---:B------:R-:W-:Y:S01]  /*ca9b0*/  PRMT R0, R40.reuse, 0x7772, RZ ;  /* 0x0000777228007816 */ /* 0x040fe200000000ff */
[----:B------:R-:W0:Y:S02]  /*ca9c0*/  LDCU UR21, c[0x0][0x398] ;  /* 0x00007300ff1577ac */ /* 0x000e240008000800 */
[----:B--2---:R2:W-:Y:S04]  /*ca9d0*/  @P5 STG.E.U8 desc[UR36][R36.64], R6 ;  /* 0x0000000624005986 */ /* 0x0045e8000c101124 */
[----:B------:R0:W-:Y:S01]  /*ca9e0*/  @P6 STG.E.U8 desc[UR36][R22.64], R0 ;  /* 0x0000000016006986 */ /* 0x0001e2000c101124 */
[----:B------:R-:W-:Y:S01]  /*ca9f0*/  ISETP.LT.AND P6, PT, R11, UR15, !P3 ;  /* 0x0000000f0b007c0c */ /* 0x000fe2000dfc1270 */
[----:B------:R-:W3:Y:S01]  /*caa00*/  LDCU UR15, c[0x0][0x398] ;  /* 0x00007300ff0f77ac */ /* 0x000ee20008000800 */
[----:B-1----:R-:W-:Y:S01]  /*caa10*/  ISETP.LT.AND P5, PT, R39, UR16, !P3 ;  /* 0x0000001027007c0c */ /* 0x002fe2000dfa1270 */
[----:B------:R-:W1:Y:S01]  /*caa20*/  LDCU UR16, c[0x0][0x398] ;  /* 0x00007300ff1077ac */ /* 0x000e620008000800 */
[----:B--2---:R-:W-:Y:S01]  /*caa30*/  PRMT R6, R40, 0x7773, RZ ;  /* 0x0000777328067816 */ /* 0x004fe200000000ff */
[----:B------:R-:W2:Y:S01]  /*caa40*/  LDL.LU.64 R36, [R1+0x210] ;  /* 0x0002100001247983 */ /* 0x000ea20000300a00 */
[----:B0-----:R-:W-:-:S03]  /*caa50*/  PRMT R0, R17, 0x7770, RZ ;  /* 0x0000777011007816 */ /* 0x001fc600000000ff */
[----:B----4-:R0:W-:Y:S04]  /*caa60*/  @P2 STG.E.U8 desc[UR36][R34.64], R6 ;  /* 0x0000000622002986 */ /* 0x0101e8000c101124 */
[----:B------:R4:W-:Y:S01]  /*caa70*/  @P4 STG.E.U8 desc[UR36][R32.64], R0 ;  /* 0x0000000020004986 */ /* 0x0009e2000c101124 */
[----:B------:R-:W-:Y:S01]  /*caa80*/  ISETP.LT.AND P4, PT, R20, UR9, !P3 ;  /* 0x0000000914007c0c */ /* 0x000fe2000df81270 */
[----:B------:R-:W1:Y:S02]  /*caa90*/  LDCU UR9, c[0x0][0x398] ;  /* 0x00007300ff0977ac */ /* 0x000e640008000800 */
[----:B------:R-:W2:Y:S01]  /*caaa0*/  LDL.LU.64 R22, [R1+0x268] ;  /* 0x0002680001167983 */ /* 0x000ea20000300a00 */
[----:B0-----:R-:W-:-:S03]  /*caab0*/  PRMT R6, R17, 0x7771, RZ ;  /* 0x0000777111067816 */ /* 0x001fc600000000ff */
[----:B------:R-:W2:Y:S01]  /*caac0*/  LDL.LU.64 R34, [R1+0x240] ;  /* 0x0002400001227983 */ /* 0x000ea20000300a00 */
[C---:B----4-:R-:W-:Y:S02]  /*caad0*/  PRMT R0, R17.reuse, 0x7772, RZ ;  /* 0x0000777211007816 */ /* 0x050fe400000000ff */
[----:B------:R-:W-:Y:S01]  /*caae0*/  PRMT R17, R17, 0x7773, RZ ;  /* 0x0000777311117816 */ /* 0x000fe200000000ff */
[----:B------:R-:W-:Y:S04]  /*caaf0*/  @P6 STG.E.U8 desc[UR36][R52.64], R6 ;  /* 0x0000000634006986 */ /* 0x000fe8000c101124 */
[----:B---3--:R0:W-:Y:S04]  /*cab00*/  @P5 STG.E.U8 desc[UR36][R54.64], R0 ;  /* 0x0000000036005986 */ /* 0x0081e8000c101124 */
[----:B------:R3:W-:Y:S04]  /*cab10*/  @P4 STG.E.U8 desc[UR36][R24.64], R17 ;  /* 0x0000001118004986 */ /* 0x0007e8000c101124 */
[----:B0-----:R-:W4:Y:S04]  /*cab20*/  LDL.LU.64 R54, [R1+0x298] ;  /* 0x0002980001367983 */ /* 0x001f280000300a00 */
[----:B------:R-:W2:Y:S04]  /*cab30*/  LDL.LU.64 R32, [R1+0x290] ;  /* 0x0002900001207983 */ /* 0x000ea80000300a00 */
[----:B---3--:R-:W3:Y:S04]  /*cab40*/  LDL.LU.64 R16, [R1+0x218] ;  /* 0x0002180001107983 */ /* 0x008ee80000300a00 */
[----:B------:R-:W2:Y:S04]  /*cab50*/  LDL.LU.64 R52, [R1+0x2e8] ;  /* 0x0002e80001347983 */ /* 0x000ea80000300a00 */
[----:B------:R-:W4:Y:S04]  /*cab60*/  LDL.LU.64 R24, [R1+0x2c0] ;  /* 0x0002c00001187983 */ /* 0x000f280000300a00 */
[----:B------:R-:W4:Y:S01]  /*cab70*/  LDL.LU R40, [R1+0x128] ;  /* 0x0001280001287983 */ /* 0x000f220000300800 */
[----:B------:R-:W-:-:S02]  /*cab80*/  ISETP.LT.AND P5, PT, R21, UR12, !P3 ;  /* 0x0000000c15007c0c */ /* 0x000fc4000dfa1270 */
[----:B------:R-:W-:Y:S01]  /*cab90*/  ISETP.LT.AND P6, PT, R48, UR13, !P3 ;  /* 0x0000000d30007c0c */ /* 0x000fe2000dfc1270 */
[----:B------:R-:W-:Y:S01]  /*caba0*/  VIADD R0, R14, 0x24 ;  /* 0x000000240e007836 */ /* 0x000fe20000000000 */
[----:B------:R-:W0:Y:S01]  /*cabb0*/  LDCU UR12, c[0x0][0x398] ;  /* 0x00007300ff0c77ac */ /* 0x000e220008000800 */
[C---:B------:R-:W-:Y:S02]  /*cabc0*/  PRMT R6, R41.reuse, 0x7770, RZ ;  /* 0x0000777029067816 */ /* 0x040fe400000000ff */
[----:B------:R-:W-:Y:S01]  /*cabd0*/  ISETP.LT.AND P4, PT, R56, UR15, !P3 ;  /* 0x0000000f38007c0c */ /* 0x000fe2000df81270 */
[----:B------:R-:W0:Y:S01]  /*cabe0*/  LDCU UR13, c[0x0][0x398] ;  /* 0x00007300ff0d77ac */ /* 0x000e220008000800 */
[----:B------:R-:W-:Y:S02]  /*cabf0*/  ISETP.GE.AND P2, PT, R0, UR17, PT ;  /* 0x0000001100007c0c */ /* 0x000fe4000bf46270 */
[----:B------:R-:W-:Y:S01]  /*cac00*/  PRMT R0, R41, 0x7771, RZ ;  /* 0x0000777129007816 */ /* 0x000fe200000000ff */
[----:B------:R-:W0:Y:S01]  /*cac10*/  LDCU UR15, c[0x0][0x398] ;  /* 0x00007300ff0f77ac */ /* 0x000e220008000800 */
[----:B-1----:R-:W-:Y:S01]  /*cac20*/  ISETP.LT.AND P3, PT, R49, UR16, !P3 ;  /* 0x0000001031007c0c */ /* 0x002fe2000df61270 */
[----:B------:R-:W1:Y:S01]  /*cac30*/  LDCU UR16, c[0x0][0x398] ;  /* 0x00007300ff1077ac */ /* 0x000e620008000800 */
[----:B------:R-:W0:Y:S01]  /*cac40*/  LDCU UR17, c[0x0][0x398] ;  /* 0x00007300ff1177ac */ /* 0x000e220008000800 */
[----:B---3--:R3:W-:Y:S01]  /*cac50*/  @P5 STG.E.U8 desc[UR36][R16.64], R6 ;  /* 0x0000000610005986 */ /* 0x0087e2000c101124 */
[----:B------:R-:W-:-:S03]  /*cac60*/  ISETP.LT.AND P5, PT, R11, UR21, !P2 ;  /* 0x000000150b007c0c */ /* 0x000fc6000d7a1270 */
[----:B--2---:R2:W-:Y:S01]  /*cac70*/  @P6 STG.E.U8 desc[UR36][R36.64], R0 ;  /* 0x0000000024006986 */ /* 0x0045e2000c101124 */
[----:B------:R-:W-:Y:S01]  /*cac80*/  ISETP.LT.AND P6, PT, R15, UR9, !P2 ;  /* 0x000000090f007c0c */ /* 0x000fe2000d7c1270 */
[----:B------:R-:W1:Y:S01]  /*cac90*/  LDCU UR9, c[0x0][0x398] ;  /* 0x00007300ff0977ac */ /* 0x000e620008000800 */
[C---:B---3--:R-:W-:Y:S02]  /*caca0*/  PRMT R6, R41.reuse, 0x7772, RZ ;  /* 0x0000777229067816 */ /* 0x048fe400000000ff */
[----:B--2---:R-:W-:-:S03]  /*cacb0*/  PRMT R0, R41, 0x7773, RZ ;  /* 0x0000777329007816 */ /* 0x004fc600000000ff */
[----:B------:R2:W-:Y:S01]  /*cacc0*/  @P4 STG.E.U8 desc[UR36][R22.64], R6 ;  /* 0x0000000616004986 */ /* 0x0005e2000c101124 */
[----:B0-----:R-:W-:Y:S01]  /*cacd0*/  ISETP.LT.AND P4, PT, R39, UR12, !P2 ;  /* 0x0000000c27007c0c */ /* 0x001fe2000d781270 */
[----:B------:R-:W0:Y:S02]  /*cace0*/  LDCU UR12, c[0x0][0x398] ;  /* 0x00007300ff0c77ac */ /* 0x000e240008000800 */
[----:B------:R3:W-:Y:S01]  /*cacf0*/  @P3 STG.E.U8 desc[UR36][R34.64], R0 ;  /* 0x0000000022003986 */ /* 0x0007e2000c101124 */
[----:B------:R-:W-:Y:S01]  /*cad00*/  ISETP.LT.AND P3, PT, R20, UR13, !P2 ;  /* 0x0000000d14007c0c */ /* 0x000fe2000d761270 */
[----:B------:R-:W0:Y:S02]  /*cad10*/  LDCU UR13, c[0x0][0x398] ;  /* 0x00007300ff0d77ac */ /* 0x000e240008000800 */
[----:B------:R-:W4:Y:S01]  /*cad20*/  LDL.LU R39, [R1+0x44b0] ;  /* 0x0044b00001277983 */ /* 0x000f220000300800 */
[C---:B--2---:R-:W-:Y:S02]  /*cad30*/  PRMT R6, R38.reuse, 0x7770, RZ ;  /* 0x0000777026067816 */ /* 0x044fe400000000ff */
[----:B---3--:R-:W-:-:S03]  /*cad40*/  PRMT R0, R38, 0x7771, RZ ;  /* 0x0000777126007816 */ /* 0x008fc600000000ff */
[----:B----4-:R2:W-:Y:S04]  /*cad50*/  @P6 STG.E.U8 desc[UR36][R54.64], R6 ;  /* 0x0000000636006986 */ /* 0x0105e8000c101124 */
[----:B------:R3:W-:Y:S01]  /*cad60*/  @P5 STG.E.U8 desc[UR36][R32.64], R0 ;  /* 0x0000000020005986 */ /* 0x0007e2000c101124 */
[----:B------:R-:W-:Y:S01]  /*cad70*/  ISETP.LT.AND P5, PT, R21, UR15, !P2 ;  /* 0x0000000f15007c0c */ /* 0x000fe2000d7a1270 */
[----:B------:R-:W4:Y:S02]  /*cad80*/  LDCU UR15, c[0x0][0x398] ;  /* 0x00007300ff0f77ac */ /* 0x000f240008000800 */
[----:B------:R-:W4:Y:S04]  /*cad90*/  LDL.LU.64 R34, [R1+0x368] ;  /* 0x0003680001227983 */ /* 0x000f280000300a00 */
[----:B--2---:R-:W2:Y:S01]  /*cada0*/  LDL.LU.64 R54, [R1+0x360] ;  /* 0x0003600001367983 */ /* 0x004ea20000300a00 */
[----:B---3--:R-:W-:-:S03]  /*cadb0*/  PRMT R0, R38, 0x7772, RZ ;  /* 0x0000777226007816 */ /* 0x008fc600000000ff */
[----:B------:R-:W3:Y:S01]  /*cadc0*/  LDL.LU.64 R36, [R1+0x398] ;  /* 0x0003980001247983 */ /* 0x000ee20000300a00 */
[----:B------:R-:W-:Y:S02]  /*cadd0*/  PRMT R38, R38, 0x7773, RZ ;  /* 0x0000777326267816 */ /* 0x000fe400000000ff */
[----:B------:R-:W-:Y:S01]  /*cade0*/  PRMT R6, R40, 0x7770, RZ ;  /* 0x0000777028067816 */ /* 0x000fe200000000ff */
[----:B------:R0:W-:Y:S04]  /*cadf0*/  @P4 STG.E.U8 desc[UR36][R52.64], R0 ;  /* 0x0000000034004986 */ /* 0x0001e8000c101124 */
[----:B------:R-:W3:Y:S04]  /*cae00*/  LDL.LU.64 R32, [R1+0x390] ;  /* 0x0003900001207983 */ /* 0x000ee80000300a00 */
[----:B------:R1:W-:Y:S04]  /*cae10*/  @P3 STG.E.U8 desc[UR36][R24.64], R38 ;  /* 0x0000002618003986 */ /* 0x0003e8000c101124 */
[----:B0-----:R-:W3:Y:S04]  /*cae20*/  LDL.LU.64 R52, [R1+0x3e8] ;  /* 0x0003e80001347983 */ /* 0x001ee80000300a00 */
[----:B------:R0:W-:Y:S04]  /*cae30*/  @P5 STG.E.U8 desc[UR36][R18.64], R6 ;  /* 0x0000000612005986 */ /* 0x0001e8000c101124 */
[----:B-1----:R-:W3:Y:S04]  /*cae40*/  LDL.LU.64 R24, [R1+0x3e0] ;  /* 0x0003e00001187983 */ /* 0x002ee80000300a00 */
[----:B------:R-:W3:Y:S04]  /*cae50*/  LDL.LU R38, [R1+0x1c50] ;  /* 0x001c500001267983 */ /* 0x000ee80000300800 */
[----:B0-----:R-:W3:Y:S01]  /*cae60*/  LDL.LU.64 R18, [R1+0x44a8] ;  /* 0x0044a80001127983 */ /* 0x001ee20000300a00 */
[----:B------:R-:W-:Y:S01]  /*cae70*/  ISETP.LT.AND P4, PT, R48, UR16, !P2 ;  /* 0x0000001030007c0c */ /* 0x000fe2000d781270 */
[----:B------:R-:W-:Y:S01]  /*cae80*/  VIADD R0, R14, 0x25 ;  /* 0x000000250e007836 */ /* 0x000fe20000000000 */
[----:B------:R-:W-:Y:S01]  /*cae90*/  ISETP.LT.AND P6, PT, R56, UR9, !P2 ;  /* 0x0000000938007c0c */ /* 0x000fe2000d7c1270 */
[----:B------:R-:W3:Y:S01]  /*caea0*/  LDL.LU.64 R22, [R1+0x410] ;  /* 0x0004100001167983 */ /* 0x000ee20000300a00 */
[----:B------:R-:W-:Y:S01]  /*caeb0*/  PRMT R6, R40, 0x7771, RZ ;  /* 0x0000777128067816 */ /* 0x000fe200000000ff */
[----:B------:R-:W0:Y:S01]  /*caec0*/  LDCU UR16, c[0x0][0x398] ;  /* 0x00007300ff1077ac */ /* 0x000e220008000800 */
[----:B------:R-:W-:Y:S01]  /*caed0*/  ISETP.GE.AND P3, PT, R0, UR14, PT ;  /* 0x0000000e00007c0c */ /* 0x000fe2000bf66270 */
[----:B------:R-:W3:Y:S01]  /*caee0*/  LDL.LU R41, [R1+0x118] ;  /* 0x0001180001297983 */ /* 0x000ee20000300800 */
[----:B------:R-:W-:Y:S01]  /*caef0*/  ISETP.LT.AND P2, PT, R49, UR12, !P2 ;  /* 0x0000000c31007c0c */ /* 0x000fe2000d741270 */
[----:B------:R-:W1:Y:S01]  /*caf00*/  LDCU UR14, c[0x0][0x398] ;  /* 0x00007300ff0e77ac */ /* 0x000e620008000800 */
[----:B------:R-:W-:-:S02]  /*caf10*/  PRMT R0, R40, 0x7772, RZ ;  /* 0x0000777228007816 */ /* 0x000fc400000000ff */
[----:B------:R-:W-:Y:S01]  /*caf20*/  ISETP.LT.AND P5, PT, R15, UR13, !P3 ;  /* 0x0000000d0f007c0c */ /* 0x000fe2000dfa1270 */
[----:B------:R-:W0:Y:S01]  /*caf30*/  LDCU UR13, c[0x0][0x398] ;  /* 0x00007300ff0d77ac */ /* 0x000e220008000800 */
[----:B------:R-:W0:Y:S01]  /*caf40*/  LDCU UR9, c[0x0][0x39c] ;  /* 0x00007380ff0977ac */ /* 0x000e220008000800 */
[----:B------:R-:W0:Y:S01]  /*caf50*/  LDCU UR12, c[0x0][0x39c] ;  /* 0x00007380ff0c77ac */ /* 0x000e220008000800 */
[----:B----4-:R4:W-:Y:S04]  /*caf60*/  @P4 STG.E.U8 desc[UR36][R34.64], R6 ;  /* 0x0000000622004986 */ /* 0x0109e8000c101124 */
[----:B--2---:R2:W-:Y:S01]  /*caf70*/  @P6 STG.E.U8 desc[UR36][R54.64], R0 ;  /* 0x0000000036006986 */ /* 0x0045e2000c101124 */
[----:B------:R-:W-:Y:S01]  /*caf80*/  ISETP.LT.AND P6, PT, R11, UR15, !P3 ;  /* 0x0000000f0b007c0c */ /* 0x000fe2000dfc1270 */
[----:B------:R-:W0:Y:S02]  /*caf90*/  LDCU UR15, c[0x0][0x398] ;  /* 0x00007300ff0f77ac */ /* 0x000e240008000800 */
[----:B----4-:R-:W4:Y:S01]  /*cafa0*/  LDL.LU.64 R34, [R1+0x460] ;  /* 0x0004600001227983 */ /* 0x010f220000300a00 */
[----:B--2---:R-:W-:-:S03]  /*cafb0*/  PRMT R0, R40, 0x7773, RZ ;  /* 0x0000777328007816 */ /* 0x004fc600000000ff */
[----:B------:R-:W2:Y:S04]  /*cafc0*/  LDL.LU.64 R54, [R1+0x458] ;  /* 0x0004580001367983 */ /* 0x000ea80000300a00 */
[----:B---3--:R3:W-:Y:S01]  /*cafd0*/  @P2 STG.E.U8 desc[UR36][R36.64], R0 ;  /* 0x0000000024002986 */ /* 0x0087e2000c101124 */
[----:B------:R-:W-:Y:S02]  /*cafe0*/  ISETP.LT.AND P4, PT, R38, UR17, !P3 ;  /* 0x0000001126007c0c */ /* 0x000fe4000df81270 */
[C---:B------:R-:W-:Y:S02]  /*caff0*/  PRMT R6, R18.reuse, 0x7770, RZ ;  /* 0x0000777012067816 */ /* 0x040fe400000000ff */
[----:B---3--:R-:W-:-:S03]  /*cb000*/  PRMT R0, R18, 0x7771, RZ ;  /* 0x0000777112007816 */ /* 0x008fc600000000ff */
[----:B------:R3:W-:Y:S04]  /*cb010*/  @P5 STG.E.U8 desc[UR36][R32.64], R6 ;  /* 0x0000000620005986 */ /* 0x0007e8000c101124 */
[----:B------:R-:W-:Y:S01]  /*cb020*/  @P6 STG.E.U8 desc[UR36][R52.64], R0 ;  /* 0x0000000034006986 */ /* 0x000fe2000c101124 */
[----:B---3--:R-:W-:-:S03]  /*cb030*/  PRMT R6, R18, 0x7772, RZ ;  /* 0x0000777212067816 */ /* 0x008fc600000000ff */
[----:B------:R-:W3:Y:S04]  /*cb040*/  LDL.LU.64 R32, [R1+0x4b0] ;  /* 0x0004b00001207983 */ /* 0x000ee80000300a00 */
[----:B------:R0:W-:Y:S04]  /*cb050*/  @P4 STG.E.U8 desc[UR36][R24.64], R6 ;  /* 0x0000000618004986 */ /* 0x0001e8000c101124 */
[----:B0-----:R-:W3:Y:S04]  /*cb060*/  LDL.LU.64 R24, [R1+0x4e0] ;  /* 0x0004e00001187983 */ /* 0x001ee80000300a00 */
[----:B------:R-:W3:Y:S01]  /*cb070*/  LDL.LU.64 R52, [R1+0x4d8] ;  /* 0x0004d80001347983 */ /* 0x000ee20000300a00 */
[----:B-1----:R-:W-:Y:S01]  /*cb080*/  ISETP.LT.AND P5, PT, R20, UR14, !P3 ;  /* 0x0000000e14007c0c */ /* 0x002fe2000dfa1270 */
[----:B------:R-:W0:Y:S01]  /*cb090*/  LDCU UR14, c[0x0][0x398] ;  /* 0x00007300ff0e77ac */ /* 0x000e220008000800 */
[----:B------:R-:W-:Y:S01]  /*cb0a0*/  ISETP.LT.AND P6, PT, R21, UR13, !P3 ;  /* 0x0000000d15007c0c */ /* 0x000fe2000dfc1270 */
[----:B------:R-:W-:Y:S01]  /*cb0b0*/  VIADD R0, R14, 0x26 ;  /* 0x000000260e007836 */ /* 0x000fe20000000000 */
[----:B------:R-:W-:Y:S01]  /*cb0c0*/  ISETP.LT.AND P4, PT, R48, UR15, !P3 ;  /* 0x0000000f30007c0c */ /* 0x000fe2000df81270 */
[----:B------:R-:W3:Y:S01]  /*cb0d0*/  LDL.LU.64 R36, [R1+0x558] ;  /* 0x0005580001247983 */ /* 0x000ee20000300a00 */
[----:B------:R-:W-:Y:S01]  /*cb0e0*/  PRMT R18, R18, 0x7773, RZ ;  /* 0x0000777312127816 */ /* 0x000fe200000000ff */
[----:B------:R-:W1:Y:S01]  /*cb0f0*/  LDCU UR13, c[0x0][0x398] ;  /* 0x00007300ff0d77ac */ /* 0x000e620008000800 */
[----:B------:R-:W-:-:S02]  /*cb100*/  ISETP.GE.AND P2, PT, R0, UR4, PT ;  /* 0x0000000400007c0c */ /* 0x000fc4000bf46270 */
[C---:B------:R-:W-:Y:S01]  /*cb110*/  PRMT R0, R41.reuse, 0x7770, RZ ;  /* 0x0000777029007816 */ /* 0x040fe200000000ff */
[----:B------:R-:W1:Y:S01]  /*cb120*/  LDCU UR4, c[0x0][0x398] ;  /* 0x00007300ff0477ac */ /* 0x000e620008000800 */
[----:B------:R-:W-:Y:S01]  /*cb130*/  PRMT R6, R41, 0x7771, RZ ;  /* 0x0000777129067816 */ /* 0x000fe200000000ff */
[----:B------:R1:W-:Y:S01]  /*cb140*/  @P5 STG.E.U8 desc[UR36][R22.64], R18 ;  /* 0x0000001216005986 */ /* 0x0003e2000c101124 */
[----:B------:R-:W-:Y:S01]  /*cb150*/  ISETP.LT.AND P5, PT, R56, UR16, !P3 ;  /* 0x0000001038007c0c */ /* 0x000fe2000dfa1270 */
[----:B------:R-:W2:Y:S01]  /*cb160*/  LDCU UR15, c[0x0][0x398] ;  /* 0x00007300ff0f77ac */ /* 0x000ea20008000800 */
[----:B0-----:R-:W-:Y:S01]  /*cb170*/  ISETP.LT.AND P3, PT, R49, UR14, !P3 ;  /* 0x0000000e31007c0c */ /* 0x001fe2000df61270 */
[----:B------:R-:W0:Y:S01]  /*cb180*/  LDCU UR16, c[0x0][0x398] ;  /* 0x00007300ff1077ac */ /* 0x000e220008000800 */
[----:B------:R-:W0:Y:S01]  /*cb190*/  LDCU UR14, c[0x0][0x398] ;  /* 0x00007300ff0e77ac */ /* 0x000e220008000800 */
[----:B-1----:R-:W3:Y:S04]  /*cb1a0*/  LDL.LU.64 R22, [R1+0x550] ;  /* 0x0005500001167983 */ /* 0x002ee80000300a00 */
[----:B----4-:R1:W-:Y:S04]  /*cb1b0*/  @P6 STG.E.U8 desc[UR36][R34.64], R0 ;  /* 0x0000000022006986 */ /* 0x0103e8000c101124 */
[----:B--2---:R2:W-:Y:S01]  /*cb1c0*/  @P4 STG.E.U8 desc[UR36][R54.64], R6 ;  /* 0x0000000636004986 */ /* 0x0045e2000c101124 */
[----:B-1----:R-:W-:-:S03]  /*cb1d0*/  VIADD R0, R14, 0x27 ;  /* 0x000000270e007836 */ /* 0x002fc60000000000 */
[----:B--2---:R-:W2:Y:S01]  /*cb1e0*/  LDL.LU.64 R54, [R1+0x528] ;  /* 0x0005280001367983 */ /* 0x004ea20000300a00 */
[C---:B------:R-:W-:Y:S02]  /*cb1f0*/  PRMT R6, R41.reuse, 0x7772, RZ ;  /* 0x0000777229067816 */ /* 0x040fe400000000ff */
[----:B------:R-:W-:Y:S01]  /*cb200*/  ISETP.GE.AND P4, PT, R0, UR7, PT ;  /* 0x0000000700007c0c */ /* 0x000fe2000bf86270 */
[----:B------:R-:W4:Y:S01]  /*cb210*/  LDL.LU R16, [R1+0x12c] ;  /* 0x00012c0001107983 */ /* 0x000f220000300800 */
[----:B------:R-:W-:Y:S01]  /*cb220*/  PRMT R0, R41, 0x7773, RZ ;  /* 0x0000777329007816 */ /* 0x000fe200000000ff */
[----:B------:R-:W1:Y:S02]  /*cb230*/  LDCU UR7, c[0x0][0x398] ;  /* 0x00007300ff0777ac */ /* 0x000e640008000800 */
[----:B------:R-:W4:Y:S01]  /*cb240*/  LDL.LU.64 R40, [R1+0x5d8] ;  /* 0x0005d80001287983 */ /* 0x000f220000300a00 */
[----:B------:R-:W-:Y:S01]  /*cb250*/  ISETP.LT.AND P6, PT, R15, UR13, !P2 ;  /* 0x0000000d0f007c0c */ /* 0x000fe2000d7c1270 */
[----:B------:R-:W0:Y:S02]  /*cb260*/  LDCU UR13, c[0x0][0x398] ;  /* 0x00007300ff0d77ac */ /* 0x000e240008000800 */
[----:B---3--:R-:W-:Y:S04]  /*cb270*/  @P5 STG.E.U8 desc[UR36][R32.64], R6 ;  /* 0x0000000620005986 */ /* 0x008fe8000c101124 */
[----:B------:R3:W-:Y:S04]  /*cb280*/  @P3 STG.E.U8 desc[UR36][R24.64], R0 ;  /* 0x0000000018003986 */ /* 0x0007e8000c101124 */
[----:B---3--:R-:W3:Y:S04]  /*cb290*/  LDL.LU.64 R24, [R1+0x5d0] ;  /* 0x0005d00001187983 */ /* 0x008ee80000300a00 */
[----:B------:R-:W3:Y:S01]  /*cb2a0*/  LDL.LU.64 R34, [R1+0x5c8] ;  /* 0x0005c80001227983 */ /* 0x000ee20000300a00 */
[----:B------:R-:W-:-:S03]  /*cb2b0*/  PRMT R6, R39, 0x7770, RZ ;  /* 0x0000777027067816 */ /* 0x000fc600000000ff */
[----:B------:R-:W3:Y:S04]  /*cb2c0*/  LDL.LU.64 R32, [R1+0x5a0] ;  /* 0x0005a00001207983 */ /* 0x000ee80000300a00 */
[----:B------:R0:W-:Y:S04]  /*cb2d0*/  @P6 STG.E.U8 desc[UR36][R52.64], R6 ;  /* 0x0000000634006986 */ /* 0x0001e8000c101124 */
[----:B0-----:R-:W3:Y:S01]  /*cb2e0*/  LDL.LU.64 R52, [R1+0x608] ;  /* 0x0006080001347983 */ /* 0x001ee20000300a00 */
[----:B------:R-:W-:Y:S01]  /*cb2f0*/  ISETP.LT.AND P5, PT, R11, UR4, !P2 ;  /* 0x000000040b007c0c */ /* 0x000fe2000d7a1270 */
[----:B------:R-:W0:Y:S01]  /*cb300*/  LDCU UR4, c[0x0][0x398] ;  /* 0x00007300ff0477ac */ /* 0x000e220008000800 */
[----:B------:R-:W-:-:S02]  /*cb310*/  ISETP.LT.AND P3, PT, R38, UR15, !P2 ;  /* 0x0000000f26007c0c */ /* 0x000fc4000d761270 */
[----:B------:R-:W-:Y:S01]  /*cb320*/  ISETP.LT.AND P6, PT, R20, UR16, !P2 ;  /* 0x0000001014007c0c */ /* 0x000fe2000d7c1270 */
[----:B------:R-:W0:Y:S01]  /*cb330*/  LDCU UR15, c[0x0][0x398] ;  /* 0x00007300ff0f77ac */ /* 0x000e220008000800 */
[C---:B------:R-:W-:Y:S02]  /*cb340*/  PRMT R6, R39.reuse, 0x7771, RZ ;  /* 0x0000777127067816 */ /* 0x040fe400000000ff */
[C---:B------:R-:W-:Y:S01]  /*cb350*/  PRMT R0, R39.reuse, 0x7772, RZ ;  /* 0x0000777227007816 */ /* 0x040fe200000000ff */
[----:B------:R-:W0:Y:S01]  /*cb360*/  LDCU UR16, c[0x0][0x398] ;  /* 0x00007300ff1077ac */ /* 0x000e220008000800 */
[----:B------:R-:W-:-:S03]  /*cb370*/  PRMT R39, R39, 0x7773, RZ ;  /* 0x0000777327277816 */ /* 0x000fc600000000ff */
[----:B------:R0:W-:Y:S01]  /*cb380*/  @P5 STG.E.U8 desc[UR36][R36.64], R6 ;  /* 0x0000000624005986 */ /* 0x0001e2000c101124 */
[----:B------:R-:W-:Y:S01]  /*cb390*/  ISETP.LT.AND P5, PT, R21, UR14, !P2 ;  /* 0x0000000e15007c0c */ /* 0x000fe2000d7a1270 */
[----:B------:R-:W0:Y:S02]  /*cb3a0*/  LDCU UR14, c[0x0][0x398] ;  /* 0x00007300ff0e77ac */ /* 0x000e240008000800 */
[----:B------:R0:W-:Y:S01]  /*cb3b0*/  @P3 STG.E.U8 desc[UR36][R22.64], R0 ;  /* 0x0000000016003986 */ /* 0x0001e2000c101124 */
[----:B-1----:R-:W-:Y:S01]  /*cb3c0*/  ISETP.LT.AND P3, PT, R48, UR7, !P2 ;  /* 0x0000000730007c0c */ /* 0x002fe2000d761270 */
[----:B------:R-:W1:Y:S02]  /*cb3d0*/  LDCU UR7, c[0x0][0x398] ;  /* 0x00007300ff0777ac */ /* 0x000e640008000800 */
[----:B--2---:R2:W-:Y:S01]  /*cb3e0*/  @P6 STG.E.U8 desc[UR36][R54.64], R39 ;  /* 0x0000002736006986 */ /* 0x0045e2000c101124 */
[----:B------:R-:W-:Y:S01]  /*cb3f0*/  ISETP.LT.AND P6, PT, R56, UR13, !P2 ;  /* 0x0000000d38007c0c */ /* 0x000fe2000d7c1270 */
[----:B------:R-:W1:Y:S01]  /*cb400*/  LDCU UR13, c[0x0][0x398] ;  /* 0x00007300ff0d77ac */ /* 0x000e620008000800 */
[----:B----4-:R-:W-:-:S02]  /*cb410*/  PRMT R7, R16, 0x7770, RZ ;  /* 0x0000777010077816 */ /* 0x010fc400000000ff */
[C---:B0-----:R-:W-:Y:S02]  /*cb420*/  PRMT R6, R16.reuse, 0x7771, RZ ;  /* 0x0000777110067816 */ /* 0x041fe400000000ff */
[----:B------:R-:W-:Y:S01]  /*cb430*/  PRMT R0, R16, 0x7772, RZ ;  /* 0x0000777210007816 */ /* 0x000fe200000000ff */
[----:B--2---:R-:W2:Y:S04]  /*cb440*/  LDL.LU.64 R54, [R1+0x680] ;  /* 0x0006800001367983 */ /* 0x004ea80000300a00 */
[----:B------:R-:W4:Y:S04]  /*cb450*/  LDL.LU.64 R36, [R1+0x678] ;  /* 0x0006780001247983 */ /* 0x000f280000300a00 */
[----:B------:R-:W4:Y:S04]  /*cb460*/  LDL.LU.64 R22, [R1+0x650] ;  /* 0x0006500001167983 */ /* 0x000f280000300a00 */
[----:B------:R0:W-:Y:S04]  /*cb470*/  @P5 STG.E.U8 desc[UR36][R40.64], R7 ;  /* 0x0000000728005986 */ /* 0x0001e8000c101124 */
[----:B0-----:R-:W4:Y:S01]  /*cb480*/  LDL.LU.64 R40, [R1+0x44a0] ;  /* 0x0044a00001287983 */ /* 0x001f220000300a00 */
[----:B------:R-:W-:Y:S01]  /*cb490*/  ISETP.LT.AND P2, PT, R49, UR4, !P2 ;  /* 0x0000000431007c0c */ /* 0x000fe2000d741270 */
[----:B------:R-:W0:Y:S01]  /*cb4a0*/  LDCU UR4, c[0x0][0x39c] ;  /* 0x00007380ff0477ac */ /* 0x000e220008000800 */
[----:B------:R-:W-:-:S02]  /*cb4b0*/  ISETP.LT.AND P5, PT, R15, UR15, !P4 ;  /* 0x0000000f0f007c0c */ /* 0x000fc4000e7a1270 */
[----:B------:R-:W-:Y:S01]  /*cb4c0*/  PRMT R16, R16, 0x7773, RZ ;  /* 0x0000777310107816 */ /* 0x000fe200000000ff */
[----:B------:R-:W0:Y:S01]  /*cb4d0*/  LDCU UR15, c[0x0][0x398] ;  /* 0x00007300ff0f77ac */ /* 0x000e220008000800 */
[----:B---3--:R3:W-:Y:S04]  /*cb4e0*/  @P3 STG.E.U8 desc[UR36][R24.64], R6 ;  /* 0x0000000618003986 */ /* 0x0087e8000c101124 */
[----:B------:R0:W-:Y:S04]  /*cb4f0*/  @P6 STG.E.U8 desc[UR36][R34.64], R0 ;  /* 0x0000000022006986 */ /* 0x0001e8000c101124 */
[----:B---3--:R-:W3:Y:S04]  /*cb500*/  LDL.LU.64 R24, [R1+0x4498] ;  /* 0x0044980001187983 */ /* 0x008ee80000300a00 */
[----:B0-----:R-:W3:Y:S01]  /*cb510*/  LDL.LU R34, [R1+0x11c] ;  /* 0x00011c0001227983 */ /* 0x001ee20000300800 */
[----:B------:R-:W-:-:S03]  /*cb520*/  PRMT R0, R19, 0x7770, RZ ;  /* 0x0000777013007816 */ /* 0x000fc600000000ff */
[----:B------:R0:W-:Y:S04]  /*cb530*/  @P2 STG.E.U8 desc[UR36][R32.64], R16 ;  /* 0x0000001020002986 */ /* 0x0001e8000c101124 */
[----:B------:R1:W-:Y:S04]  /*cb540*/  @P5 STG.E.U8 desc[UR36][R52.64], R0 ;  /* 0x0000000034005986 */ /* 0x0003e8000c101124 */
[----:B0-----:R-:W3:Y:S04]  /*cb550*/  LDL.LU.64 R32, [R1+0x700] ;  /* 0x0007000001207983 */ /* 0x001ee80000300a00 */
[----:B-1----:R-:W3:Y:S01]  /*cb560*/  LDL.LU.64 R52, [R1+0x6f8] ;  /* 0x0006f80001347983 */ /* 0x002ee20000300a00 */
[----:B------:R-:W-:Y:S01]  /*cb570*/  ISETP.LT.AND P3, PT, R11, UR16, !P4 ;  /* 0x000000100b007c0c */ /* 0x000fe2000e761270 */
[----:B------:R-:W-:Y:S01]  /*cb580*/  VIADD R6, R14, 0x28 ;  /* 0x000000280e067836 */ /* 0x000fe20000000000 */
[----:B------:R-:W-:Y:S01]  /*cb590*/  ISETP.LT.AND P6, PT, R38, UR14, !P4 ;  /* 0x0000000e26007c0c */ /* 0x000fe2000e7c1270 */
[----:B------:R-:W0:Y:S03]  /*cb5a0*/  LDCU UR14, c[0x0][0x398] ;  /* 0x00007300ff0e77ac */ /* 0x000e260008000800 */
[----:B------:R-:W-:Y:S01]  /*cb5b0*/  ISETP.GE.AND P2, PT, R6, UR5, PT ;  /* 0x0000000506007c0c */ /* 0x000fe2000bf46270 */
[----:B------:R-:W1:Y:S01]  /*cb5c0*/  LDCU UR5, c[0x0][0x398] ;  /* 0x00007300ff0577ac */ /* 0x000e620008000800 */
[----:B------:R-:W-:-:S02]  /*cb5d0*/  PRMT R6, R19, 0x7771, RZ ;  /* 0x0000777113067816 */ /* 0x000fc400000000ff */
[----:B------:R-:W-:Y:S01]  /*cb5e0*/  ISETP.LT.AND P5, PT, R20, UR7, !P4 ;  /* 0x0000000714007c0c */ /* 0x000fe2000e7a1270 */
[----:B------:R-:W0:Y:S01]  /*cb5f0*/  LDCU UR7, c[0x0][0x398] ;  /* 0x00007300ff0777ac */ /* 0x000e220008000800 */
[C---:B------:R-:W-:Y:S02]  /*cb600*/  PRMT R0, R19.reuse, 0x7772, RZ ;  /* 0x0000777213007816 */ /* 0x040fe400000000ff */
[----:B------:R-:W-:Y:S01]  /*cb610*/  PRMT R19, R19, 0x7773, RZ ;  /* 0x0000777313137816 */ /* 0x000fe200000000ff */
[----:B------:R-:W0:Y:S01]  /*cb620*/  LDCU UR16, c[0x0][0x398] ;  /* 0x00007300ff1077ac */ /* 0x000e220008000800 */
[----:B--2---:R2:W-:Y:S01]  /*cb630*/  @P3 STG.E.U8 desc[UR36][R54.64], R6 ;  /* 0x0000000636003986 */ /* 0x0045e2000c101124 */
[----:B------:R-:W-:Y:S01]  /*cb640*/  ISETP.LT.AND P3, PT, R21, UR13, !P4 ;  /* 0x0000000d15007c0c */ /* 0x000fe2000e761270 */
[----:B------:R-:W0:Y:S02]  /*cb650*/  LDCU UR13, c[0x0][0x398] ;  /* 0x00007300ff0d77ac */ /* 0x000e240008000800 */
[----:B----4-:R-:W-:Y:S04]  /*cb660*/  @P6 STG.E.U8 desc[UR36][R36.64], R0 ;  /* 0x0000000024006986 */ /* 0x010fe8000c101124 */
[----:B------:R4:W-:Y:S04]  /*cb670*/  @P5 STG.E.U8 desc[UR36][R22.64], R19 ;  /* 0x0000001316005986 */ /* 0x0009e8000c101124 */
[----:B--2---:R-:W2:Y:S04]  /*cb680*/  LDL.LU.64 R54, [R1+0x6e8] ;  /* 0x0006e80001367983 */ /* 0x004ea80000300a00 */
[----:B----4-:R-:W4:Y:S04]  /*cb690*/  LDL.LU.64 R18, [R1+0x6f0] ;  /* 0x0006f00001127983 */ /* 0x010f280000300a00 */
[----:B------:R-:W2:Y:S04]  /*cb6a0*/  LDL.LU.64 R36, [R1+0x758] ;  /* 0x0007580001247983 */ /* 0x000ea80000300a00 */
[----:B------:R-:W2:Y:S01]  /*cb6b0*/  LDL.LU.64 R22, [R1+0x750] ;  /* 0x0007500001167983 */ /* 0x000ea20000300a00 */
[----:B------:R-:W-:Y:S01]  /*cb6c0*/  ISETP.LT.AND P5, PT, R48, UR15, !P4 ;  /* 0x0000000f30007c0c */ /* 0x000fe2000e7a1270 */
[----:B------:R-:W1:Y:S01]  /*cb6d0*/  LDCU UR15, c[0x0][0x398] ;  /* 0x00007300ff0f77ac */ /* 0x000e620008000800 */
[----:B0-----:R-:W-:-:S02]  /*cb6e0*/  ISETP.LT.AND P6, PT, R56, UR14, !P4 ;  /* 0x0000000e38007c0c */ /* 0x001fc4000e7c1270 */
[C---:B---3--:R-:W-:Y:S01]  /*cb6f0*/  PRMT R7, R34.reuse, 0x7770, RZ ;  /* 0x0000777022077816 */ /* 0x048fe200000000ff */
[----:B------:R-:W0:Y:S04]  /*cb700*/  LDCU UR14, c[0x0][0x398] ;  /* 0x00007300ff0e77ac */ /* 0x000e280008000800 */
[----:B------:R3:W-:Y:S04]  /*cb710*/  @P3 STG.E.U8 desc[UR36][R24.64], R7 ;  /* 0x0000000718003986 */ /* 0x0007e8000c101124 */
[----:B---3--:R-:W3:Y:S01]  /*cb720*/  LDL.LU.64 R24, [R1+0x4490] ;  /* 0x0044900001187983 */ /* 0x008ee20000300a00 */
[----:B------:R-:W-:-:S02]  /*cb730*/  PRMT R6, R34, 0x7771, RZ ;  /* 0x0000777122067816 */ /* 0x000fc400000000ff */
[C---:B------:R-:W-:Y:S02]  /*cb740*/  PRMT R0, R34.reuse, 0x7772, RZ ;  /* 0x0000777222007816 */ /* 0x040fe400000000ff */
[----:B------:R-:W-:Y:S01]  /*cb750*/  PRMT R16, R34, 0x7773, RZ ;  /* 0x0000777322107816 */ /* 0x000fe200000000ff */
[----:B------:R0:W-:Y:S04]  /*cb760*/  @P5 STG.E.U8 desc[UR36][R32.64], R6 ;  /* 0x0000000620005986 */ /* 0x0001e8000c101124 */
[----:B------:R-:W2:Y:S04]  /*cb770*/  LDL.LU.64 R34, [R1+0x780] ;  /* 0x0007800001227983 */ /* 0x000ea80000300a00 */
[----:B------:R1:W-:Y:S04]  /*cb780*/  @P6 STG.E.U8 desc[UR36][R52.64], R0 ;  /* 0x0000000034006986 */ /* 0x0003e8000c101124 */
[----:B0-----:R-:W2:Y:S04]  /*cb790*/  LDL.LU.64 R32, [R1+0x7d8] ;  /* 0x0007d80001207983 */ /* 0x001ea80000300a00 */
[----:B-1----:R-:W2:Y:S01]  /*cb7a0*/  LDL.LU R53, [R1+0x100] ;  /* 0x0001000001357983 */ /* 0x002ea20000300800 */
[----:B------:R-:W-:Y:S01]  /*cb7b0*/  ISETP.LT.AND P4, PT, R49, UR5, !P4 ;  /* 0x0000000531007c0c */ /* 0x000fe2000e781270 */
[----:B------:R-:W0:Y:S01]  /*cb7c0*/  LDCU UR5, c[0x0][0x398] ;  /* 0x00007300ff0577ac */ /* 0x000e220008000800 */
[----:B------:R-:W-:Y:S01]  /*cb7d0*/  ISETP.LT.AND P3, PT, R15, UR7, !P2 ;  /* 0x000000070f007c0c */ /* 0x000fe2000d761270 */
[----:B------:R-:W1:Y:S01]  /*cb7e0*/  LDCU UR7, c[0x0][0x398] ;  /* 0x00007300ff0777ac */ /* 0x000e620008000800 */
[----:B------:R-:W-:-:S02]  /*cb7f0*/  ISETP.LT.AND P6, PT, R11, UR13, !P2 ;  /* 0x0000000d0b007c0c */ /* 0x000fc4000d7c1270 */
[----:B------:R-:W-:Y:S01]  /*cb800*/  ISETP.LT.AND P5, PT, R38, UR15, !P2 ;  /* 0x0000000f26007c0c */ /* 0x000fe2000d7a1270 */
[----:B------:R-:W0:Y:S01]  /*cb810*/  LDCU UR13, c[0x0][0x398] ;  /* 0x00007300ff0d77ac */ /* 0x000e220008000800 */
[----:B------:R-:W0:Y:S05]  /*cb820*/  LDCU UR15, c[0x0][0x398] ;  /* 0x00007300ff0f77ac */ /* 0x000e2a0008000800 */
[----:B----4-:R4:W-:Y:S01]  /*cb830*/  @P4 STG.E.U8 desc[UR36][R18.64], R16 ;  /* 0x0000001012004986 */ /* 0x0109e2000c101124 */
[----:B------:R-:W-:Y:S01]  /*cb840*/  ISETP.LT.AND P4, PT, R20, UR14, !P2 ;  /* 0x0000000e14007c0c */ /* 0x000fe2000d781270 */
[----:B------:R-:W0:Y:S02]  /*cb850*/  LDCU UR14, c[0x0][0x398] ;  /* 0x00007300ff0e77ac */ /* 0x000e240008000800 */
[----:B----4-:R-:W4:Y:S01]  /*cb860*/  LDL.LU.64 R18, [R1+0x828] ;  /* 0x0008280001127983 */ /* 0x010f220000300a00 */
[----:B---3--:R-:W-:-:S02]  /*cb870*/  PRMT R0, R24, 0x7770, RZ ;  /* 0x0000777018007816 */ /* 0x008fc400000000ff */
[----:B------:R-:W-:-:S03]  /*cb880*/  PRMT R6, R24, 0x7772, RZ ;  /* 0x0000777218067816 */ /* 0x000fc600000000ff */
[----:B--2---:R2:W-:Y:S02]  /*cb890*/  @P3 STG.E.U8 desc[UR36][R54.64], R0 ;  /* 0x0000000036003986 */ /* 0x0045e4000c101124 */
[----:B--2---:R-:W-:Y:S02]  /*cb8a0*/  PRMT R0, R24, 0x7771, RZ ;  /* 0x0000777118007816 */ /* 0x004fe400000000ff */
[----:B------:R-:W2:Y:S04]  /*cb8b0*/  LDL.LU.64 R54, [R1+0x800] ;  /* 0x0008000001367983 */ /* 0x000ea80000300a00 */
[----:B------:R3:W-:Y:S01]  /*cb8c0*/  @P6 STG.E.U8 desc[UR36][R36.64], R0 ;  /* 0x0000000024006986 */ /* 0x0007e2000c101124 */
[----:B-1----:R-:W-:Y:S01]  /*cb8d0*/  ISETP.LT.AND P6, PT, R48, UR7, !P2 ;  /* 0x0000000730007c0c */ /* 0x002fe2000d7c1270 */
[----:B------:R-:W1:Y:S02]  /*cb8e0*/  LDCU UR7, c[0x0][0x398] ;  /* 0x00007300ff0777ac */ /* 0x000e640008000800 */
[----:B------:R1:W-:Y:S01]  /*cb8f0*/  @P5 STG.E.U8 desc[UR36][R22.64], R6 ;  /* 0x0000000616005986 */ /* 0x0003e2000c101124 */
[----:B0-----:R-:W-:Y:S01]  /*cb900*/  ISETP.LT.AND P5, PT, R21, UR5, !P2 ;  /* 0x0000000515007c0c */ /* 0x001fe2000d7a1270 */
[----:B------:R-:W0:Y:S01]  /*cb910*/  LDCU UR5, c[0x0][0x398] ;  /* 0x00007300ff0577ac */ /* 0x000e220008000800 */
[----:B------:R-:W-:Y:S01]  /*cb920*/  PRMT R24, R24, 0x7773, RZ ;  /* 0x0000777318187816 */ /* 0x000fe200000000ff */
[----:B------:R-:W2:Y:S01]  /*cb930*/  LDL.LU.64 R16, [R1+0x858] ;  /* 0x0008580001107983 */ /* 0x000ea20000300a00 */
[----:B---3--:R-:W-:-:S03]  /*cb940*/  VIADD R0, R14, 0x29 ;  /* 0x000000290e007836 */ /* 0x008fc60000000000 */
[----:B------:R-:W3:Y:S02]  /*cb950*/  LDL.LU.64 R36, [R1+0x850] ;  /* 0x0008500001247983 */ /* 0x000ee40000300a00 */
[----:B------:R-:W-:Y:S02]  /*cb960*/  ISETP.GE.AND P3, PT, R0, UR6, PT ;  /* 0x0000000600007c0c */ /* 0x000fe4000bf66270 */
[C---:B-1----:R-:W-:Y:S01]  /*cb970*/  PRMT R6, R53.reuse, 0x7771, RZ ;  /* 0x0000777135067816 */ /* 0x042fe200000000ff */
[----:B------:R1:W-:Y:S01]  /*cb980*/  @P4 STG.E.U8 desc[UR36][R34.64], R24 ;  /* 0x0000001822004986 */ /* 0x0003e2000c101124 */
[----:B------:R-:W-:Y:S01]  /*cb990*/  PRMT R0, R53, 0x7770, RZ ;  /* 0x0000777035007816 */ /* 0x000fe200000000ff */
[----:B------:R-:W0:Y:S02]  /*cb9a0*/  LDCU UR6, c[0x0][0x398] ;  /* 0x00007300ff0677ac */ /* 0x000e240008000800 */
[----:B------:R-:W3:Y:S04]  /*cb9b0*/  LDL.LU.64 R22, [R1+0x8a8] ;  /* 0x0008a80001167983 */ /* 0x000ee80000300a00 */
[----:B------:R-:W-:Y:S04]  /*cb9c0*/  @P5 STG.E.U8 desc[UR36][R32.64], R0 ;  /* 0x0000000020005986 */ /* 0x000fe8000c101124 */
[----:B-1----:R-:W3:Y:S04]  /*cb9d0*/  LDL.LU.64 R34, [R1+0x880] ;  /* 0x0008800001227983 */ /* 0x002ee80000300a00 */
[----:B------:R-:W3:Y:S04]  /*cb9e0*/  LDL.LU R52, [R1+0xe0] ;  /* 0x0000e00001347983 */ /* 0x000ee80000300800 */
[----:B------:R1:W-:Y:S04]  /*cb9f0*/  @P6 STG.E.U8 desc[UR36][R40.64], R6 ;  /* 0x0000000628006986 */ /* 0x0003e8000c101124 */
[----:B-1----:R-:W3:Y:S04]  /*cba00*/  LDL.LU.64 R40, [R1+0x4488] ;  /* 0x0044880001287983 */ /* 0x002ee80000300a00 */
[----:B------:R-:W3:Y:S01]  /*cba10*/  LDL.LU.64 R32, [R1+0x8d0] ;  /* 0x0008d00001207983 */ /* 0x000ee20000300a00 */
[----:B------:R-:W-:Y:S01]  /*cba20*/  ISETP.LT.AND P4, PT, R56, UR13, !P2 ;  /* 0x0000000d38007c0c */ /* 0x000fe2000d781270 */
[----:B------:R-:W1:Y:S01]  /*cba30*/  LDCU UR13, c[0x0][0x398] ;  /* 0x00007300ff0d77ac */ /* 0x000e620008000800 */
[----:B------:R-:W-:-:S02]  /*cba40*/  ISETP.LT.AND P2, PT, R49, UR15, !P2 ;  /* 0x0000000f31007c0c */ /* 0x000fc4000d741270 */
[----:B------:R-:W-:Y:S01]  /*cba50*/  ISETP.LT.AND P6, PT, R15, UR14, !P3 ;  /* 0x0000000e0f007c0c */ /* 0x000fe2000dfc1270 */
[----:B------:R-:W0:Y:S01]  /*cba60*/  LDCU UR14, c[0x0][0x398] ;  /* 0x00007300ff0e77ac */ /* 0x000e220008000800 */
[----:B------:R-:W-:Y:S02]  /*cba70*/  ISETP.LT.AND P5, PT, R11, UR16, !P3 ;  /* 0x000000100b007c0c */ /* 0x000fe4000dfa1270 */
[C---:B------:R-:W-:Y:S01]  /*cba80*/  PRMT R0, R53.reuse, 0x7772, RZ ;  /* 0x0000777235007816 */ /* 0x040fe200000000ff */
[----:B------:R-:W0:Y:S01]  /*cba90*/  LDCU UR15, c[0x0][0x398] ;  /* 0x00007300ff0f77ac */ /* 0x000e220008000800 */
[----:B------:R-:W-:-:S03]  /*cbaa0*/  PRMT R6, R53, 0x7773, RZ ;  /* 0x0000777335067816 */ /* 0x000fc600000000ff */
[----:B----4-:R4:W-:Y:S01]  /*cbab0*/  @P4 STG.E.U8 desc[UR36][R18.64], R0 ;  /* 0x0000000012004986 */ /* 0x0109e2000c101124 */
[----:B0-----:R-:W-:Y:S01]  /*cbac0*/  ISETP.LT.AND P4, PT, R38, UR5, !P3 ;  /* 0x0000000526007c0c */ /* 0x001fe2000df81270 */
[----:B------:R-:W0:Y:S02]  /*cbad0*/  LDCU UR5, c[0x0][0x398] ;  /* 0x00007300ff0577ac */ /* 0x000e240008000800 */
[----:B----4-:R-:W4:Y:S04]  /*cbae0*/  LDL.LU.64 R18, [R1+0x920] ;  /* 0x0009200001127983 */ /* 0x010f280000300a00 */
[----:B--2---:R2:W-:Y:S01]  /*cbaf0*/  @P2 STG.E.U8 desc[UR36][R54.64], R6 ;  /* 0x0000000636002986 */ /* 0x0045e2000c101124 */
[----:B------:R-:W-:Y:S01]  /*cbb00*/  ISETP.LT.AND P2, PT, R20, UR6, !P3 ;  /* 0x0000000614007c0c */ /* 0x000fe2000df41270 */
[----:B------:R-:W0:Y:S02]  /*cbb10*/  LDCU UR6, c[0x0][0x398] ;  /* 0x00007300ff0677ac */ /* 0x000e240008000800 */
[----:B--2---:R-:W2:Y:S01]  /*cbb20*/  LDL.LU.64 R54, [R1+0x918] ;  /* 0x0009180001367983 */ /* 0x004ea20000300a00 */
[----:B---3--:R-:W-:-:S02]  /*cbb30*/  PRMT R0, R40, 0x7770, RZ ;  /* 0x0000777028007816 */ /* 0x008fc400000000ff */
[----:B------:R-:W-:-:S03]  /*cbb40*/  PRMT R6, R40, 0x7771, RZ ;  /* 0x0000777128067816 */ /* 0x000fc600000000ff */
[----:B------:R3:W-:Y:S04]  /*cbb50*/  @P6 STG.E.U8 desc[UR36][R16.64], R0 ;  /* 0x0000000010006986 */ /* 0x0007e8000c101124 */
[----:B------:R0:W-:Y:S01]  /*cbb60*/  @P5 STG.E.U8 desc[UR36][R36.64], R6 ;  /* 0x0000000624005986 */ /* 0x0001e2000c101124 */
[----:B------:R-:W-:Y:S01]  /*cbb70*/  ISETP.LT.AND P5, PT, R21, UR7, !P3 ;  /* 0x0000000715007c0c */ /* 0x000fe2000dfa1270 */
[----:B------:R-:W1:Y:S01]  /*cbb80*/  LDCU UR7, c[0x0][0x398] ;  /* 0x00007300ff0777ac */ /* 0x000e620008000800 */
[C---:B---3--:R-:W-:Y:S01]  /*cbb90*/  PRMT R0, R40.reuse, 0x7772, RZ ;  /* 0x0000777228007816 */ /* 0x048fe200000000ff */
[----:B0-----:R-:W3:Y:S01]  /*cbba0*/  LDL.LU.64 R36, [R1+0x950] ;  /* 0x0009500001247983 */ /* 0x001ee20000300a00 */
[----:B------:R-:W-:Y:S02]  /*cbbb0*/  PRMT R40, R40, 0x7773, RZ ;  /* 0x0000777328287816 */ /* 0x000fe400000000ff */
[----:B------:R-:W-:Y:S01]  /*cbbc0*/  PRMT R6, R52, 0x7770, RZ ;  /* 0x0000777034067816 */ /* 0x000fe200000000ff */
[----:B------:R0:W-:Y:S04]  /*cbbd0*/  @P4 STG.E.U8 desc[UR36][R22.64], R0 ;  /* 0x0000000016004986 */ /* 0x0001e8000c101124 */
[----:B------:R1:W-:Y:S04]  /*cbbe0*/  @P2 STG.E.U8 desc[UR36][R34.64], R40 ;  /* 0x0000002822002986 */ /* 0x0003e8000c101124 */
[----:B0-----:R-:W3:Y:S04]  /*cbbf0*/  LDL.LU.64 R22, [R1+0x948] ;  /* 0x0009480001167983 */ /* 0x001ee80000300a00 */
[----:B-1----:R-:W3:Y:S04]  /*cbc00*/  LDL.LU.64 R34, [R1+0x9a0] ;  /* 0x0009a00001227983 */ /* 0x002ee80000300a00 */
[----:B------:R0:W-:Y:S04]  /*cbc10*/  @P5 STG.E.U8 desc[UR36][R32.64], R6 ;  /* 0x0000000620005986 */ /* 0x0001e8000c101124 */
[----:B0-----:R-:W3:Y:S01]  /*cbc20*/  LDL.LU.64 R32, [R1+0x998] ;  /* 0x0009980001207983 */ /* 0x001ee20000300a00 */
[----:B------:R-:W-:Y:S01]  /*cbc30*/  ISETP.LT.AND P4, PT, R48, UR13, !P3 ;  /* 0x0000000d30007c0c */ /* 0x000fe2000df81270 */
[----:B------:R-:W-:Y:S01]  /*cbc40*/  VIADD R0, R14, 0x2a ;  /* 0x0000002a0e007836 */ /* 0x000fe20000000000 */
[----:B------:R-:W-:Y:S01]  /*cbc50*/  ISETP.LT.AND P6, PT, R56, UR14, !P3 ;  /* 0x0000000e38007c0c */ /* 0x000fe2000dfc1270 */
[----:B------:R-:W3:Y:S01]  /*cbc60*/  LDL.LU R53, [R1+0x104] ;  /* 0x0001040001357983 */ /* 0x000ee20000300800 */
[----:B------:R-:W-:Y:S01]  /*cbc70*/  ISETP.LT.AND P3, PT, R49, UR5, !P3 ;  /* 0x0000000531007c0c */ /* 0x000fe2000df61270 */
[----:B------:R-:W0:Y:S01]  /*cbc80*/  LDCU UR13, c[0x0][0x398] ;  /* 0x00007300ff0d77ac */ /* 0x000e220008000800 */
[----:B------:R-:W-:Y:S01]  /*cbc90*/  ISETP.GE.AND P2, PT, R0, UR18, PT ;  /* 0x0000001200007c0c */ /* 0x000fe2000bf46270 */
[----:B------:R-:W3:Y:S01]  /*cbca0*/  LDL.LU.64 R16, [R1+0x9f0] ;  /* 0x0009f00001107983 */ /* 0x000ee20000300a00 */
[C---:B------:R-:W-:Y:S01]  /*cbcb0*/  PRMT R0, R52.reuse, 0x7771, RZ ;  /* 0x0000777134007816 */ /* 0x040fe200000000ff */
[----:B------:R-:W1:Y:S01]  /*cbcc0*/  LDCU UR14, c[0x0][0x398] ;  /* 0x00007300ff0e77ac */ /* 0x000e620008000800 */
[----:B------:R-:W-:-:S02]  /*cbcd0*/  PRMT R6, R52, 0x7772, RZ ;  /* 0x0000777234067816 */ /* 0x000fc400000000ff */
[----:B------:R-:W-:Y:S01]  /*cbce0*/  ISETP.LT.AND P5, PT, R15, UR6, !P2 ;  /* 0x000000060f007c0c */ /* 0x000fe2000d7a1270 */
[----:B------:R-:W0:Y:S01]  /*cbcf0*/  LDCU UR5, c[0x0][0x398] ;  /* 0x00007300ff0577ac */ /* 0x000e220008000800 */
[----:B------:R-:W0:Y:S01]  /*cbd00*/  LDCU UR6, c[0x0][0x398] ;  /* 0x00007300ff0677ac */ /* 0x000e220008000800 */
[----:B----4-:R4:W-:Y:S01]  /*cbd10*/  @P4 STG.E.U8 desc[UR36][R18.64], R0 ;  /* 0x0000000012004986 */ /* 0x0109e2000c101124 */
[----:B------:R-:W-:Y:S01]  /*cbd20*/  ISETP.LT.AND P4, PT, R38, UR15, !P2 ;  /* 0x0000000f26007c0c */ /* 0x000fe2000d781270 */
[----:B------:R-:W0:Y:S01]  /*cbd30*/  LDCU UR15, c[0x0][0x398] ;  /* 0x00007300ff0f77ac */ /* 0x000e220008000800 */
[----:B----4-:R-:W-:Y:S01]  /*cbd40*/  PRMT R0, R52, 0x7773, RZ ;  /* 0x0000777334007816 */ /* 0x010fe200000000ff */
[----:B--2---:R2:W-:Y:S01]  /*cbd50*/  @P6 STG.E.U8 desc[UR36][R54.64], R6 ;  /* 0x0000000636006986 */ /* 0x0045e2000c101124 */
[----:B------:R-:W-:Y:S01]  /*cbd60*/  ISETP.LT.AND P6, PT, R11, UR7, !P2 ;  /* 0x000000070b007c0c */ /* 0x000fe2000d7c1270 */
[----:B------:R-:W4:Y:S02]  /*cbd70*/  LDCU UR7, c[0x0][0x398] ;  /* 0x00007300ff0777ac */ /* 0x000f240008000800 */
[----:B--2---:R-:W2:Y:S01]  /*cbd80*/  LDL.LU.64 R54, [R1+0x9e8] ;  /* 0x0009e80001367983 */ /* 0x004ea20000300a00 */
[----:B------:R-:W-:-:S03]  /*cbd90*/  PRMT R6, R25, 0x7770, RZ ;  /* 0x0000777019067816 */ /* 0x000fc600000000ff */
[----:B------:R-:W2:Y:S04]  /*cbda0*/  LDL.LU.64 R18, [R1+0xa40] ;  /* 0x000a400001127983 */ /* 0x000ea80000300a00 */
[----:B---3--:R3:W-:Y:S04]  /*cbdb0*/  @P3 STG.E.U8 desc[UR36][R36.64], R0 ;  /* 0x0000000024003986 */ /* 0x0087e8000c101124 */
[----:B---3--:R-:W3:Y:S01]  /*cbdc0*/  LDL.LU.64 R36, [R1+0xa38] ;  /* 0x000a380001247983 */ /* 0x008ee20000300a00 */
[----:B------:R-:W-:-:S03]  /*cbdd0*/  PRMT R0, R25, 0x7771, RZ ;  /* 0x0000777119007816 */ /* 0x000fc600000000ff */
[----:B------:R0:W-:Y:S04]  /*cbde0*/  @P5 STG.E.U8 desc[UR36][R22.64], R6 ;  /* 0x0000000616005986 */ /* 0x0001e8000c101124 */
[----:B------:R1:W-:Y:S01]  /*cbdf0*/  @P6 STG.E.U8 desc[UR36][R34.64], R0 ;  /* 0x0000000022006986 */ /* 0x0003e2000c101124 */
[----:B0-----:R-:W-:-:S03]  /*cbe00*/  PRMT R6, R25, 0x7772, RZ ;  /* 0x0000777219067816 */ /* 0x001fc600000000ff */
[----:B------:R-:W3:Y:S04]  /*cbe10*/  LDL.LU.64 R22, [R1+0xa70] ;  /* 0x000a700001167983 */ /* 0x000ee80000300a00 */
[----:B-1----:R-:W3:Y:S04]  /*cbe20*/  LDL.LU.64 R34, [R1+0xa68] ;  /* 0x000a680001227983 */ /* 0x002ee80000300a00 */
[----:B------:R0:W-:Y:S04]  /*cbe30*/  @P4 STG.E.U8 desc[UR36][R32.64], R6 ;  /* 0x0000000620004986 */ /* 0x0001e8000c101124 */
[----:B0-----:R-:W3:Y:S01]  /*cbe40*/  LDL.LU.64 R32, [R1+0xac0] ;  /* 0x000ac00001207983 */ /* 0x001ee20000300a00 */
[----:B------:R-:W-:Y:S01]  /*cbe50*/  ISETP.LT.AND P3, PT, R20, UR13, !P2 ;  /* 0x0000000d14007c0c */ /* 0x000fe2000d761270 */
[----:B------:R-:W0:Y:S01]  /*cbe60*/  LDCU UR13, c[0x0][0x398] ;  /* 0x00007300ff0d77ac */ /* 0x000e220008000800 */
[----:B------:R-:W-:Y:S01]  /*cbe70*/  ISETP.LT.AND P5, PT, R21, UR14, !P2 ;  /* 0x0000000e15007c0c */ /* 0x000fe2000d7a1270 */
[----:B------:R-:W1:Y:S01]  /*cbe80*/  LDCU UR14, c[0x0][0x398] ;  /* 0x00007300ff0e77ac */ /* 0x000e620008000800 */
[----:B------:R-:W-:Y:S01]  /*cbe90*/  PRMT R25, R25, 0x7773, RZ ;  /* 0x0000777319197816 */ /* 0x000fe200000000ff */
[----:B------:R-:W-:Y:S01]  /*cbea0*/  VIADD R0, R14, 0x2b ;  /* 0x0000002b0e007836 */ /* 0x000fe20000000000 */
[----:B------:R-:W-:Y:S01]  /*cbeb0*/  ISETP.LT.AND P4, PT, R48, UR5, !P2 ;  /* 0x0000000530007c0c */ /* 0x000fe2000d781270 */
[----:B------:R-:W0:Y:S01]  /*cbec0*/  LDCU UR5, c[0x0][0x398] ;  /* 0x00007300ff0577ac */ /* 0x000e220008000800 */
[----:B------:R-:W-:-:S02]  /*cbed0*/  ISETP.LT.AND P6, PT, R56, UR6, !P2 ;  /* 0x0000000638007c0c */ /* 0x000fc4000d7c1270 */
[----:B------:R-:W-:-:S03]  /*cbee0*/  PRMT R6, R53, 0x7770, RZ ;  /* 0x0000777035067816 */ /* 0x000fc600000000ff */
[----:B------:R-:W-:Y:S01]  /*cbef0*/  @P3 STG.E.U8 desc[UR36][R16.64], R25 ;  /* 0x0000001910003986 */ /* 0x000fe2000c101124 */
[----:B------:R-:W-:Y:S01]  /*cbf00*/  ISETP.GE.AND P3, PT, R0, UR19, PT ;  /* 0x0000001300007c0c */ /* 0x000fe2000bf66270 */
[----:B------:R-:W0:Y:S01]  /*cbf10*/  LDCU UR6, c[0x0][0x398] ;  /* 0x00007300ff0677ac */ /* 0x000e220008000800 */
[----:B------:R-:W-:Y:S02]  /*cbf20*/  PRMT R0, R53, 0x7771, RZ ;  /* 0x0000777135007816 */ /* 0x000fe400000000ff */
[----:B----4-:R-:W-:Y:S01]  /*cbf30*/  ISETP.LT.AND P2, PT, R49, UR7, !P2 ;  /* 0x0000000731007c0c */ /* 0x010fe2000d741270 */
[----:B------:R-:W4:Y:S01]  /*cbf40*/  LDCU UR7, c[0x0][0x398] ;  /* 0x00007300ff0777ac */ /* 0x000f220008000800 */
[----:B--2---:R2:W-:Y:S01]  /*cbf50*/  @P5 STG.E.U8 desc[UR36][R54.64], R6 ;  /* 0x0000000636005986 */ /* 0x0045e2000c101124 */
[----:B------:R-:W-:Y:S01]  /*cbf60*/  ISETP.LT.AND P5, PT, R15, UR15, !P3 ;  /* 0x0000000f0f007c0c */ /* 0x000fe2000dfa1270 */
[----:B------:R-:W0:Y:S02]  /*cbf70*/  LDCU UR15, c[0x0][0x398] ;  /* 0x00007300ff0f77ac */ /* 0x000e240008000800 */
[----:B------:R4:W-:Y:S01]  /*cbf80*/  @P4 STG.E.U8 desc[UR36][R18.64], R0 ;  /* 0x0000000012004986 */ /* 0x0009e2000c101124 */
[----:B-1----:R-:W-:Y:S01]  /*cbf90*/  ISETP.LT.AND P4, PT, R38, UR14, !P3 ;  /* 0x0000000e26007c0c */ /* 0x002fe2000df81270 */
[----:B------:R-:W1:Y:S01]  /*cbfa0*/  LDCU UR14, c[0x0][0x398] ;  /* 0x00007300ff0e77ac */ /* 0x000e620008000800 */
[C---:B--2---:R-:W-:Y:S01]  /*cbfb0*/  PRMT R6, R53.reuse, 0x7772, RZ ;  /* 0x0000777235067816 */ /* 0x044fe200000000ff */
[----:B------:R-:W2:Y:S01]  /*cbfc0*/  LDL.LU.64 R54, [R1+0xae8] ;  /* 0x000ae80001367983 */ /* 0x000ea20000300a00 */
[----:B----4-:R-:W-:-:S03]  /*cbfd0*/  PRMT R0, R53, 0x7773, RZ ;  /* 0x0000777335007816 */ /* 0x010fc600000000ff */
[----:B------:R-:W4:Y:S04]  /*cbfe0*/  LDL.LU.64 R52, [R1+0xaf8] ;  /* 0x000af80001347983 */ /* 0x000f280000300a00 */
[----:B------:R-:W4:Y:S04]  /*cbff0*/  LDL.LU.64 R16, [R1+0xaf0] ;  /* 0x000af00001107983 */ /* 0x000f280000300a00 */
[----:B------:R-:W4:Y:S04]  /*cc000*/  LDL.LU.64 R18, [R1+0xb08] ;  /* 0x000b080001127983 */ /* 0x000f280000300a00 */
[----:B---3--:R3:W-:Y:S01]  /*cc010*/  @P6 STG.E.U8 desc[UR36][R36.64], R6 ;  /* 0x0000000624006986 */ /* 0x0087e2000c101124 */
[----:B0-----:R-:W-:Y:S01]  /*cc020*/  ISETP.LT.AND P6, PT, R11, UR13, !P3 ;  /* 0x0000000d0b007c0c */ /* 0x001fe2000dfc1270 */
[----:B------:R-:W0:Y:S01]  /*cc030*/  LDCU UR13, c[0x0][0x398] ;  /* 0x00007300ff0d77ac */ /* 0x000e220008000800 */
[C---:B---3--:R-:W-:Y:S01]  /*cc040*/  PRMT R6, R41.reuse, 0x7770, RZ ;  /* 0x0000777029067816 */ /* 0x048fe200000000ff */
[----:B------:R3:W-:Y:S04]  /*cc050*/  @P2 STG.E.U8 desc[UR36][R22.64], R0 ;  /* 0x0000000016002986 */ /* 0x0007e8000c101124 */
[----:B------:R0:W-:Y:S01]  /*cc060*/  @P5 STG.E.U8 desc[UR36][R34.64], R6 ;  /* 0x0000000622005986 */ /* 0x0001e2000c101124 */
[----:B---3--:R-:W-:-:S03]  /*cc070*/  PRMT R0, R41, 0x7771, RZ ;  /* 0x0000777129007816 */ /* 0x008fc600000000ff */
[----:B------:R-:W3:Y:S01]  /*cc080*/  LDL.LU.64 R22, [R1+0xb00] ;  /* 0x000b000001167983 */ /* 0x000ee20000300a00 */
[----:B0-----:R-:W-:-:S03]  /*cc090*/  PRMT R6, R41, 0x7772, RZ ;  /* 0x0000777229067816 */ /* 0x001fc600000000ff */
[----:B------:R-:W-:Y:S04]  /*cc0a0*/  @P6 STG.E.U8 desc[UR36][R32.64], R0 ;  /* 0x0000000020006986 */ /* 0x000fe8000c101124 */
[----:B------:R0:W-:Y:S04]  /*cc0b0*/  @P4 STG.E.U8 desc[UR36][R26.64], R6 ;  /* 0x000000061a004986 */ /* 0x0001e8000c101124 */
[----:B0-----:R-:W3:Y:S01]  /*cc0c0*/  LDL.LU.64 R26, [R1+0x4480] ;  /* 0x00448000011a7983 */ /* 0x001ee20000300a00 */
[----:B------:R-:W-:Y:S01]  /*cc0d0*/  ISETP.LT.AND P5, PT, R20, UR5, !P3 ;  /* 0x0000000514007c0c */ /* 0x000fe2000dfa1270 */
[----:B------:R-:W-:Y:S01]  /*cc0e0*/  VIADD R0, R14, 0x2c ;  /* 0x0000002c0e007836 */ /* 0x000fe20000000000 */
[----:B------:R-:W-:Y:S01]  /*cc0f0*/  ISETP.LT.AND P4, PT, R21, UR6, !P3 ;  /* 0x0000000615007c0c */ /* 0x000fe2000df81270 */
[----:B------:R-:W4:Y:S01]  /*cc100*/  LDL.LU.64 R36, [R1+0xb18] ;  /* 0x000b180001247983 */ /* 0x000f220000300a00 */
[----:B------:R-:W-:Y:S01]  /*cc110*/  PRMT R41, R41, 0x7773, RZ ;  /* 0x0000777329297816 */ /* 0x000fe200000000ff */
[----:B------:R-:W0:Y:S02]  /*cc120*/  LDCU UR5, c[0x0][0x398] ;  /* 0x00007300ff0577ac */ /* 0x000e240008000800 */
[----:B------:R-:W4:Y:S01]  /*cc130*/  LDL.LU.64 R34, [R1+0xb10] ;  /* 0x000b100001227983 */ /* 0x000f220000300a00 */
[----:B------:R-:W-:Y:S01]  /*cc140*/  ISETP.GE.AND P2, PT, R0, UR20, PT ;  /* 0x0000001400007c0c */ /* 0x000fe2000bf46270 */
[----:B------:R-:W0:Y:S02]  /*cc150*/  LDCU UR6, c[0x0][0x398] ;  /* 0x00007300ff0677ac */ /* 0x000e240008000800 */
[----:B------:R-:W4:Y:S04]  /*cc160*/  LDL.LU.64 R32, [R1+0xb28] ;  /* 0x000b280001207983 */ /* 0x000f280000300a00 */
[----:B--2---:R2:W-:Y:S04]  /*cc170*/  @P5 STG.E.U8 desc[UR36][R54.64], R41 ;  /* 0x0000002936005986 */ /* 0x0045e8000c101124 */
[----:B--2---:R-:W2:Y:S01]  /*cc180*/  LDL.LU.64 R54, [R1+0xb20] ;  /* 0x000b200001367983 */ /* 0x004ea20000300a00 */
[----:B---3--:R-:W-:-:S05]  /*cc190*/  PRMT R0, R27, 0x7770, RZ ;  /* 0x000077701b007816 */ /* 0x008fca00000000ff */
[----:B----4-:R3:W-:Y:S04]  /*cc1a0*/  @P4 STG.E.U8 desc[UR36][R52.64], R0 ;  /* 0x0000000034004986 */ /* 0x0107e8000c101124 */
[----:B---3--:R-:W3:Y:S01]  /*cc1b0*/  LDL.LU R53, [R1+0x108] ;  /* 0x0001080001357983 */ /* 0x008ee20000300800 */
[----:B------:R-:W-:Y:S01]  /*cc1c0*/  ISETP.LT.AND P6, PT, R48, UR7, !P3 ;  /* 0x0000000730007c0c */ /* 0x000fe2000dfc1270 */
[----:B------:R-:W4:Y:S01]  /*cc1d0*/  LDCU UR7, c[0x0][0x398] ;  /* 0x00007300ff0777ac */ /* 0x000f220008000800 */
[----:B------:R-:W-:Y:S02]  /*cc1e0*/  ISETP.LT.AND P5, PT, R56, UR13, !P3 ;  /* 0x0000000d38007c0c */ /* 0x000fe4000dfa1270 */
[----:B------:R-:W-:Y:S01]  /*cc1f0*/  PRMT R6, R27, 0x7771, RZ ;  /* 0x000077711b067816 */ /* 0x000fe200000000ff */
[----:B------:R-:W4:Y:S01]  /*cc200*/  LDCU UR13, c[0x0][0x398] ;  /* 0x00007300ff0d77ac */ /* 0x000f220008000800 */
[----:B-1----:R-:W-:-:S02]  /*cc210*/  ISETP.LT.AND P3, PT, R49, UR14, !P3 ;  /* 0x0000000e31007c0c */ /* 0x002fc4000df61270 */
[----:B------:R-:W-:Y:S01]  /*cc220*/  ISETP.LT.AND P4, PT, R11, UR15, !P2 ;  /* 0x0000000f0b007c0c */ /* 0x000fe2000d781270 */
[----:B------:R-:W1:Y:S01]  /*cc230*/  LDCU UR14, c[0x0][0x398] ;  /* 0x00007300ff0e77ac */ /* 0x000e620008000800 */
[----:B------:R-:W-:-:S03]  /*cc240*/  PRMT R0, R27, 0x7772, RZ ;  /* 0x000077721b007816 */ /* 0x000fc600000000ff */
[----:B------:R4:W-:Y:S01]  /*cc250*/  @P6 STG.E.U8 desc[UR36][R16.64], R6 ;  /* 0x0000000610006986 */ /* 0x0009e2000c101124 */
[----:B0-----:R-:W-:Y:S01]  /*cc260*/  ISETP.LT.AND P6, PT, R15, UR5, !P2 ;  /* 0x000000050f007c0c */ /* 0x001fe2000d7c1270 */
[----:B------:R-:W0:Y:S02]  /*cc270*/  LDCU UR5, c[0x0][0x398] ;  /* 0x00007300ff0577ac */ /* 0x000e240008000800 */
[----:B------:R1:W-:Y:S01]  /*cc280*/  @P5 STG.E.U8 desc[UR36][R18.64], R0 ;  /* 0x0000000012005986 */ /* 0x0003e2000c101124 */
[----:B------:R-:W0:Y:S01]  /*cc290*/  LDCU UR15, c[0x0][0x398] ;  /* 0x00007300ff0f77ac */ /* 0x000e220008000800 */
[----:B----4-:R-:W-:Y:S02]  /*cc2a0*/  PRMT R6, R27, 0x7773, RZ ;  /* 0x000077731b067816 */ /* 0x010fe400000000ff */
[----:B-1----:R-:W-:-:S03]  /*cc2b0*/  PRMT R0, R26, 0x7770, RZ ;  /* 0x000077701a007816 */ /* 0x002fc600000000ff */
[----:B------:R1:W-:Y:S01]  /*cc2c0*/  @P3 STG.E.U8 desc[UR36][R22.64], R6 ;  /* 0x0000000616003986 */ /* 0x0003e2000c101124 */
[----:B------:R-:W-:Y:S01]  /*cc2d0*/  ISETP.LT.AND P5, PT, R38, UR6, !P2 ;  /* 0x0000000626007c0c */ /* 0x000fe2000d7a1270 */
[----:B------:R-:W4:Y:S01]  /*cc2e0*/  LDCU UR6, c[0x0][0x398] ;  /* 0x00007300ff0677ac */ /* 0x000f220008000800 */
[----:B------:R-:W-:Y:S01]  /*cc2f0*/  ISETP.LT.AND P3, PT, R20, UR7, !P2 ;  /* 0x0000000714007c0c */ /* 0x000fe2000d761270 */
[----:B------:R0:W-:Y:S01]  /*cc300*/  @P6 STG.E.U8 desc[UR36][R36.64], R0 ;  /* 0x0000000024006986 */ /* 0x0001e2000c101124 */
[----:B------:R-:W2:Y:S03]  /*cc310*/  LDCU UR7, c[0x0][0x398] ;  /* 0x00007300ff0777ac */ /* 0x000ea60008000800 */
[----:B------:R-:W4:Y:S01]  /*cc320*/  LDL.LU R27, [R1+0x4478] ;  /* 0x00447800011b7983 */ /* 0x000f220000300800 */
[----:B-1----:R-:W-:-:S03]  /*cc330*/  PRMT R6, R26, 0x7771, RZ ;  /* 0x000077711a067816 */ /* 0x002fc600000000ff */
[----:B------:R-:W4:Y:S04]  /*cc340*/  LDL.LU.64 R24, [R1+0xb40] ;  /* 0x000b400001187983 */ /* 0x000f280000300a00 */
[----:B------:R-:W-:Y:S01]  /*cc350*/  @P4 STG.E.U8 desc[UR36][R34.64], R6 ;  /* 0x0000000622004986 */ /* 0x000fe2000c101124 */
[----:B------:R-:W-:Y:S01]  /*cc360*/  ISETP.LT.AND P4, PT, R21, UR13, !P2 ;  /* 0x0000000d15007c0c */ /* 0x000fe2000d781270 */
[----:B------:R-:W1:Y:S01]  /*cc370*/  LDCU UR13, c[0x0][0x398] ;  /* 0x00007300ff0d77ac */ /* 0x000e620008000800 */
[C---:B0-----:R-:W-:Y:S01]  /*cc380*/  PRMT R0, R26.reuse, 0x7772, RZ ;  /* 0x000077721a007816 */ /* 0x041fe200000000ff */
[----:B------:R-:W4:Y:S01]  /*cc390*/  LDL.LU.64 R22, [R1+0xb38] ;  /* 0x000b380001167983 */ /* 0x000f220000300a00 */
[----:B------:R-:W-:-:S03]  /*cc3a0*/  PRMT R26, R26, 0x7773, RZ ;  /* 0x000077731a1a7816 */ /* 0x000fc600000000ff */
[----:B------:R-:W4:Y:S04]  /*cc3b0*/  LDL.LU.64 R16, [R1+0xb50] ;  /* 0x000b500001107983 */ /* 0x000f280000300a00 */
[----:B------:R0:W-:Y:S04]  /*cc3c0*/  @P5 STG.E.U8 desc[UR36][R32.64], R0 ;  /* 0x0000000020005986 */ /* 0x0001e8000c101124 */
[----:B------:R-:W4:Y:S04]  /*cc3d0*/  LDL.LU.64 R36, [R1+0xb48] ;  /* 0x000b480001247983 */ /* 0x000f280000300a00 */
[----:B0-----:R-:W4:Y:S04]  /*cc3e0*/  LDL.LU.64 R32, [R1+0xb60] ;  /* 0x000b600001207983 */ /* 0x001f280000300a00 */
[----:B--2---:R0:W-:Y:S04]  /*cc3f0*/  @P3 STG.E.U8 desc[UR36][R54.64], R26 ;  /* 0x0000001a36003986 */ /* 0x0041e8000c101124 */
[----:B0-----:R-:W2:Y:S01]  /*cc400*/  LDL.LU.64 R54, [R1+0xb58] ;  /* 0x000b580001367983 */ /* 0x001ea20000300a00 */
[----:B---3--:R-:W-:-:S05]  /*cc410*/  PRMT R6, R53, 0x7770, RZ ;  /* 0x0000777035067816 */ /* 0x008fca00000000ff */
[----:B------:R0:W-:Y:S04]  /*cc420*/  @P4 STG.E.U8 desc[UR36][R42.64], R6 ;  /* 0x000000062a004986 */ /* 0x0001e8000c101124 */
[----:B0-----:R-:W3:Y:S01]  /*cc430*/  LDL.LU.64 R42, [R1+0x4470] ;  /* 0x00447000012a7983 */ /* 0x001ee20000300a00 */
[----:B------:R-:W-:Y:S01]  /*cc440*/  ISETP.LT.AND P5, PT, R48, UR14, !P2 ;  /* 0x0000000e30007c0c */ /* 0x000fe2000d7a1270 */
[----:B------:R-:W-:Y:S01]  /*cc450*/  VIADD R0, R14, 0x2d ;  /* 0x0000002d0e007836 */ /* 0x000fe20000000000 */
[----:B------:R-:W-:Y:S01]  /*cc460*/  ISETP.LT.AND P6, PT, R56, UR5, !P2 ;  /* 0x0000000538007c0c */ /* 0x000fe2000d7c1270 */
[----:B------:R-:W2:Y:S01]  /*cc470*/  LDL.LU.64 R18, [R1+0xb68] ;  /* 0x000b680001127983 */ /* 0x000ea20000300a00 */
[C---:B------:R-:W-:Y:S01]  /*cc480*/  PRMT R6, R53.reuse, 0x7772, RZ ;  /* 0x0000777235067816 */ /* 0x040fe200000000ff */
[----:B------:R-:W0:Y:S01]  /*cc490*/  LDCU UR14, c[0x0][0x398] ;  /* 0x00007300ff0e77ac */ /* 0x000e220008000800 */
[----:B------:R-:W-:Y:S01]  /*cc4a0*/  ISETP.GE.AND P3, PT, R0, UR8, PT ;  /* 0x0000000800007c0c */ /* 0x000fe2000bf66270 */
[----:B------:R-:W2:Y:S01]  /*cc4b0*/  LDL.LU R35, [R1+0xe8] ;  /* 0x0000e80001237983 */ /* 0x000ea20000300800 */
[----:B------:R-:W-:Y:S01]  /*cc4c0*/  PRMT R0, R53, 0x7771, RZ ;  /* 0x0000777135007816 */ /* 0x000fe200000000ff */
[----:B------:R-:W0:Y:S01]  /*cc4d0*/  LDCU UR8, c[0x0][0x398] ;  /* 0x00007300ff0877ac */ /* 0x000e220008000800 */
[----:B----4-:R-:W-:-:S02]  /*cc4e0*/  ISETP.LT.AND P2, PT, R49, UR6, !P2 ;  /* 0x0000000631007c0c */ /* 0x010fc4000d741270 */
[----:B------:R-:W-:Y:S01]  /*cc4f0*/  ISETP.LT.AND P4, PT, R15, UR7, !P3 ;  /* 0x000000070f007c0c */ /* 0x000fe2000df81270 */
[----:B------:R-:W4:Y:S01]  /*cc500*/  LDCU UR7, c[0x0][0x398] ;  /* 0x00007300ff0777ac */ /* 0x000f220008000800 */
[----:B------:R-:W0:Y:S01]  /*cc510*/  LDCU UR5, c[0x0][0x39c] ;  /* 0x00007380ff0577ac */ /* 0x000e220008000800 */
[----:B------:R-:W0:Y:S01]  /*cc520*/  LDCU UR6, c[0x0][0x39c] ;  /* 0x00007380ff0677ac */ /* 0x000e220008000800 */
[----:B------:R0:W-:Y:S01]  /*cc530*/  @P5 STG.E.U8 desc[UR36][R24.64], R0 ;  /* 0x0000000018005986 */ /* 0x0001e2000c101124 */
[----:B------:R-:W-:-:S03]  /*cc540*/  ISETP.LT.AND P5, PT, R38, UR15, !P3 ;  /* 0x0000000f26007c0c */ /* 0x000fc6000dfa1270 */
[----:B------:R0:W-:Y:S01]  /*cc550*/  @P6 STG.E.U8 desc[UR36][R22.64], R6 ;  /* 0x0000000616006986 */ /* 0x0001e2000c101124 */
[----:B-1----:R-:W-:Y:S01]  /*cc560*/  ISETP.LT.AND P6, PT, R11, UR13, !P3 ;  /* 0x0000000d0b007c0c */ /* 0x002fe2000dfc1270 */
[----:B------:R-:W1:Y:S01]  /*cc570*/  LDCU UR13, c[0x0][0x398] ;  /* 0x00007300ff0d77ac */ /* 0x000e620008000800 */
[----:B0-----:R-:W-:Y:S01]  /*cc580*/  PRMT R0, R53, 0x7773, RZ ;  /* 0x0000777335007816 */ /* 0x001fe200000000ff */
[----:B------:R-:W4:Y:S04]  /*cc590*/  LDL.LU.64 R22, [R1+0xb78] ;  /* 0x000b780001167983 */ /* 0x000f280000300a00 */
[----:B------:R-:W4:Y:S04]  /*cc5a0*/  LDL.LU.64 R52, [R1+0xb70] ;  /* 0x000b700001347983 */ /* 0x000f280000300a00 */
[----:B------:R0:W-:Y:S01]  /*cc5b0*/  @P2 STG.E.U8 desc[UR36][R16.64], R0 ;  /* 0x0000000010002986 */ /* 0x0001e2000c101124 */
[----:B---3--:R-:W-:-:S02]  /*cc5c0*/  PRMT R6, R42, 0x7770, RZ ;  /* 0x000077702a067816 */ /* 0x008fc400000000ff */
[----:B0-----:R-:W-:-:S03]  /*cc5d0*/  PRMT R0, R42, 0x7771, RZ ;  /* 0x000077712a007816 */ /* 0x001fc600000000ff */
[----:B------:R0:W-:Y:S04]  /*cc5e0*/  @P4 STG.E.U8 desc[UR36][R36.64], R6 ;  /* 0x0000000624004986 */ /* 0x0001e8000c101124 */
[----:B------:R-:W-:Y:S01]  /*cc5f0*/  @P6 STG.E.U8 desc[UR36][R32.64], R0 ;  /* 0x0000000020006986 */ /* 0x000fe2000c101124 */
[----:B0-----:R-:W-:-:S03]  /*cc600*/  PRMT R6, R42, 0x7772, RZ ;  /* 0x000077722a067816 */ /* 0x001fc600000000ff */
[----:B------:R-:W3:Y:S04]  /*cc610*/  LDL.LU.64 R36, [R1+0xb80] ;  /* 0x000b800001247983 */ /* 0x000ee80000300a00 */
[----:B--2---:R0:W-:Y:S04]  /*cc620*/  @P5 STG.E.U8 desc[UR36][R54.64], R6 ;  /* 0x0000000636005986 */ /* 0x0041e8000c101124 */
[----:B0-----:R-:W2:Y:S04]  /*cc630*/  LDL.LU.64 R54, [R1+0xb90] ;  /* 0x000b900001367983 */ /* 0x001ea80000300a00 */
[----:B------:R-:W2:Y:S01]  /*cc640*/  LDL.LU.64 R32, [R1+0xb88] ;  /* 0x000b880001207983 */ /* 0x000ea20000300a00 */
[----:B------:R-:W-:Y:S01]  /*cc650*/  ISETP.LT.AND P4, PT, R20, UR8, !P3 ;  /* 0x0000000814007c0c */ /* 0x000fe2000df81270 */
[----:B------:R-:W0:Y:S01]  /*cc660*/  LDCU UR8, c[0x0][0x398] ;  /* 0x00007300ff0877ac */ /* 0x000e220008000800 */
[----:B----4-:R-:W-:Y:S01]  /*cc670*/  ISETP.LT.AND P6, PT, R21, UR7, !P3 ;  /* 0x0000000715007c0c */ /* 0x010fe2000dfc1270 */
[----:B------:R-:W-:Y:S01]  /*cc680*/  VIADD R0, R14, 0x2e ;  /* 0x0000002e0e007836 */ /* 0x000fe20000000000 */
[----:B-1----:R-:W-:Y:S01]  /*cc690*/  ISETP.LT.AND P5, PT, R48, UR13, !P3 ;  /* 0x0000000d30007c0c */ /* 0x002fe2000dfa1270 */
[----:B------:R-:W4:Y:S01]  /*cc6a0*/  LDL.LU.64 R16, [R1+0xba8] ;  /* 0x000ba80001107983 */ /* 0x000f220000300a00 */
[----:B------:R-:W-:Y:S01]  /*cc6b0*/  PRMT R42, R42, 0x7773, RZ ;  /* 0x000077732a2a7816 */ /* 0x000fe200000000ff */
[----:B------:R-:W1:Y:S01]  /*cc6c0*/  LDCU UR7, c[0x0][0x398] ;  /* 0x00007300ff0777ac */ /* 0x000e620008000800 */
[----:B------:R-:W-:-:S02]  /*cc6d0*/  ISETP.GE.AND P2, PT, R0, UR10, PT ;  /* 0x0000000a00007c0c */ /* 0x000fc4000bf46270 */
[C---:B------:R-:W-:Y:S01]  /*cc6e0*/  PRMT R0, R35.reuse, 0x7770, RZ ;  /* 0x0000777023007816 */ /* 0x040fe200000000ff */
[----:B------:R-:W1:Y:S01]  /*cc6f0*/  LDCU UR10, c[0x0][0x398] ;  /* 0x00007300ff0a77ac */ /* 0x000e620008000800 */
[----:B------:R-:W-:Y:S01]  /*cc700*/  PRMT R6, R35, 0x7771, RZ ;  /* 0x0000777123067816 */ /* 0x000fe200000000ff */
[----:B------:R-:W-:Y:S01]  /*cc710*/  @P4 STG.E.U8 desc[UR36][R18.64], R42 ;  /* 0x0000002a12004986 */ /* 0x000fe2000c101124 */
[----:B------:R-:W-:Y:S01]  /*cc720*/  ISETP.LT.AND P4, PT, R56, UR14, !P3 ;  /* 0x0000000e38007c0c */ /* 0x000fe2000df81270 */
[----:B------:R-:W1:Y:S02]  /*cc730*/  LDCU UR13, c[0x0][0x398] ;  /* 0x00007300ff0d77ac */ /* 0x000e640008000800 */
[----:B------:R1:W-:Y:S01]  /*cc740*/  @P6 STG.E.U8 desc[UR36][R22.64], R0 ;  /* 0x0000000016006986 */ /* 0x0003e2000c101124 */
[----:B0-----:R-:W-:Y:S01]  /*cc750*/  ISETP.LT.AND P3, PT, R49, UR8, !P3 ;  /* 0x0000000831007c0c */ /* 0x001fe2000df61270 */
[----:B------:R-:W0:Y:S02]  /*cc760*/  LDCU UR14, c[0x0][0x398] ;  /* 0x00007300ff0e77ac */ /* 0x000e240008000800 */
[----:B------:R1:W-:Y:S01]  /*cc770*/  @P5 STG.E.U8 desc[UR36][R52.64], R6 ;  /* 0x0000000634005986 */ /* 0x0003e2000c101124 */
[----:B------:R-:W0:Y:S03]  /*cc780*/  LDCU UR8, c[0x0][0x398] ;  /* 0x00007300ff0877ac */ /* 0x000e260008000800 */
[----:B-1----:R-:W4:Y:S01]  /*cc790*/  LDL.LU.64 R22, [R1+0xba0] ;  /* 0x000ba00001167983 */ /* 0x002f220000300a00 */
[----:B------:R-:W-:-:S03]  /*cc7a0*/  VIADD R0, R14, 0x2f ;  /* 0x0000002f0e007836 */ /* 0x000fc60000000000 */
[----:B------:R-:W4:Y:S01]  /*cc7b0*/  LDL.LU.64 R52, [R1+0xb98] ;  /* 0x000b980001347983 */ /* 0x000f220000300a00 */
[C---:B------:R-:W-:Y:S02]  /*cc7c0*/  PRMT R6, R35.reuse, 0x7772, RZ ;  /* 0x0000777223067816 */ /* 0x040fe400000000ff */
[----:B------:R-:W-:Y:S01]  /*cc7d0*/  ISETP.GE.AND P5, PT, R0, UR11, PT ;  /* 0x0000000b00007c0c */ /* 0x000fe2000bfa6270 */
[----:B------:R-:W4:Y:S01]  /*cc7e0*/  LDL.LU R34, [R1+0x10c] ;  /* 0x00010c0001227983 */ /* 0x000f220000300800 */
[----:B------:R-:W-:Y:S01]  /*cc7f0*/  PRMT R0, R35, 0x7773, RZ ;  /* 0x0000777323007816 */ /* 0x000fe200000000ff */
[----:B------:R-:W1:Y:S02]  /*cc800*/  LDCU UR11, c[0x0][0x398] ;  /* 0x00007300ff0b77ac */ /* 0x000e640008000800 */
[----:B------:R-:W4:Y:S04]  /*cc810*/  LDL.LU.64 R24, [R1+0xbc8] ;  /* 0x000bc80001187983 */ /* 0x000f280000300a00 */
[----:B------:R-:W4:Y:S01]  /*cc820*/  LDL.LU.64 R18, [R1+0xbc0] ;  /* 0x000bc00001127983 */ /* 0x000f220000300a00 */
[----:B------:R-:W-:Y:S01]  /*cc830*/  ISETP.LT.AND P6, PT, R15, UR7, !P2 ;  /* 0x000000070f007c0c */ /* 0x000fe2000d7c1270 */
[----:B------:R-:W0:Y:S02]  /*cc840*/  LDCU UR7, c[0x0][0x398] ;  /* 0x00007300ff0777ac */ /* 0x000e240008000800 */
[----:B---3--:R-:W-:Y:S04]  /*cc850*/  @P4 STG.E.U8 desc[UR36][R36.64], R6 ;  /* 0x0000000624004986 */ /* 0x008fe8000c101124 */
[----:B--2---:R2:W-:Y:S04]  /*cc860*/  @P3 STG.E.U8 desc[UR36][R54.64], R0 ;  /* 0x0000000036003986 */ /* 0x0045e8000c101124 */
[----:B--2---:R-:W2:Y:S01]  /*cc870*/  LDL.LU.64 R54, [R1+0xbb8] ;  /* 0x000bb80001367983 */ /* 0x004ea20000300a00 */
        /* <DEDUP_REMOVED lines=13> */
[----:B----4-:R4:W-:Y:S01]  /*cc950*/  @P4 STG.E.U8 desc[UR36][R16.64], R6 ;  /* 0x0000000610004986 */ /* 0x0109e2000c101124 */
[----:B------:R-:W-:Y:S01]  /*cc960*/  ISETP.LT.AND P4, PT, R21, UR8, !P2 ;  /* 0x0000000815007c0c */ /* 0x000fe2000d781270 */
[----:B------:R-:W0:Y:S02]  /*cc970*/  LDCU UR8, c[0x0][0x398] ;  /* 0x00007300ff0877ac */ /* 0x000e240008000800 */
[----:B------:R4:W-:Y:S01]  /*cc980*/  @P3 STG.E.U8 desc[UR36][R22.64], R0 ;  /* 0x0000000016003986 */ /* 0x0009e2000c101124 */
[----:B------:R-:W-:Y:S01]  /*cc990*/  ISETP.LT.AND P3, PT, R48, UR7, !P2 ;  /* 0x0000000730007c0c */ /* 0x000fe2000d761270 */
[----:B------:R-:W0:Y:S02]  /*cc9a0*/  LDCU UR7, c[0x0][0x39c] ;  /* 0x00007380ff0777ac */ /* 0x000e240008000800 */
[----:B------:R0:W-:Y:S01]  /*cc9b0*/  @P6 STG.E.U8 desc[UR36][R52.64], R27 ;  /* 0x0000001b34006986 */ /* 0x0001e2000c101124 */
[----:B-1----:R-:W-:Y:S01]  /*cc9c0*/  ISETP.LT.AND P6, PT, R56, UR11, !P2 ;  /* 0x0000000b38007c0c */ /* 0x002fe2000d7c1270 */
[----:B------:R-:W1:Y:S01]  /*cc9d0*/  LDCU UR11, c[0x0][0x398] ;  /* 0x00007300ff0b77ac */ /* 0x000e620008000800 */
[----:B------:R-:W-:-:S02]  /*cc9e0*/  PRMT R7, R34, 0x7770, RZ ;  /* 0x0000777022077816 */ /* 0x000fc400000000ff */
[C---:B----4-:R-:W-:Y:S02]  /*cc9f0*/  PRMT R6, R34.reuse, 0x7771, RZ ;  /* 0x0000777122067816 */ /* 0x050fe400000000ff */
[C---:B------:R-:W-:Y:S01]  /*cca00*/  PRMT R0, R34.reuse, 0x7772, RZ ;  /* 0x0000777222007816 */ /* 0x040fe200000000ff */
[----:B0-----:R-:W4:Y:S01]  /*cca10*/  LDL.LU.64 R52, [R1+0xbf0] ;  /* 0x000bf00001347983 */ /* 0x001f220000300a00 */
[----:B------:R-:W-:-:S03]  /*cca20*/  PRMT R16, R34, 0x7773, RZ ;  /* 0x0000777322107816 */ /* 0x000fc600000000ff */
[----:B------:R-:W-:Y:S04]  /*cca30*/  @P4 STG.E.U8 desc[UR36][R24.64], R7 ;  /* 0x0000000718004986 */ /* 0x000fe8000c101124 */
[----:B------:R-:W4:Y:S04]  /*cca40*/  LDL.LU.64 R22, [R1+0xbe8] ;  /* 0x000be80001167983 */ /* 0x000f280000300a00 */
[----:B------:R0:W-:Y:S04]  /*cca50*/  @P3 STG.E.U8 desc[UR36][R18.64], R6 ;  /* 0x0000000612003986 */ /* 0x0001e8000c101124 */
[----:B------:R-:W4:Y:S01]  /*cca60*/  LDL.LU.64 R34, [R1+0xbe0] ;  /* 0x000be00001227983 */ /* 0x000f220000300a00 */
[----:B------:R-:W-:Y:S01]  /*cca70*/  ISETP.LT.AND P2, PT, R49, UR10, !P2 ;  /* 0x0000000a31007c0c */ /* 0x000fe2000d741270 */
[----:B------:R-:W1:Y:S01]  /*cca80*/  LDCU UR10, c[0x0][0x398] ;  /* 0x00007300ff0a77ac */ /* 0x000e620008000800 */
[----:B------:R-:W-:-:S02]  /*cca90*/  ISETP.LT.AND P4, PT, R15, UR13, !P5 ;  /* 0x0000000d0f007c0c */ /* 0x000fc4000ef81270 */
[----:B------:R-:W-:Y:S01]  /*ccaa0*/  ISETP.LT.AND P3, PT, R11, UR14, !P5 ;  /* 0x0000000e0b007c0c */ /* 0x000fe2000ef61270 */
[----:B------:R-:W1:Y:S01]  /*ccab0*/  LDCU UR13, c[0x0][0x398] ;  /* 0x00007300ff0d77ac */ /* 0x000e620008000800 */
[----:B0-----:R-:W-:Y:S01]  /*ccac0*/  VIADD R6, R14, 0x30 ;  /* 0x000000300e067836 */ /* 0x001fe20000000000 */
[----:B------:R-:W0:Y:S01]  /*ccad0*/  LDCU UR14, c[0x0][0x398] ;  /* 0x00007300ff0e77ac */ /* 0x000e220008000800 */
[----:B--2---:R2:W-:Y:S04]  /*ccae0*/  @P6 STG.E.U8 desc[UR36][R54.64], R0 ;  /* 0x0000000036006986 */ /* 0x0045e8000c101124 */
[----:B--2---:R-:W2:Y:S01]  /*ccaf0*/  LDL.LU R55, [R1+0xec] ;  /* 0x0000ec0001377983 */ /* 0x004ea20000300800 */
[----:B------:R-:W-:-:S03]  /*ccb00*/  PRMT R0, R43, 0x7770, RZ ;  /* 0x000077702b007816 */ /* 0x000fc600000000ff */
[----:B---3--:R-:W-:Y:S04]  /*ccb10*/  @P2 STG.E.U8 desc[UR36][R36.64], R16 ;  /* 0x0000001024002986 */ /* 0x008fe8000c101124 */
[----:B------:R3:W-:Y:S04]  /*ccb20*/  @P4 STG.E.U8 desc[UR36][R32.64], R0 ;  /* 0x0000000020004986 */ /* 0x0007e8000c101124 */
[----:B------:R-:W2:Y:S04]  /*ccb30*/  LDL.LU.64 R18, [R1+0xc10] ;  /* 0x000c100001127983 */ /* 0x000ea80000300a00 */
[----:B---3--:R-:W3:Y:S01]  /*ccb40*/  LDL.LU.64 R32, [R1+0xc08] ;  /* 0x000c080001207983 */ /* 0x008ee20000300a00 */
[----:B------:R-:W-:Y:S01]  /*ccb50*/  ISETP.GE.AND P2, PT, R6, UR9, PT ;  /* 0x0000000906007c0c */ /* 0x000fe2000bf46270 */
[----:B------:R-:W0:Y:S01]  /*ccb60*/  LDCU UR9, c[0x0][0x398] ;  /* 0x00007300ff0977ac */ /* 0x000e220008000800 */
[----:B------:R-:W-:Y:S01]  /*ccb70*/  PRMT R6, R43, 0x7771, RZ ;  /* 0x000077712b067816 */ /* 0x000fe200000000ff */
[----:B------:R-:W3:Y:S01]  /*ccb80*/  LDL.LU.64 R36, [R1+0xc00] ;  /* 0x000c000001247983 */ /* 0x000ee20000300a00 */
[----:B------:R-:W-:Y:S01]  /*ccb90*/  ISETP.LT.AND P6, PT, R38, UR8, !P5 ;  /* 0x0000000826007c0c */ /* 0x000fe2000efc1270 */
[----:B------:R-:W0:Y:S01]  /*ccba0*/  LDCU UR8, c[0x0][0x398] ;  /* 0x00007300ff0877ac */ /* 0x000e220008000800 */
[----:B-1----:R-:W-:-:S02]  /*ccbb0*/  ISETP.LT.AND P4, PT, R20, UR11, !P5 ;  /* 0x0000000b14007c0c */ /* 0x002fc4000ef81270 */
[C---:B------:R-:W-:Y:S01]  /*ccbc0*/  PRMT R0, R43.reuse, 0x7772, RZ ;  /* 0x000077722b007816 */ /* 0x040fe200000000ff */
[----:B------:R-:W1:Y:S01]  /*ccbd0*/  LDCU UR11, c[0x0][0x398] ;  /* 0x00007300ff0b77ac */ /* 0x000e620008000800 */
[----:B------:R-:W-:Y:S01]  /*ccbe0*/  PRMT R43, R43, 0x7773, RZ ;  /* 0x000077732b2b7816 */ /* 0x000fe200000000ff */
[----:B----4-:R4:W-:Y:S01]  /*ccbf0*/  @P3 STG.E.U8 desc[UR36][R52.64], R6 ;  /* 0x0000000634003986 */ /* 0x0109e2000c101124 */
[----:B------:R-:W-:Y:S01]  /*ccc00*/  ISETP.LT.AND P3, PT, R21, UR10, !P5 ;  /* 0x0000000a15007c0c */ /* 0x000fe2000ef61270 */
[----:B------:R-:W0:Y:S04]  /*ccc10*/  LDCU UR10, c[0x0][0x398] ;  /* 0x00007300ff0a77ac */ /* 0x000e280008000800 */
[----:B------:R0:W-:Y:S04]  /*ccc20*/  @P6 STG.E.U8 desc[UR36][R22.64], R0 ;  /* 0x0000000016006986 */ /* 0x0001e8000c101124 */
[----:B----4-:R-:W4:Y:S04]  /*ccc30*/  LDL.LU.64 R52, [R1+0xbf8] ;  /* 0x000bf80001347983 */ /* 0x010f280000300a00 */
[----:B------:R1:W-:Y:S04]  /*ccc40*/  @P4 STG.E.U8 desc[UR36][R34.64], R43 ;  /* 0x0000002b22004986 */ /* 0x0003e8000c101124 */
[----:B0-----:R-:W4:Y:S01]  /*ccc50*/  LDL.LU.64 R22, [R1+0xc28] ;  /* 0x000c280001167983 */ /* 0x001f220000300a00 */
[----:B------:R-:W-:Y:S01]  /*ccc60*/  ISETP.LT.AND P4, PT, R48, UR13, !P5 ;  /* 0x0000000d30007c0c */ /* 0x000fe2000ef81270 */
[----:B------:R-:W0:Y:S02]  /*ccc70*/  LDCU UR13, c[0x0][0x398] ;  /* 0x00007300ff0d77ac */ /* 0x000e240008000800 */
[----:B-1----:R-:W4:Y:S01]  /*ccc80*/  LDL.LU.64 R34, [R1+0xc20] ;  /* 0x000c200001227983 */ /* 0x002f220000300a00 */
[----:B------:R-:W-:Y:S01]  /*ccc90*/  ISETP.LT.AND P6, PT, R56, UR8, !P5 ;  /* 0x0000000838007c0c */ /* 0x000fe2000efc1270 */
[----:B------:R-:W1:Y:S01]  /*ccca0*/  LDCU UR8, c[0x0][0x398] ;  /* 0x00007300ff0877ac */ /* 0x000e620008000800 */
[----:B--2---:R-:W-:-:S05]  /*cccb0*/  PRMT R7, R55, 0x7770, RZ ;  /* 0x0000777037077816 */ /* 0x004fca00000000ff */
[----:B------:R2:W-:Y:S04]  /*cccc0*/  @P3 STG.E.U8 desc[UR36][R44.64], R7 ;  /* 0x000000072c003986 */ /* 0x0005e8000c101124 */
[----:B--2---:R-:W2:Y:S01]  /*cccd0*/  LDL.LU.64 R44, [R1+0x4468] ;  /* 0x00446800012c7983 */ /* 0x004ea20000300a00 */
[C---:B------:R-:W-:Y:S02]  /*ccce0*/  PRMT R6, R55.reuse, 0x7771, RZ ;  /* 0x0000777137067816 */ /* 0x040fe400000000ff */
[C---:B------:R-:W-:Y:S02]  /*cccf0*/  PRMT R0, R55.reuse, 0x7772, RZ ;  /* 0x0000777237007816 */ /* 0x040fe400000000ff */
[----:B------:R-:W-:Y:S01]  /*ccd00*/  PRMT R16, R55, 0x7773, RZ ;  /* 0x0000777337107816 */ /* 0x000fe200000000ff */
[----:B------:R-:W-:Y:S04]  /*ccd10*/  @P4 STG.E.U8 desc[UR36][R18.64], R6 ;  /* 0x0000000612004986 */ /* 0x000fe8000c101124 */
[----:B------:R-:W4:Y:S04]  /*ccd20*/  LDL.LU.64 R54, [R1+0xc38] ;  /* 0x000c380001367983 */ /* 0x000f280000300a00 */
[----:B---3--:R3:W-:Y:S04]  /*ccd30*/  @P6 STG.E.U8 desc[UR36][R32.64], R0 ;  /* 0x0000000020006986 */ /* 0x0087e8000c101124 */
[----:B------:R-:W4:Y:S04]  /*ccd40*/  LDL.LU.64 R40, [R1+0xc48] ;  /* 0x000c480001287983 */ /* 0x000f280000300a00 */
[----:B---3--:R-:W3:Y:S01]  /*ccd50*/  LDL.LU R32, [R1+0xc0] ;  /* 0x0000c00001207983 */ /* 0x008ee20000300800 */
[----:B------:R-:W-:Y:S01]  /*ccd60*/  ISETP.LT.AND P5, PT, R49, UR9, !P5 ;  /* 0x0000000931007c0c */ /* 0x000fe2000efa1270 */
[----:B------:R-:W2:Y:S01]  /*ccd70*/  LDCU UR9, c[0x0][0x398] ;  /* 0x00007300ff0977ac */ /* 0x000ea20008000800 */
[----:B------:R-:W-:Y:S01]  /*ccd80*/  ISETP.LT.AND P3, PT, R15, UR11, !P2 ;  /* 0x0000000b0f007c0c */ /* 0x000fe2000d761270 */
[----:B------:R-:W3:Y:S01]  /*ccd90*/  LDL.LU.64 R18, [R1+0xc58] ;  /* 0x000c580001127983 */ /* 0x000ee20000300a00 */
[----:B------:R-:W2:Y:S01]  /*ccda0*/  LDCU UR11, c[0x0][0x398] ;  /* 0x00007300ff0b77ac */ /* 0x000ea20008000800 */
[----:B------:R-:W-:-:S02]  /*ccdb0*/  ISETP.LT.AND P6, PT, R11, UR10, !P2 ;  /* 0x0000000a0b007c0c */ /* 0x000fc4000d7c1270 */
[----:B0-----:R-:W-:Y:S01]  /*ccdc0*/  ISETP.LT.AND P4, PT, R38, UR13, !P2 ;  /* 0x0000000d26007c0c */ /* 0x001fe2000d781270 */
[----:B------:R-:W0:Y:S05]  /*ccdd0*/  LDCU UR10, c[0x0][0x398] ;  /* 0x00007300ff0a77ac */ /* 0x000e2a0008000800 */
[----:B------:R-:W-:Y:S01]  /*ccde0*/  @P5 STG.E.U8 desc[UR36][R36.64], R16 ;  /* 0x0000001024005986 */ /* 0x000fe2000c101124 */
[----:B-1----:R-:W-:Y:S01]  /*ccdf0*/  ISETP.LT.AND P5, PT, R20, UR8, !P2 ;  /* 0x0000000814007c0c */ /* 0x002fe2000d7a1270 */
[----:B------:R-:W1:Y:S01]  /*cce00*/  LDCU UR13, c[0x0][0x398] ;  /* 0x00007300ff0d77ac */ /* 0x000e620008000800 */
[----:B------:R-:W0:Y:S01]  /*cce10*/  LDCU UR8, c[0x0][0x398] ;  /* 0x00007300ff0877ac */ /* 0x000e220008000800 */
[----:B--2---:R-:W-:-:S02]  /*cce20*/  PRMT R0, R44, 0x7770, RZ ;  /* 0x000077702c007816 */ /* 0x004fc400000000ff */
[----:B------:R-:W-:-:S03]  /*cce30*/  PRMT R6, R44, 0x7772, RZ ;  /* 0x000077722c067816 */ /* 0x000fc600000000ff */
[----:B----4-:R2:W-:Y:S02]  /*cce40*/  @P3 STG.E.U8 desc[UR36][R52.64], R0 ;  /* 0x0000000034003986 */ /* 0x0105e4000c101124 */
[----:B--2---:R-:W-:Y:S02]  /*cce50*/  PRMT R0, R44, 0x7771, RZ ;  /* 0x000077712c007816 */ /* 0x004fe400000000ff */
[----:B------:R-:W2:Y:S04]  /*cce60*/  LDL.LU.64 R52, [R1+0xc50] ;  /* 0x000c500001347983 */ /* 0x000ea80000300a00 */
[----:B------:R4:W-:Y:S01]  /*cce70*/  @P6 STG.E.U8 desc[UR36][R22.64], R0 ;  /* 0x0000000016006986 */ /* 0x0009e2000c101124 */
[----:B------:R-:W-:Y:S01]  /*cce80*/  ISETP.LT.AND P6, PT, R48, UR11, !P2 ;  /* 0x0000000b30007c0c */ /* 0x000fe2000d7c1270 */
[----:B------:R-:W0:Y:S02]  /*cce90*/  LDCU UR11, c[0x0][0x398] ;  /* 0x00007300ff0b77ac */ /* 0x000e240008000800 */
[----:B------:R3:W-:Y:S01]  /*ccea0*/  @P4 STG.E.U8 desc[UR36][R34.64], R6 ;  /* 0x0000000622004986 */ /* 0x0007e2000c101124 */
[----:B------:R-:W-:Y:S01]  /*cceb0*/  ISETP.LT.AND P4, PT, R21, UR9, !P2 ;  /* 0x0000000915007c0c */ /* 0x000fe2000d781270 */
[----:B------:R-:W0:Y:S01]  /*ccec0*/  LDCU UR9, c[0x0][0x398] ;  /* 0x00007300ff0977ac */ /* 0x000e220008000800 */
[----:B------:R-:W-:Y:S01]  /*cced0*/  PRMT R44, R44, 0x7773, RZ ;  /* 0x000077732c2c7816 */ /* 0x000fe200000000ff */
[----:B------:R-:W2:Y:S01]  /*ccee0*/  LDL.LU.64 R24, [R1+0xc68] ;  /* 0x000c680001187983 */ /* 0x000ea20000300a00 */
[----:B----4-:R-:W-:-:S03]  /*ccef0*/  VIADD R0, R14, 0x31 ;  /* 0x000000310e007836 */ /* 0x010fc60000000000 */
[----:B------:R-:W4:Y:S02]  /*ccf00*/  LDL.LU.64 R36, [R1+0xc60] ;  /* 0x000c600001247983 */ /* 0x000f240000300a00 */
[----:B------:R-:W-:Y:S02]  /*ccf10*/  ISETP.GE.AND P3, PT, R0, UR12, PT ;  /* 0x0000000c00007c0c */ /* 0x000fe4000bf66270 */
[C---:B---3--:R-:W-:Y:S01]  /*ccf20*/  PRMT R6, R32.reuse, 0x7771, RZ ;  /* 0x0000777120067816 */ /* 0x048fe200000000ff */
[----:B------:R3:W-:Y:S01]  /*ccf30*/  @P5 STG.E.U8 desc[UR36][R54.64], R44 ;  /* 0x0000002c36005986 */ /* 0x0007e2000c101124 */
[C---:B------:R-:W-:Y:S01]  /*ccf40*/  PRMT R0, R32.reuse, 0x7770, RZ ;  /* 0x0000777020007816 */ /* 0x040fe200000000ff */
[----:B------:R-:W0:Y:S02]  /*ccf50*/  LDCU UR12, c[0x0][0x398] ;  /* 0x00007300ff0c77ac */ /* 0x000e240008000800 */
[----:B------:R-:W4:Y:S04]  /*ccf60*/  LDL.LU.64 R22, [R1+0xc78] ;  /* 0x000c780001167983 */ /* 0x000f280000300a00 */
[----:B------:R-:W-:Y:S04]  /*ccf70*/  @P4 STG.E.U8 desc[UR36][R40.64], R0 ;  /* 0x0000000028004986 */ /* 0x000fe8000c101124 */
[----:B---3--:R-:W3:Y:S04]  /*ccf80*/  LDL.LU.64 R54, [R1+0xc70] ;  /* 0x000c700001367983 */ /* 0x008ee80000300a00 */
[----:B------:R-:W3:Y:S04]  /*ccf90*/  LDL.LU R35, [R1+0xb0] ;  /* 0x0000b00001237983 */ /* 0x000ee80000300800 */
[----:B------:R0:W-:Y:S04]  /*ccfa0*/  @P6 STG.E.U8 desc[UR36][R28.64], R6 ;  /* 0x000000061c006986 */ /* 0x0001e8000c101124 */
[----:B0-----:R-:W3:Y:S01]  /*ccfb0*/  LDL.LU.64 R28, [R1+0x4460] ;  /* 0x00446000011c7983 */ /* 0x001ee20000300a00 */
[----:B------:R-:W-:-:S02]  /*ccfc0*/  PRMT R0, R32, 0x7772, RZ ;  /* 0x0000777220007816 */ /* 0x000fc400000000ff */
[----:B------:R-:W-:Y:S02]  /*ccfd0*/  PRMT R6, R32, 0x7773, RZ ;  /* 0x0000777320067816 */ /* 0x000fe400000000ff */
[----:B------:R-:W4:Y:S01]  /*ccfe0*/  LDL.LU.64 R32, [R1+0xc88] ;  /* 0x000c880001207983 */ /* 0x000f220000300a00 */
[----:B------:R-:W-:Y:S01]  /*ccff0*/  ISETP.LT.AND P5, PT, R56, UR10, !P2 ;  /* 0x0000000a38007c0c */ /* 0x000fe2000d7a1270 */
[----:B------:R-:W0:Y:S01]  /*cd000*/  LDCU UR10, c[0x0][0x398] ;  /* 0x00007300ff0a77ac */ /* 0x000e220008000800 */
[----:B-1----:R-:W-:Y:S02]  /*cd010*/  ISETP.LT.AND P2, PT, R49, UR13, !P2 ;  /* 0x0000000d31007c0c */ /* 0x002fe4000d741270 */
[----:B------:R-:W-:Y:S01]  /*cd020*/  ISETP.LT.AND P6, PT, R15, UR8, !P3 ;  /* 0x000000080f007c0c */ /* 0x000fe2000dfc1270 */
[----:B------:R-:W1:Y:S01]  /*cd030*/  LDCU UR8, c[0x0][0x398] ;  /* 0x00007300ff0877ac */ /* 0x000e620008000800 */
[----:B------:R-:W-:Y:S01]  /*cd040*/  ISETP.LT.AND P4, PT, R11, UR14, !P3 ;  /* 0x0000000e0b007c0c */ /* 0x000fe2000df81270 */
[----:B------:R-:W0:Y:S06]  /*cd050*/  LDCU UR13, c[0x0][0x398] ;  /* 0x00007300ff0d77ac */ /* 0x000e2c0008000800 */
[----:B------:R0:W-:Y:S01]  /*cd060*/  @P5 STG.E.U8 desc[UR36][R18.64], R0 ;  /* 0x0000000012005986 */ /* 0x0001e2000c101124 */
[----:B------:R-:W-:Y:S01]  /*cd070*/  ISETP.LT.AND P5, PT, R38, UR9, !P3 ;  /* 0x0000000926007c0c */ /* 0x000fe2000dfa1270 */
[----:B------:R-:W1:Y:S02]  /*cd080*/  LDCU UR9, c[0x0][0x398] ;  /* 0x00007300ff0977ac */ /* 0x000e640008000800 */
[----:B0-----:R-:W4:Y:S04]  /*cd090*/  LDL.LU.64 R18, [R1+0xc98] ;  /* 0x000c980001127983 */ /* 0x001f280000300a00 */
[----:B--2---:R0:W-:Y:S01]  /*cd0a0*/  @P2 STG.E.U8 desc[UR36][R52.64], R6 ;  /* 0x0000000634002986 */ /* 0x0041e2000c101124 */
[----:B------:R-:W-:Y:S01]  /*cd0b0*/  ISETP.LT.AND P2, PT, R20, UR11, !P3 ;  /* 0x0000000b14007c0c */ /* 0x000fe2000df41270 */
[----:B------:R-:W2:Y:S02]  /*cd0c0*/  LDCU UR11, c[0x0][0x398] ;  /* 0x00007300ff0b77ac */ /* 0x000ea40008000800 */
[----:B0-----:R-:W2:Y:S01]  /*cd0d0*/  LDL.LU.64 R52, [R1+0xc90] ;  /* 0x000c900001347983 */ /* 0x001ea20000300a00 */
[----:B---3--:R-:W-:-:S02]  /*cd0e0*/  PRMT R0, R28, 0x7770, RZ ;  /* 0x000077701c007816 */ /* 0x008fc400000000ff */
[----:B------:R-:W-:-:S03]  /*cd0f0*/  PRMT R6, R28, 0x7771, RZ ;  /* 0x000077711c067816 */ /* 0x000fc600000000ff */
[----:B------:R0:W-:Y:S04]  /*cd100*/  @P6 STG.E.U8 desc[UR36][R24.64], R0 ;  /* 0x0000000018006986 */ /* 0x0001e8000c101124 */
[----:B----4-:R3:W-:Y:S01]  /*cd110*/  @P4 STG.E.U8 desc[UR36][R36.64], R6 ;  /* 0x0000000624004986 */ /* 0x0107e2000c101124 */
[----:B------:R-:W-:Y:S01]  /*cd120*/  ISETP.LT.AND P4, PT, R21, UR10, !P3 ;  /* 0x0000000a15007c0c */ /* 0x000fe2000df81270 */
[----:B------:R-:W4:Y:S01]  /*cd130*/  LDCU UR10, c[0x0][0x398] ;  /* 0x00007300ff0a77ac */ /* 0x000f220008000800 */
[C---:B0-----:R-:W-:Y:S01]  /*cd140*/  PRMT R0, R28.reuse, 0x7772, RZ ;  /* 0x000077721c007816 */ /* 0x041fe200000000ff */
[----:B---3--:R-:W3:Y:S01]  /*cd150*/  LDL.LU.64 R36, [R1+0xca8] ;  /* 0x000ca80001247983 */ /* 0x008ee20000300a00 */
        /* <DEDUP_REMOVED lines=18> */
[----:B------:R-:W-:-:S03]  /*cd280*/  PRMT R6, R35, 0x7772, RZ ;  /* 0x0000777223067816 */ /* 0x000fc600000000ff */
[----:B------:R0:W-:Y:S01]  /*cd290*/  @P5 STG.E.U8 desc[UR36][R18.64], R0 ;  /* 0x0000000012005986 */ /* 0x0001e2000c101124 */
[----:B--2---:R-:W-:Y:S01]  /*cd2a0*/  ISETP.LT.AND P4, PT, R15, UR11, !P2 ;  /* 0x0000000b0f007c0c */ /* 0x004fe2000d781270 */
[----:B------:R-:W2:Y:S01]  /*cd2b0*/  LDCU UR9, c[0x0][0x398] ;  /* 0x00007300ff0977ac */ /* 0x000ea20008000800 */
[----:B------:R-:W-:Y:S01]  /*cd2c0*/  ISETP.LT.AND P5, PT, R38, UR13, !P2 ;  /* 0x0000000d26007c0c */ /* 0x000fe2000d7a1270 */
[----:B------:R-:W1:Y:S01]  /*cd2d0*/  LDCU UR11, c[0x0][0x398] ;  /* 0x00007300ff0b77ac */ /* 0x000e620008000800 */
[----:B------:R-:W1:Y:S01]  /*cd2e0*/  LDCU UR12, c[0x0][0x398] ;  /* 0x00007300ff0c77ac */ /* 0x000e620008000800 */
[----:B0-----:R-:W-:Y:S01]  /*cd2f0*/  PRMT R0, R35, 0x7773, RZ ;  /* 0x0000777323007816 */ /* 0x001fe200000000ff */
[----:B------:R0:W-:Y:S01]  /*cd300*/  @P6 STG.E.U8 desc[UR36][R52.64], R6 ;  /* 0x0000000634006986 */ /* 0x0001e2000c101124 */
[----:B----4-:R-:W-:Y:S01]  /*cd310*/  ISETP.LT.AND P6, PT, R11, UR10, !P2 ;  /* 0x0000000a0b007c0c */ /* 0x010fe2000d7c1270 */
[----:B------:R-:W4:Y:S02]  /*cd320*/  LDCU UR10, c[0x0][0x398] ;  /* 0x00007300ff0a77ac */ /* 0x000f240008000800 */
[----:B0-----:R-:W4:Y:S01]  /*cd330*/  LDL.LU.64 R52, [R1+0xcc0] ;  /* 0x000cc00001347983 */ /* 0x001f220000300a00 */
[----:B------:R-:W-:-:S03]  /*cd340*/  PRMT R6, R45, 0x7770, RZ ;  /* 0x000077702d067816 */ /* 0x000fc600000000ff */
[----:B------:R-:W4:Y:S04]  /*cd350*/  LDL.LU.64 R18, [R1+0xcd8] ;  /* 0x000cd80001127983 */ /* 0x000f280000300a00 */
[----:B---3--:R0:W-:Y:S04]  /*cd360*/  @P3 STG.E.U8 desc[UR36][R36.64], R0 ;  /* 0x0000000024003986 */ /* 0x0081e8000c101124 */
[----:B0-----:R-:W3:Y:S01]  /*cd370*/  LDL.LU.64 R36, [R1+0xcd0] ;  /* 0x000cd00001247983 */ /* 0x001ee20000300a00 */
        /* <DEDUP_REMOVED lines=14> */
[----:B--2---:R-:W-:Y:S01]  /*cd460*/  ISETP.LT.AND P5, PT, R48, UR9, !P2 ;  /* 0x0000000930007c0c */ /* 0x004fe2000d7a1270 */
[----:B------:R-:W2:Y:S01]  /*cd470*/  LDCU UR9, c[0x0][0x398] ;  /* 0x00007300ff0977ac */ /* 0x000ea20008000800 */
[----:B----4-:R-:W-:-:S02]  /*cd480*/  ISETP.LT.AND P6, PT, R56, UR10, !P2 ;  /* 0x0000000a38007c0c */ /* 0x010fc4000d7c1270 */
[----:B------:R-:W-:-:S03]  /*cd490*/  PRMT R6, R34, 0x7770, RZ ;  /* 0x0000777022067816 */ /* 0x000fc600000000ff */
[----:B------:R-:W-:Y:S01]  /*cd4a0*/  @P3 STG.E.U8 desc[UR36][R24.64], R45 ;  /* 0x0000002d18003986 */ /* 0x000fe2000c101124 */
[----:B------:R-:W-:Y:S01]  /*cd4b0*/  ISETP.GE.AND P3, PT, R0, UR5, PT ;  /* 0x0000000500007c0c */ /* 0x000fe2000bf66270 */
[----:B------:R-:W4:Y:S01]  /*cd4c0*/  LDCU UR5, c[0x0][0x398] ;  /* 0x00007300ff0577ac */ /* 0x000f220008000800 */
[----:B------:R-:W-:Y:S02]  /*cd4d0*/  PRMT R0, R34, 0x7771, RZ ;  /* 0x0000777122007816 */ /* 0x000fe400000000ff */
[----:B------:R-:W-:Y:S01]  /*cd4e0*/  ISETP.LT.AND P2, PT, R49, UR11, !P2 ;  /* 0x0000000b31007c0c */ /* 0x000fe2000d741270 */
[----:B------:R-:W0:Y:S01]  /*cd4f0*/  LDCU UR10, c[0x0][0x398] ;  /* 0x00007300ff0a77ac */ /* 0x000e220008000800 */
[----:B------:R-:W0:Y:S01]  /*cd500*/  LDCU UR11, c[0x0][0x398] ;  /* 0x00007300ff0b77ac */ /* 0x000e220008000800 */
[----:B------:R0:W-:Y:S01]  /*cd510*/  @P4 STG.E.U8 desc[UR36][R52.64], R6 ;  /* 0x0000000634004986 */ /* 0x0001e2000c101124 */
[----:B------:R-:W-:Y:S01]  /*cd520*/  ISETP.LT.AND P4, PT, R15, UR12, !P3 ;  /* 0x0000000c0f007c0c */ /* 0x000fe2000df81270 */
[----:B------:R-:W2:Y:S02]  /*cd530*/  LDCU UR12, c[0x0][0x398] ;  /* 0x00007300ff0c77ac */ /* 0x000ea40008000800 */
[----:B------:R4:W-:Y:S01]  /*cd540*/  @P5 STG.E.U8 desc[UR36][R18.64], R0 ;  /* 0x0000000012005986 */ /* 0x0009e2000c101124 */
[----:B-1----:R-:W-:Y:S01]  /*cd550*/  ISETP.LT.AND P5, PT, R38, UR4, !P3 ;  /* 0x0000000426007c0c */ /* 0x002fe2000dfa1270 */
[----:B------:R-:W1:Y:S01]  /*cd560*/  LDCU UR4, c[0x0][0x398] ;  /* 0x00007300ff0477ac */ /* 0x000e620008000800 */
[C---:B0-----:R-:W-:Y:S01]  /*cd570*/  PRMT R6, R34.reuse, 0x7772, RZ ;  /* 0x0000777222067816 */ /* 0x041fe200000000ff */
[----:B------:R-:W2:Y:S01]  /*cd580*/  LDL.LU.64 R52, [R1+0xd08] ;  /* 0x000d080001347983 */ /* 0x000ea20000300a00 */
[----:B----4-:R-:W-:-:S03]  /*cd590*/  PRMT R0, R34, 0x7773, RZ ;  /* 0x0000777322007816 */ /* 0x010fc600000000ff */
[----:B------:R-:W4:Y:S04]  /*cd5a0*/  LDL.LU.64 R34, [R1+0xd18] ;  /* 0x000d180001227983 */ /* 0x000f280000300a00 */
[----:B------:R-:W4:Y:S04]  /*cd5b0*/  LDL.LU.64 R24, [R1+0xd10] ;  /* 0x000d100001187983 */ /* 0x000f280000300a00 */
[----:B---3--:R0:W-:Y:S01]  /*cd5c0*/  @P6 STG.E.U8 desc[UR36][R36.64], R6 ;  /* 0x0000000624006986 */ /* 0x0081e2000c101124 */
[----:B------:R-:W-:Y:S01]  /*cd5d0*/  ISETP.LT.AND P6, PT, R11, UR8, !P3 ;  /* 0x000000080b007c0c */ /* 0x000fe2000dfc1270 */
[----:B------:R-:W3:Y:S01]  /*cd5e0*/  LDCU UR8, c[0x0][0x398] ;  /* 0x00007300ff0877ac */ /* 0x000ee20008000800 */
[C---:B0-----:R-:W-:Y:S01]  /*cd5f0*/  PRMT R6, R29.reuse, 0x7770, RZ ;  /* 0x000077701d067816 */ /* 0x041fe200000000ff */
[----:B------:R-:W4:Y:S04]  /*cd600*/  LDL.LU.64 R36, [R1+0xd28] ;  /* 0x000d280001247983 */ /* 0x000f280000300a00 */
[----:B------:R0:W-:Y:S04]  /*cd610*/  @P2 STG.E.U8 desc[UR36][R22.64], R0 ;  /* 0x0000000016002986 */ /* 0x0001e8000c101124 */
[----:B------:R1:W-:Y:S01]  /*cd620*/  @P4 STG.E.U8 desc[UR36][R54.64], R6 ;  /* 0x0000000636004986 */ /* 0x0003e2000c101124 */
[----:B0-----:R-:W-:-:S02]  /*cd630*/  PRMT R0, R29, 0x7771, RZ ;  /* 0x000077711d007816 */ /* 0x001fc400000000ff */
[----:B-1----:R-:W-:Y:S01]  /*cd640*/  PRMT R6, R29, 0x7772, RZ ;  /* 0x000077721d067816 */ /* 0x002fe200000000ff */
[----:B------:R-:W4:Y:S04]  /*cd650*/  LDL.LU.64 R54, [R1+0xd20] ;  /* 0x000d200001367983 */ /* 0x000f280000300a00 */
[----:B------:R-:W-:Y:S04]  /*cd660*/  @P6 STG.E.U8 desc[UR36][R32.64], R0 ;  /* 0x0000000020006986 */ /* 0x000fe8000c101124 */
[----:B------:R0:W-:Y:S04]  /*cd670*/  @P5 STG.E.U8 desc[UR36][R46.64], R6 ;  /* 0x000000062e005986 */ /* 0x0001e8000c101124 */
[----:B0-----:R-:W4:Y:S01]  /*cd680*/  LDL.LU.64 R46, [R1+0x4458] ;  /* 0x00445800012e7983 */ /* 0x001f220000300a00 */
[----:B--2---:R-:W-:Y:S01]  /*cd690*/  ISETP.LT.AND P4, PT, R20, UR9, !P3 ;  /* 0x0000000914007c0c */ /* 0x004fe2000df81270 */
[----:B------:R-:W-:Y:S01]  /*cd6a0*/  VIADD R0, R14, 0x34 ;  /* 0x000000340e007836 */ /* 0x000fe20000000000 */
[----:B------:R-:W-:Y:S01]  /*cd6b0*/  ISETP.LT.AND P5, PT, R21, UR5, !P3 ;  /* 0x0000000515007c0c */ /* 0x000fe2000dfa1270 */
[----:B------:R-:W2:Y:S01]  /*cd6c0*/  LDL.LU.64 R18, [R1+0xd38] ;  /* 0x000d380001127983 */ /* 0x000ea20000300a00 */
[----:B------:R-:W-:Y:S01]  /*cd6d0*/  PRMT R29, R29, 0x7773, RZ ;  /* 0x000077731d1d7816 */ /* 0x000fe200000000ff */
[----:B------:R-:W0:Y:S02]  /*cd6e0*/  LDCU UR9, c[0x0][0x398] ;  /* 0x00007300ff0977ac */ /* 0x000e240008000800 */
[----:B------:R-:W2:Y:S01]  /*cd6f0*/  LDL.LU.64 R22, [R1+0xd30] ;  /* 0x000d300001167983 */ /* 0x000ea20000300a00 */
[----:B------:R-:W-:Y:S01]  /*cd700*/  ISETP.GE.AND P2, PT, R0, UR6, PT ;  /* 0x0000000600007c0c */ /* 0x000fe2000bf46270 */
[----:B------:R-:W1:Y:S02]  /*cd710*/  LDCU UR5, c[0x0][0x398] ;  /* 0x00007300ff0577ac */ /* 0x000e640008000800 */
[----:B------:R-:W2:Y:S01]  /*cd720*/  LDL.LU.64 R32, [R1+0xd48] ;  /* 0x000d480001207983 */ /* 0x000ea20000300a00 */
[----:B------:R-:W-:Y:S01]  /*cd730*/  ISETP.LT.AND P6, PT, R48, UR10, !P3 ;  /* 0x0000000a30007c0c */ /* 0x000fe2000dfc1270 */
[----:B------:R-:W0:Y:S01]  /*cd740*/  LDCU UR6, c[0x0][0x398] ;  /* 0x00007300ff0677ac */ /* 0x000e220008000800 */
[----:B------:R-:W0:Y:S01]  /*cd750*/  LDCU UR10, c[0x0][0x398] ;  /* 0x00007300ff0a77ac */ /* 0x000e220008000800 */
[----:B------:R0:W-:Y:S01]  /*cd760*/  @P4 STG.E.U8 desc[UR36][R52.64], R29 ;  /* 0x0000001d34004986 */ /* 0x0001e2000c101124 */
[----:B------:R-:W-:Y:S01]  /*cd770*/  ISETP.LT.AND P4, PT, R56, UR4, !P3 ;  /* 0x0000000438007c0c */ /* 0x000fe2000df81270 */
[----:B------:R-:W1:Y:S02]  /*cd780*/  LDCU UR4, c[0x0][0x398] ;  /* 0x00007300ff0477ac */ /* 0x000e640008000800 */
[----:B0-----:R-:W2:Y:S01]  /*cd790*/  LDL.LU.64 R52, [R1+0xd40] ;  /* 0x000d400001347983 */ /* 0x001ea20000300a00 */
[----:B---3--:R-:W-:Y:S01]  /*cd7a0*/  ISETP.LT.AND P3, PT, R49, UR8, !P3 ;  /* 0x0000000831007c0c */ /* 0x008fe2000df61270 */
[----:B------:R-:W0:Y:S01]  /*cd7b0*/  LDCU UR8, c[0x0][0x398] ;  /* 0x00007300ff0877ac */ /* 0x000e220008000800 */
[----:B----4-:R-:W-:-:S05]  /*cd7c0*/  PRMT R0, R47, 0x7770, RZ ;  /* 0x000077702f007816 */ /* 0x010fca00000000ff */
[----:B------:R3:W-:Y:S04]  /*cd7d0*/  @P5 STG.E.U8 desc[UR36][R34.64], R0 ;  /* 0x0000000022005986 */ /* 0x0007e8000c101124 */
[----:B---3--:R-:W3:Y:S01]  /*cd7e0*/  LDL.LU R35, [R1+0xc8] ;  /* 0x0000c80001237983 */ /* 0x008ee20000300800 */
[C---:B------:R-:W-:Y:S02]  /*cd7f0*/  PRMT R6, R47.reuse, 0x7771, RZ ;  /* 0x000077712f067816 */ /* 0x040fe400000000ff */
[----:B------:R-:W-:-:S03]  /*cd800*/  PRMT R0, R47, 0x7772, RZ ;  /* 0x000077722f007816 */ /* 0x000fc600000000ff */
[----:B------:R4:W-:Y:S04]  /*cd810*/  @P6 STG.E.U8 desc[UR36][R24.64], R6 ;  /* 0x0000000618006986 */ /* 0x0009e8000c101124 */
[----:B------:R0:W-:Y:S01]  /*cd820*/  @P4 STG.E.U8 desc[UR36][R36.64], R0 ;  /* 0x0000000024004986 */ /* 0x0001e2000c101124 */
[----:B----4-:R-:W-:-:S03]  /*cd830*/  PRMT R6, R47, 0x7773, RZ ;  /* 0x000077732f067816 */ /* 0x010fc600000000ff */
[----:B------:R-:W4:Y:S04]  /*cd840*/  LDL.LU R47, [R1+0x4450] ;  /* 0x00445000012f7983 */ /* 0x000f280000300800 */
[----:B------:R1:W-:Y:S04]  /*cd850*/  @P3 STG.E.U8 desc[UR36][R54.64], R6 ;  /* 0x0000000636003986 */ /* 0x0003e8000c101124 */
[----:B0-----:R-:W4:Y:S04]  /*cd860*/  LDL.LU.64 R36, [R1+0xd60] ;  /* 0x000d600001247983 */ /* 0x001f280000300a00 */
[----:B-1----:R-:W4:Y:S01]  /*cd870*/  LDL.LU.64 R54, [R1+0xd58] ;  /* 0x000d580001367983 */ /* 0x002f220000300a00 */
        /* <DEDUP_REMOVED lines=10> */
[----:B--2---:R2:W-:Y:S01]  /*cd920*/  @P6 STG.E.U8 desc[UR36][R18.64], R0 ;  /* 0x0000000012006986 */ /* 0x0045e2000c101124 */
[----:B------:R-:W0:Y:S03]  /*cd930*/  LDCU UR6, c[0x0][0x398] ;  /* 0x00007300ff0677ac */ /* 0x000e260008000800 */
[----:B------:R1:W-:Y:S01]  /*cd940*/  @P5 STG.E.U8 desc[UR36][R22.64], R6 ;  /* 0x0000000616005986 */ /* 0x0003e2000c101124 */
[----:B------:R-:W-:Y:S01]  /*cd950*/  ISETP.LT.AND P5, PT, R21, UR4, !P2 ;  /* 0x0000000415007c0c */ /* 0x000fe2000d7a1270 */
[----:B------:R-:W2:Y:S02]  /*cd960*/  LDCU UR4, c[0x0][0x39c] ;  /* 0x00007380ff0477ac */ /* 0x000ea40008000800 */
[C---:B--2---:R-:W-:Y:S02]  /*cd970*/  PRMT R0, R46.reuse, 0x7772, RZ ;  /* 0x000077722e007816 */ /* 0x044fe400000000ff */
[----:B------:R-:W-:Y:S01]  /*cd980*/  PRMT R46, R46, 0x7773, RZ ;  /* 0x000077732e2e7816 */ /* 0x000fe200000000ff */
[----:B-1----:R-:W2:Y:S04]  /*cd990*/  LDL.LU.64 R22, [R1+0xd68] ;  /* 0x000d680001167983 */ /* 0x002ea80000300a00 */
[----:B------:R1:W-:Y:S01]  /*cd9a0*/  @P4 STG.E.U8 desc[UR36][R32.64], R0 ;  /* 0x0000000020004986 */ /* 0x0003e2000c101124 */
[----:B------:R-:W-:Y:S01]  /*cd9b0*/  ISETP.LT.AND P4, PT, R48, UR8, !P2 ;  /* 0x0000000830007c0c */ /* 0x000fe2000d781270 */
[----:B------:R-:W2:Y:S01]  /*cd9c0*/  LDCU UR8, c[0x0][0x398] ;  /* 0x00007300ff0877ac */ /* 0x000ea20008000800 */
[----:B0-----:R-:W-:Y:S01]  /*cd9d0*/  ISETP.LT.AND P6, PT, R56, UR9, !P2 ;  /* 0x0000000938007c0c */ /* 0x001fe2000d7c1270 */
[----:B-1----:R-:W2:Y:S01]  /*cd9e0*/  LDL.LU.64 R32, [R1+0xd88] ;  /* 0x000d880001207983 */ /* 0x002ea20000300a00 */
[----:B------:R-:W-:-:S03]  /*cd9f0*/  VIADD R0, R14, 0x35 ;  /* 0x000000350e007836 */ /* 0x000fc60000000000 */
[----:B------:R0:W-:Y:S01]  /*cda00*/  @P3 STG.E.U8 desc[UR36][R52.64], R46 ;  /* 0x0000002e34003986 */ /* 0x0001e2000c101124 */
[----:B------:R-:W1:Y:S03]  /*cda10*/  LDCU UR9, c[0x0][0x398] ;  /* 0x00007300ff0977ac */ /* 0x000e660008000800 */
[----:B0-----:R-:W2:Y:S01]  /*cda20*/  LDL.LU.64 R52, [R1+0xd80] ;  /* 0x000d800001347983 */ /* 0x001ea20000300a00 */
[----:B------:R-:W-:Y:S01]  /*cda30*/  ISETP.GE.AND P3, PT, R0, UR7, PT ;  /* 0x0000000700007c0c */ /* 0x000fe2000bf66270 */
[----:B------:R-:W0:Y:S01]  /*cda40*/  LDCU UR7, c[0x0][0x398] ;  /* 0x00007300ff0777ac */ /* 0x000e220008000800 */
[----:B---3--:R-:W-:-:S05]  /*cda50*/  PRMT R6, R35, 0x7770, RZ ;  /* 0x0000777023067816 */ /* 0x008fca00000000ff */
[----:B------:R3:W-:Y:S04]  /*cda60*/  @P5 STG.E.U8 desc[UR36][R30.64], R6 ;  /* 0x000000061e005986 */ /* 0x0007e8000c101124 */
[----:B---3--:R-:W3:Y:S01]  /*cda70*/  LDL.LU.64 R30, [R1+0x4448] ;  /* 0x00444800011e7983 */ /* 0x008ee20000300a00 */
[C---:B------:R-:W-:Y:S02]  /*cda80*/  PRMT R0, R35.reuse, 0x7771, RZ ;  /* 0x0000777123007816 */ /* 0x040fe400000000ff */
[----:B------:R-:W-:Y:S01]  /*cda90*/  PRMT R6, R35, 0x7772, RZ ;  /* 0x0000777223067816 */ /* 0x000fe200000000ff */
[----:B------:R-:W2:Y:S04]  /*cdaa0*/  LDL.LU.64 R18, [R1+0xd90] ;  /* 0x000d900001127983 */ /* 0x000ea80000300a00 */
[----:B------:R-:W2:Y:S04]  /*cdab0*/  LDL.LU R34, [R1+0xb8] ;  /* 0x0000b80001227983 */ /* 0x000ea80000300800 */
[----:B----4-:R-:W-:Y:S04]  /*cdac0*/  @P4 STG.E.U8 desc[UR36][R36.64], R0 ;  /* 0x0000000024004986 */ /* 0x010fe8000c101124 */
[----:B------:R4:W-:Y:S04]  /*cdad0*/  @P6 STG.E.U8 desc[UR36][R54.64], R6 ;  /* 0x0000000636006986 */ /* 0x0009e8000c101124 */
[----:B----4-:R-:W4:Y:S01]  /*cdae0*/  LDL.LU.64 R54, [R1+0xda0] ;  /* 0x000da00001367983 */ /* 0x010f220000300a00 */
[----:B------:R-:W-:Y:S01]  /*cdaf0*/  ISETP.LT.AND P2, PT, R49, UR5, !P2 ;  /* 0x0000000531007c0c */ /* 0x000fe2000d741270 */
[----:B------:R-:W0:Y:S01]  /*cdb00*/  LDCU UR5, c[0x0][0x39c] ;  /* 0x00007380ff0577ac */ /* 0x000e220008000800 */
[----:B------:R-:W-:Y:S01]  /*cdb10*/  ISETP.LT.AND P5, PT, R15, UR6, !P3 ;  /* 0x000000060f007c0c */ /* 0x000fe2000dfa1270 */
[----:B------:R-:W4:Y:S01]  /*cdb20*/  LDL.LU.64 R36, [R1+0xd98] ;  /* 0x000d980001247983 */ /* 0x000f220000300a00 */
[----:B------:R-:W0:Y:S01]  /*cdb30*/  LDCU UR6, c[0x0][0x398] ;  /* 0x00007300ff0677ac */ /* 0x000e220008000800 */
[----:B------:R-:W-:-:S02]  /*cdb40*/  ISETP.LT.AND P6, PT, R11, UR10, !P3 ;  /* 0x0000000a0b007c0c */ /* 0x000fc4000dfc1270 */
[----:B------:R-:W-:Y:S01]  /*cdb50*/  PRMT R0, R35, 0x7773, RZ ;  /* 0x0000777323007816 */ /* 0x000fe200000000ff */
[----:B------:R-:W0:Y:S01]  /*cdb60*/  LDCU UR10, c[0x0][0x398] ;  /* 0x00007300ff0a77ac */ /* 0x000e220008000800 */
[----:B------:R-:W-:-:S04]  /*cdb70*/  ISETP.LT.AND P4, PT, R38, UR11, !P3 ;  /* 0x0000000b26007c0c */ /* 0x000fc8000df81270 */
[----:B------:R0:W-:Y:S01]  /*cdb80*/  @P2 STG.E.U8 desc[UR36][R24.64], R0 ;  /* 0x0000000018002986 */ /* 0x0001e2000c101124 */
[----:B------:R-:W0:Y:S01]  /*cdb90*/  LDCU UR11, c[0x0][0x398] ;  /* 0x00007300ff0b77ac */ /* 0x000e220008000800 */
[C---:B---3--:R-:W-:Y:S02]  /*cdba0*/  PRMT R6, R30.reuse, 0x7770, RZ ;  /* 0x000077701e067816 */ /* 0x048fe400000000ff */
[----:B0-----:R-:W-:-:S03]  /*cdbb0*/  PRMT R0, R30, 0x7771, RZ ;  /* 0x000077711e007816 */ /* 0x001fc600000000ff */
[----:B--2---:R0:W-:Y:S01]  /*cdbc0*/  @P5 STG.E.U8 desc[UR36][R22.64], R6 ;  /* 0x0000000616005986 */ /* 0x0041e2000c101124 */
[----:B------:R-:W-:Y:S01]  /*cdbd0*/  ISETP.LT.AND P5, PT, R20, UR7, !P3 ;  /* 0x0000000714007c0c */ /* 0x000fe2000dfa1270 */
[----:B------:R-:W2:Y:S02]  /*cdbe0*/  LDCU UR7, c[0x0][0x398] ;  /* 0x00007300ff0777ac */ /* 0x000ea40008000800 */
[----:B------:R3:W-:Y:S01]  /*cdbf0*/  @P6 STG.E.U8 desc[UR36][R32.64], R0 ;  /* 0x0000000020006986 */ /* 0x0007e2000c101124 */
[----:B------:R-:W-:Y:S01]  /*cdc00*/  ISETP.LT.AND P6, PT, R21, UR6, !P3 ;  /* 0x0000000615007c0c */ /* 0x000fe2000dfc1270 */
[----:B------:R-:W1:Y:S02]  /*cdc10*/  LDCU UR6, c[0x0][0x398] ;  /* 0x00007300ff0677ac */ /* 0x000e640008000800 */
[----:B0-----:R-:W2:Y:S01]  /*cdc20*/  LDL.LU.64 R22, [R1+0xda8] ;  /* 0x000da80001167983 */ /* 0x001ea20000300a00 */
[----:B------:R-:W-:Y:S01]  /*cdc30*/  PRMT R6, R30, 0x7772, RZ ;  /* 0x000077721e067816 */ /* 0x000fe200000000ff */
[----:B---3--:R-:W-:-:S02]  /*cdc40*/  VIADD R0, R14, 0x36 ;  /* 0x000000360e007836 */ /* 0x008fc40000000000 */
[----:B------:R-:W3:Y:S01]  /*cdc50*/  LDL.LU.64 R32, [R1+0xdb8] ;  /* 0x000db80001207983 */ /* 0x000ee20000300a00 */
[----:B------:R-:W-:-:S03]  /*cdc60*/  PRMT R30, R30, 0x7773, RZ ;  /* 0x000077731e1e7816 */ /* 0x000fc600000000ff */
[----:B------:R0:W-:Y:S01]  /*cdc70*/  @P4 STG.E.U8 desc[UR36][R52.64], R6 ;  /* 0x0000000634004986 */ /* 0x0001e2000c101124 */
[----:B------:R-:W-:Y:S01]  /*cdc80*/  ISETP.GE.AND P2, PT, R0, UR4, PT ;  /* 0x0000000400007c0c */ /* 0x000fe2000bf46270 */
[----:B------:R-:W1:Y:S01]  /*cdc90*/  LDCU UR4, c[0x0][0x398] ;  /* 0x00007300ff0477ac */ /* 0x000e620008000800 */
[----:B------:R-:W-:Y:S01]  /*cdca0*/  PRMT R0, R34, 0x7770, RZ ;  /* 0x0000777022007816 */ /* 0x000fe200000000ff */
[----:B------:R-:W-:Y:S04]  /*cdcb0*/  @P5 STG.E.U8 desc[UR36][R18.64], R30 ;  /* 0x0000001e12005986 */ /* 0x000fe8000c101124 */
[----:B0-----:R-:W3:Y:S04]  /*cdcc0*/  LDL.LU.64 R52, [R1+0xdb0] ;  /* 0x000db00001347983 */ /* 0x001ee80000300a00 */
[----:B----4-:R0:W-:Y:S04]  /*cdcd0*/  @P6 STG.E.U8 desc[UR36][R54.64], R0 ;  /* 0x0000000036006986 */ /* 0x0101e8000c101124 */
[----:B0-----:R-:W4:Y:S01]  /*cdce0*/  LDL.LU.64 R54, [R1+0xdd8] ;  /* 0x000dd80001367983 */ /* 0x001f220000300a00 */
[----:B------:R-:W-:-:S02]  /*cdcf0*/  ISETP.LT.AND P4, PT, R48, UR8, !P3 ;  /* 0x0000000830007c0c */ /* 0x000fc4000df81270 */
[----:B-1----:R-:W-:Y:S01]  /*cdd00*/  ISETP.LT.AND P5, PT, R56, UR9, !P3 ;  /* 0x0000000938007c0c */ /* 0x002fe2000dfa1270 */
[----:B------:R-:W4:Y:S01]  /*cdd10*/  LDL.LU.64 R24, [R1+0xdd0] ;  /* 0x000dd00001187983 */ /* 0x000f220000300a00 */
[----:B------:R-:W-:Y:S01]  /*cdd20*/  PRMT R6, R34, 0x7771, RZ ;  /* 0x0000777122067816 */ /* 0x000fe200000000ff */
[----:B------:R-:W-:Y:S01]  /*cdd30*/  VIADD R0, R14, 0x37 ;  /* 0x000000370e007836 */ /* 0x000fe20000000000 */
[----:B--2---:R-:W-:Y:S01]  /*cdd40*/  ISETP.LT.AND P3, PT, R49, UR7, !P3 ;  /* 0x0000000731007c0c */ /* 0x004fe2000df61270 */
[----:B------:R-:W2:Y:S01]  /*cdd50*/  LDL.LU.64 R18, [R1+0xdc0] ;  /* 0x000dc00001127983 */ /* 0x000ea20000300a00 */
[----:B------:R-:W-:Y:S01]  /*cdd60*/  ISETP.LT.AND P6, PT, R15, UR6, !P2 ;  /* 0x000000060f007c0c */ /* 0x000fe2000d7c1270 */
[----:B------:R-:W0:Y:S04]  /*cdd70*/  LDCU UR8, c[0x0][0x398] ;  /* 0x00007300ff0877ac */ /* 0x000e280008000800 */
[----:B------:R1:W-:Y:S01]  /*cdd80*/  @P4 STG.E.U8 desc[UR36][R36.64], R6 ;  /* 0x0000000624004986 */ /* 0x0003e2000c101124 */
[----:B------:R-:W-:Y:S01]  /*cdd90*/  ISETP.GE.AND P4, PT, R0, UR5, PT ;  /* 0x0000000500007c0c */ /* 0x000fe2000bf86270 */
[----:B------:R-:W0:Y:S01]  /*cdda0*/  LDCU UR9, c[0x0][0x398] ;  /* 0x00007300ff0977ac */ /* 0x000e220008000800 */
[C---:B------:R-:W-:Y:S01]  /*cddb0*/  PRMT R0, R34.reuse, 0x7773, RZ ;  /* 0x0000777322007816 */ /* 0x040fe200000000ff */
[----:B------:R-:W0:Y:S01]  /*cddc0*/  LDCU UR7, c[0x0][0x398] ;  /* 0x00007300ff0777ac */ /* 0x000e220008000800 */
[----:B------:R-:W0:Y:S01]  /*cddd0*/  LDCU UR5, c[0x0][0x398] ;  /* 0x00007300ff0577ac */ /* 0x000e220008000800 */
[----:B-1----:R-:W-:Y:S01]  /*cdde0*/  PRMT R6, R34, 0x7772, RZ ;  /* 0x0000777222067816 */ /* 0x002fe200000000ff */
[----:B------:R-:W2:Y:S01]  /*cddf0*/  LDL.LU R36, [R1+0xcc] ;  /* 0x0000cc0001247983 */ /* 0x000ea20000300800 */
[----:B------:R-:W1:Y:S03]  /*cde00*/  LDCU UR6, c[0x0][0x398] ;  /* 0x00007300ff0677ac */ /* 0x000e660008000800 */
[----:B------:R0:W-:Y:S01]  /*cde10*/  @P5 STG.E.U8 desc[UR36][R22.64], R6 ;  /* 0x0000000616005986 */ /* 0x0001e2000c101124 */
[----:B------:R-:W-:Y:S01]  /*cde20*/  ISETP.LT.AND P5, PT, R11, UR4, !P2 ;  /* 0x000000040b007c0c */ /* 0x000fe2000d7a1270 */
[----:B------:R-:W1:Y:S02]  /*cde30*/  LDCU UR4, c[0x0][0x398] ;  /* 0x00007300ff0477ac */ /* 0x000e640008000800 */
[----:B---3--:R3:W-:Y:S04]  /*cde40*/  @P3 STG.E.U8 desc[UR36][R32.64], R0 ;  /* 0x0000000020003986 */ /* 0x0087e8000c101124 */
[----:B0-----:R-:W2:Y:S01]  /*cde50*/  LDL.LU.64 R22, [R1+0xdf8] ;  /* 0x000df80001167983 */ /* 0x001ea20000300a00 */
[----:B------:R-:W-:-:S03]  /*cde60*/  PRMT R6, R47, 0x7770, RZ ;  /* 0x000077702f067816 */ /* 0x000fc600000000ff */
[----:B------:R-:W2:Y:S01]  /*cde70*/  LDL.LU.64 R34, [R1+0xdf0] ;  /* 0x000df00001227983 */ /* 0x000ea20000300a00 */
[----:B---3--:R-:W-:-:S03]  /*cde80*/  PRMT R0, R47, 0x7771, RZ ;  /* 0x000077712f007816 */ /* 0x008fc600000000ff */
[----:B------:R-:W3:Y:S04]  /*cde90*/  LDL.LU.64 R32, [R1+0xde8] ;  /* 0x000de80001207983 */ /* 0x000ee80000300a00 */
[----:B------:R0:W-:Y:S04]  /*cdea0*/  @P6 STG.E.U8 desc[UR36][R52.64], R6 ;  /* 0x0000000634006986 */ /* 0x0001e8000c101124 */
[----:B0-----:R-:W3:Y:S04]  /*cdeb0*/  LDL.LU.64 R52, [R1+0xde0] ;  /* 0x000de00001347983 */ /* 0x001ee80000300a00 */
[----:B----4-:R0:W-:Y:S04]  /*cdec0*/  @P5 STG.E.U8 desc[UR36][R54.64], R0 ;  /* 0x0000000036005986 */ /* 0x0101e8000c101124 */
[----:B0-----:R-:W4:Y:S01]  /*cded0*/  LDL.LU.64 R54, [R1+0xe00] ;  /* 0x000e000001367983 */ /* 0x001f220000300a00 */
[----:B------:R-:W-:Y:S01]  /*cdee0*/  ISETP.LT.AND P3, PT, R38, UR8, !P2 ;  /* 0x0000000826007c0c */ /* 0x000fe2000d761270 */
[----:B------:R-:W0:Y:S01]  /*cdef0*/  LDCU UR8, c[0x0][0x398] ;  /* 0x00007300ff0877ac */ /* 0x000e220008000800 */
[----:B------:R-:W-:Y:S01]  /*cdf00*/  ISETP.LT.AND P6, PT, R20, UR9, !P2 ;  /* 0x0000000914007c0c */ /* 0x000fe2000d7c1270 */
[----:B------:R-:W4:Y:S01]  /*cdf10*/  LDL.LU.64 R40, [R1+0xe20] ;  /* 0x000e200001287983 */ /* 0x000f220000300a00 */
[C---:B------:R-:W-:Y:S01]  /*cdf20*/  PRMT R6, R47.reuse, 0x7772, RZ ;  /* 0x000077722f067816 */ /* 0x040fe200000000ff */
[----:B------:R-:W0:Y:S01]  /*cdf30*/  LDCU UR9, c[0x0][0x398] ;  /* 0x00007300ff0977ac */ /* 0x000e220008000800 */
[----:B------:R-:W-:-:S02]  /*cdf40*/  PRMT R47, R47, 0x7773, RZ ;  /* 0x000077732f2f7816 */ /* 0x000fc400000000ff */
[----:B------:R-:W-:Y:S01]  /*cdf50*/  ISETP.LT.AND P5, PT, R21, UR7, !P2 ;  /* 0x0000000715007c0c */ /* 0x000fe2000d7a1270 */
[----:B------:R-:W0:Y:S04]  /*cdf60*/  LDCU UR7, c[0x0][0x398] ;  /* 0x00007300ff0777ac */ /* 0x000e280008000800 */
[----:B------:R2:W-:Y:S01]  /*cdf70*/  @P3 STG.E.U8 desc[UR36][R24.64], R6 ;  /* 0x0000000618003986 */ /* 0x0005e2000c101124 */
[----:B------:R-:W-:Y:S01]  /*cdf80*/  ISETP.LT.AND P3, PT, R48, UR5, !P2 ;  /* 0x0000000530007c0c */ /* 0x000fe2000d761270 */
[----:B------:R-:W0:Y:S02]  /*cdf90*/  LDCU UR5, c[0x0][0x398] ;  /* 0x00007300ff0577ac */ /* 0x000e240008000800 */
[----:B--2---:R2:W-:Y:S01]  /*cdfa0*/  @P6 STG.E.U8 desc[UR36][R18.64], R47 ;  /* 0x0000002f12006986 */ /* 0x0045e2000c101124 */
[----:B-1----:R-:W-:Y:S01]  /*cdfb0*/  ISETP.LT.AND P6, PT, R56, UR6, !P2 ;  /* 0x0000000638007c0c */ /* 0x002fe2000d7c1270 */
[----:B------:R-:W1:Y:S01]  /*cdfc0*/  LDCU UR6, c[0x0][0x398] ;  /* 0x00007300ff0677ac */ /* 0x000e620008000800 */
[----:B------:R-:W-:-:S02]  /*cdfd0*/  ISETP.LT.AND P2, PT, R49, UR4, !P2 ;  /* 0x0000000431007c0c */ /* 0x000fc4000d741270 */
[C---:B------:R-:W-:Y:S01]  /*cdfe0*/  PRMT R0, R36.reuse, 0x7770, RZ ;  /* 0x0000777024007816 */ /* 0x040fe200000000ff */
[----:B------:R-:W0:Y:S01]  /*cdff0*/  LDCU UR4, c[0x0][0x398] ;  /* 0x00007300ff0477ac */ /* 0x000e220008000800 */
[C---:B------:R-:W-:Y:S02]  /*ce000*/  PRMT R6, R36.reuse, 0x7771, RZ ;  /* 0x0000777124067816 */ /* 0x040fe400000000ff */
[C---:B------:R-:W-:Y:S01]  /*ce010*/  PRMT R7, R36.reuse, 0x7772, RZ ;  /* 0x0000777224077816 */ /* 0x040fe200000000ff */
[----:B--2---:R-:W2:Y:S01]  /*ce020*/  LDL.LU.64 R18, [R1+0xe18] ;  /* 0x000e180001127983 */ /* 0x004ea20000300a00 */
[----:B------:R-:W-:-:S03]  /*ce030*/  PRMT R16, R36, 0x7773, RZ ;  /* 0x0000777324107816 */ /* 0x000fc600000000ff */
[----:B------:R-:W2:Y:S04]  /*ce040*/  LDL.LU.64 R36, [R1+0xe08] ;  /* 0x000e080001247983 */ /* 0x000ea80000300a00 */
[----:B------:R-:W-:Y:S01]  /*ce050*/  @P5 STG.E.U8 desc[UR36][R22.64], R0 ;  /* 0x0000000016005986 */ /* 0x000fe2000c101124 */
[----:B0-----:R-:W-:Y:S01]  /*ce060*/  ISETP.LT.AND P5, PT, R15, UR8, !P4 ;  /* 0x000000080f007c0c */ /* 0x001fe2000e7a1270 */
[----:B------:R-:W0:Y:S02]  /*ce070*/  LDCU UR8, c[0x0][0x398] ;  /* 0x00007300ff0877ac */ /* 0x000e240008000800 */
[----:B------:R1:W-:Y:S04]  /*ce080*/  @P3 STG.E.U8 desc[UR36][R34.64], R6 ;  /* 0x0000000622003986 */ /* 0x0003e8000c101124 */
[----:B---3--:R-:W-:Y:S04]  /*ce090*/  @P6 STG.E.U8 desc[UR36][R32.64], R7 ;  /* 0x0000000720006986 */ /* 0x008fe8000c101124 */
[----:B-1----:R-:W3:Y:S01]  /*ce0a0*/  LDL.LU R34, [R1+0xbc] ;  /* 0x0000bc0001227983 */ /* 0x002ee20000300800 */
[----:B------:R-:W-:-:S03]  /*ce0b0*/  PRMT R0, R31, 0x7770, RZ ;  /* 0x000077701f007816 */ /* 0x000fc600000000ff */
[----:B------:R1:W-:Y:S04]  /*ce0c0*/  @P2 STG.E.U8 desc[UR36][R52.64], R16 ;  /* 0x0000001034002986 */ /* 0x0003e8000c101124 */
[----:B-1----:R-:W3:Y:S04]  /*ce0d0*/  LDL.LU.64 R52, [R1+0xe48] ;  /* 0x000e480001347983 */ /* 0x002ee80000300a00 */
[----:B----4-:R1:W-:Y:S04]  /*ce0e0*/  @P5 STG.E.U8 desc[UR36][R54.64], R0 ;  /* 0x0000000036005986 */ /* 0x0103e8000c101124 */
[----:B------:R-:W4:Y:S04]  /*ce0f0*/  LDL.LU.64 R24, [R1+0xe40] ;  /* 0x000e400001187983 */ /* 0x000f280000300a00 */
[----:B-1----:R-:W4:Y:S04]  /*ce100*/  LDL.LU.64 R54, [R1+0xe38] ;  /* 0x000e380001367983 */ /* 0x002f280000300a00 */
[----:B------:R-:W4:Y:S04]  /*ce110*/  LDL.LU.64 R32, [R1+0xe30] ;  /* 0x000e300001207983 */ /* 0x000f280000300a00 */
[----:B------:R-:W4:Y:S01]  /*ce120*/  LDL.LU R22, [R1+0xa0] ;  /* 0x0000a00001167983 */ /* 0x000f220000300800 */
[----:B------:R-:W-:Y:S01]  /*ce130*/  ISETP.LT.AND P3, PT, R11, UR9, !P4 ;  /* 0x000000090b007c0c */ /* 0x000fe2000e761270 */
[----:B------:R-:W-:Y:S01]  /*ce140*/  VIADD R6, R14, 0x39 ;  /* 0x000000390e067836 */ /* 0x000fe20000000000 */
[----:B------:R-:W-:Y:S01]  /*ce150*/  ISETP.LT.AND P6, PT, R38, UR7, !P4 ;  /* 0x0000000726007c0c */ /* 0x000fe2000e7c1270 */
[----:B------:R-:W1:Y:S01]  /*ce160*/  LDCU UR7, c[0x0][0x398] ;  /* 0x00007300ff0777ac */ /* 0x000e620008000800 */
[----:B------:R-:W-:-:S02]  /*ce170*/  PRMT R0, R31, 0x7771, RZ ;  /* 0x000077711f007816 */ /* 0x000fc400000000ff */
[----:B------:R-:W-:Y:S01]  /*ce180*/  ISETP.LT.AND P5, PT, R20, UR5, !P4 ;  /* 0x0000000514007c0c */ /* 0x000fe2000e7a1270 */
[----:B------:R-:W1:Y:S01]  /*ce190*/  LDCU UR5, c[0x0][0x398] ;  /* 0x00007300ff0577ac */ /* 0x000e620008000800 */
[----:B------:R-:W-:Y:S01]  /*ce1a0*/  ISETP.GE.AND P2, PT, R6, UR29, PT ;  /* 0x0000001d06007c0c */ /* 0x000fe2000bf46270 */
[----:B------:R-:W1:Y:S04]  /*ce1b0*/  LDCU UR9, c[0x0][0x398] ;  /* 0x00007300ff0977ac */ /* 0x000e680008000800 */
[----:B------:R-:W-:Y:S01]  /*ce1c0*/  @P3 STG.E.U8 desc[UR36][R40.64], R0 ;  /* 0x0000000028003986 */ /* 0x000fe2000c101124 */
[----:B------:R-:W-:Y:S01]  /*ce1d0*/  ISETP.LT.AND P3, PT, R21, UR4, !P4 ;  /* 0x0000000415007c0c */ /* 0x000fe2000e761270 */
[----:B------:R-:W3:Y:S01]  /*ce1e0*/  LDCU UR4, c[0x0][0x398] ;  /* 0x00007300ff0477ac */ /* 0x000ee20008000800 */
[----:B------:R-:W-:-:S02]  /*ce1f0*/  PRMT R6, R31, 0x7772, RZ ;  /* 0x000077721f067816 */ /* 0x000fc400000000ff */
[----:B------:R-:W-:-:S03]  /*ce200*/  PRMT R31, R31, 0x7773, RZ ;  /* 0x000077731f1f7816 */ /* 0x000fc600000000ff */
[----:B--2---:R2:W-:Y:S01]  /*ce210*/  @P6 STG.E.U8 desc[UR36][R18.64], R6 ;  /* 0x0000000612006986 */ /* 0x0045e2000c101124 */
[----:B0-----:R-:W-:Y:S01]  /*ce220*/  ISETP.LT.AND P6, PT, R56, UR8, !P4 ;  /* 0x0000000838007c0c */ /* 0x001fe2000e7c1270 */
[----:B------:R-:W0:Y:S02]  /*ce230*/  LDCU UR8, c[0x0][0x398] ;  /* 0x00007300ff0877ac */ /* 0x000e240008000800 */
[----:B------:R0:W-:Y:S01]  /*ce240*/  @P5 STG.E.U8 desc[UR36][R36.64], R31 ;  /* 0x0000001f24005986 */ /* 0x0001e2000c101124 */
[----:B------:R-:W-:Y:S01]  /*ce250*/  ISETP.LT.AND P5, PT, R48, UR6, !P4 ;  /* 0x0000000630007c0c */ /* 0x000fe2000e7a1270 */
[----:B------:R-:W3:Y:S01]  /*ce260*/  LDCU UR6, c[0x0][0x398] ;  /* 0x00007300ff0677ac */ /* 0x000ee20008000800 */
[----:B-1----:R-:W-:Y:S01]  /*ce270*/  ISETP.LT.AND P4, PT, R49, UR7, !P4 ;  /* 0x0000000731007c0c */ /* 0x002fe2000e781270 */
[----:B------:R-:W1:Y:S01]  /*ce280*/  LDCU UR7, c[0x0][0x398] ;  /* 0x00007300ff0777ac */ /* 0x000e620008000800 */
[----:B--2---:R-:W2:Y:S04]  /*ce290*/  LDL.LU.64 R18, [R1+0xe58] ;  /* 0x000e580001127983 */ /* 0x004ea80000300a00 */
[----:B0-----:R-:W2:Y:S01]  /*ce2a0*/  LDL.LU.64 R36, [R1+0xe50] ;  /* 0x000e500001247983 */ /* 0x001ea20000300a00 */
[----:B---3--:R-:W-:-:S02]  /*ce2b0*/  PRMT R0, R34, 0x7770, RZ ;  /* 0x0000777022007816 */ /* 0x008fc400000000ff */
[C---:B------:R-:W-:Y:S02]  /*ce2c0*/  PRMT R6, R34.reuse, 0x7771, RZ ;  /* 0x0000777122067816 */ /* 0x040fe400000000ff */
[C---:B------:R-:W-:Y:S02]  /*ce2d0*/  PRMT R7, R34.reuse, 0x7772, RZ ;  /* 0x0000777222077816 */ /* 0x040fe400000000ff */
[----:B------:R-:W-:Y:S02]  /*ce2e0*/  PRMT R16, R34, 0x7773, RZ ;  /* 0x0000777322107816 */ /* 0x000fe400000000ff */
[----:B------:R-:W3:Y:S04]  /*ce2f0*/  LDL.LU.64 R34, [R1+0xe60] ;  /* 0x000e600001227983 */ /* 0x000ee80000300a00 */
[----:B------:R0:W-:Y:S01]  /*ce300*/  @P3 STG.E.U8 desc[UR36][R52.64], R0 ;  /* 0x0000000034003986 */ /* 0x0001e2000c101124 */
[----:B------:R-:W-:Y:S01]  /*ce310*/  ISETP.LT.AND P3, PT, R15, UR5, !P1 ;  /* 0x000000050f007c0c */ /* 0x000fe2000cf61270 */
[----:B------:R-:W1:Y:S02]  /*ce320*/  LDCU UR5, c[0x0][0x398] ;  /* 0x00007300ff0577ac */ /* 0x000e640008000800 */
[----:B----4-:R-:W-:Y:S04]  /*ce330*/  @P5 STG.E.U8 desc[UR36][R24.64], R6 ;  /* 0x0000000618005986 */ /* 0x010fe8000c101124 */
[----:B0-----:R-:W4:Y:S04]  /*ce340*/  LDL.LU.64 R52, [R1+0xe68] ;  /* 0x000e680001347983 */ /* 0x001f280000300a00 */
[----:B------:R0:W-:Y:S04]  /*ce350*/  @P6 STG.E.U8 desc[UR36][R54.64], R7 ;  /* 0x0000000736006986 */ /* 0x0001e8000c101124 */
[----:B------:R-:W-:Y:S01]  /*ce360*/  @P4 STG.E.U8 desc[UR36][R32.64], R16 ;  /* 0x0000001020004986 */ /* 0x000fe2000c101124 */
[----:B------:R-:W-:-:S03]  /*ce370*/  PRMT R0, R22, 0x7770, RZ ;  /* 0x0000777016007816 */ /* 0x000fc600000000ff */
[----:B0-----:R-:W4:Y:S04]  /*ce380*/  LDL.LU.64 R54, [R1+0xe78] ;  /* 0x000e780001367983 */ /* 0x001f280000300a00 */
[----:B------:R0:W-:Y:S04]  /*ce390*/  @P3 STG.E.U8 desc[UR36][R12.64], R0 ;  /* 0x000000000c003986 */ /* 0x0001e8000c101124 */
[----:B0-----:R-:W4:Y:S01]  /*ce3a0*/  LDL.LU.64 R12, [R1+0x4440] ;  /* 0x00444000010c7983 */ /* 0x001f220000300a00 */
[----:B------:R-:W-:Y:S01]  /*ce3b0*/  ISETP.LT.AND P6, PT, R11, UR9, !P1 ;  /* 0x000000090b007c0c */ /* 0x000fe2000cfc1270 */
[----:B------:R-:W0:Y:S01]  /*ce3c0*/  LDCU UR9, c[0x0][0x398] ;  /* 0x00007300ff0977ac */ /* 0x000e220008000800 */
[----:B------:R-:W-:Y:S01]  /*ce3d0*/  ISETP.LT.AND P5, PT, R38, UR4, !P1 ;  /* 0x0000000426007c0c */ /* 0x000fe2000cfa1270 */
[----:B------:R-:W4:Y:S01]  /*ce3e0*/  LDL.LU.64 R32, [R1+0xe80] ;  /* 0x000e800001207983 */ /* 0x000f220000300a00 */
[----:B------:R-:W-:Y:S01]  /*ce3f0*/  ISETP.LT.AND P4, PT, R20, UR6, !P1 ;  /* 0x0000000614007c0c */ /* 0x000fe2000cf81270 */
[----:B------:R-:W0:Y:S01]  /*ce400*/  LDCU UR4, c[0x0][0x398] ;  /* 0x00007300ff0477ac */ /* 0x000e220008000800 */
[----:B------:R-:W-:-:S02]  /*ce410*/  PRMT R0, R22, 0x7771, RZ ;  /* 0x0000777116007816 */ /* 0x000fc400000000ff */
[----:B------:R-:W-:Y:S01]  /*ce420*/  PRMT R6, R22, 0x7772, RZ ;  /* 0x0000777216067816 */ /* 0x000fe200000000ff */
[----:B------:R-:W0:Y:S01]  /*ce430*/  LDCU UR6, c[0x0][0x398] ;  /* 0x00007300ff0677ac */ /* 0x000e220008000800 */
[----:B------:R-:W-:-:S03]  /*ce440*/  ISETP.LT.AND P3, PT, R21, UR8, !P1 ;  /* 0x0000000815007c0c */ /* 0x000fc6000cf61270 */
[----:B--2---:R2:W-:Y:S01]  /*ce450*/  @P6 STG.E.U8 desc[UR36][R18.64], R0 ;  /* 0x0000000012006986 */ /* 0x0045e2000c101124 */
[----:B-1----:R-:W-:Y:S01]  /*ce460*/  ISETP.LT.AND P6, PT, R48, UR5, !P1 ;  /* 0x0000000530007c0c */ /* 0x002fe2000cfc1270 */
[----:B------:R-:W1:Y:S02]  /*ce470*/  LDCU UR8, c[0x0][0x398] ;  /* 0x00007300ff0877ac */ /* 0x000e640008000800 */
[----:B------:R0:W-:Y:S01]  /*ce480*/  @P5 STG.E.U8 desc[UR36][R36.64], R6 ;  /* 0x0000000624005986 */ /* 0x0001e2000c101124 */
[----:B------:R-:W-:Y:S01]  /*ce490*/  ISETP.LT.AND P5, PT, R56, UR7, !P1 ;  /* 0x0000000738007c0c */ /* 0x000fe2000cfa1270 */
[----:B------:R-:W1:Y:S01]  /*ce4a0*/  LDCU UR5, c[0x0][0x398] ;  /* 0x00007300ff0577ac */ /* 0x000e620008000800 */
[----:B--2---:R-:W-:Y:S01]  /*ce4b0*/  PRMT R0, R22, 0x7773, RZ ;  /* 0x0000777316007816 */ /* 0x004fe200000000ff */
[----:B------:R-:W2:Y:S01]  /*ce4c0*/  LDL.LU.64 R18, [R1+0xe98] ;  /* 0x000e980001127983 */ /* 0x000ea20000300a00 */
[----:B------:R-:W1:Y:S01]  /*ce4d0*/  LDCU UR7, c[0x0][0x398] ;  /* 0x00007300ff0777ac */ /* 0x000e620008000800 */
[----:B0-----:R-:W-:-:S02]  /*ce4e0*/  VIADD R6, R14, 0x3a ;  /* 0x0000003a0e067836 */ /* 0x001fc40000000000 */
[----:B------:R-:W2:Y:S04]  /*ce4f0*/  LDL.LU.64 R36, [R1+0xe90] ;  /* 0x000e900001247983 */ /* 0x000ea80000300a00 */
[----:B------:R-:W2:Y:S04]  /*ce500*/  LDL.LU.64 R22, [R1+0xea8] ;  /* 0x000ea80001167983 */ /* 0x000ea80000300a00 */
[----:B---3--:R0:W-:Y:S01]  /*ce510*/  @P4 STG.E.U8 desc[UR36][R34.64], R0 ;  /* 0x0000000022004986 */ /* 0x0081e2000c101124 */
[----:B------:R-:W-:Y:S02]  /*ce520*/  ISETP.GE.AND P4, PT, R6, UR27, PT ;  /* 0x0000001b06007c0c */ /* 0x000fe4000bf86270 */
[----:B----4-:R-:W-:-:S02]  /*ce530*/  PRMT R7, R12, 0x7770, RZ ;  /* 0x000077700c077816 */ /* 0x010fc400000000ff */
[C---:B0-----:R-:W-:Y:S02]  /*ce540*/  PRMT R0, R12.reuse, 0x7771, RZ ;  /* 0x000077710c007816 */ /* 0x041fe400000000ff */
[----:B------:R-:W-:Y:S01]  /*ce550*/  PRMT R6, R12, 0x7772, RZ ;  /* 0x000077720c067816 */ /* 0x000fe200000000ff */
[----:B------:R0:W-:Y:S04]  /*ce560*/  @P3 STG.E.U8 desc[UR36][R52.64], R7 ;  /* 0x0000000734003986 */ /* 0x0001e8000c101124 */
[----:B------:R-:W-:Y:S04]  /*ce570*/  @P6 STG.E.U8 desc[UR36][R54.64], R0 ;  /* 0x0000000036006986 */ /* 0x000fe8000c101124 */
[----:B------:R3:W-:Y:S04]  /*ce580*/  @P5 STG.E.U8 desc[UR36][R8.64], R6 ;  /* 0x0000000608005986 */ /* 0x0007e8000c101124 */
[----:B0-----:R-:W4:Y:S04]  /*ce590*/  LDL.LU.64 R52, [R1+0xea0] ;  /* 0x000ea00001347983 */ /* 0x001f280000300a00 */
[----:B---3--:R-:W3:Y:S04]  /*ce5a0*/  LDL.LU.64 R8, [R1+0x4438] ;  /* 0x0044380001087983 */ /* 0x008ee80000300a00 */
[----:B------:R-:W2:Y:S04]  /*ce5b0*/  LDL.LU.64 R54, [R1+0xeb0] ;  /* 0x000eb00001367983 */ /* 0x000ea80000300a00 */
[----:B------:R-:W4:Y:S01]  /*ce5c0*/  LDL.LU.64 R34, [R1+0xeb8] ;  /* 0x000eb80001227983 */ /* 0x000f220000300a00 */
[----:B------:R-:W-:Y:S01]  /*ce5d0*/  ISETP.LT.AND P1, PT, R49, UR4, !P1 ;  /* 0x0000000431007c0c */ /* 0x000fe2000cf21270 */
[----:B------:R-:W0:Y:S01]  /*ce5e0*/  LDCU UR4, c[0x0][0x398] ;  /* 0x00007300ff0477ac */ /* 0x000e220008000800 */
[----:B------:R-:W-:-:S02]  /*ce5f0*/  ISETP.LT.AND P6, PT, R15, UR6, !P2 ;  /* 0x000000060f007c0c */ /* 0x000fc4000d7c1270 */
[----:B-1----:R-:W-:Y:S01]  /*ce600*/  ISETP.LT.AND P5, PT, R11, UR8, !P2 ;  /* 0x000000080b007c0c */ /* 0x002fe2000d7a1270 */
[----:B------:R-:W-:Y:S01]  /*ce610*/  VIADD R0, R14, 0x3b ;  /* 0x0000003b0e007836 */ /* 0x000fe20000000000 */
[----:B------:R-:W-:Y:S01]  /*ce620*/  PRMT R12, R12, 0x7773, RZ ;  /* 0x000077730c0c7816 */ /* 0x000fe200000000ff */
[----:B------:R-:W1:Y:S03]  /*ce630*/  LDCU UR6, c[0x0][0x398] ;  /* 0x00007300ff0677ac */ /* 0x000e660008000800 */
[----:B------:R-:W-:Y:S01]  /*ce640*/  ISETP.GE.AND P3, PT, R0, UR51, PT ;  /* 0x0000003300007c0c */ /* 0x000fe2000bf66270 */
[----:B------:R-:W-:Y:S01]  /*ce650*/  VIADD R0, R14, 0x3c ;  /* 0x0000003c0e007836 */ /* 0x000fe20000000000 */
[----:B------:R-:W0:Y:S01]  /*ce660*/  LDCU UR8, c[0x0][0x398] ;  /* 0x00007300ff0877ac */ /* 0x000e220008000800 */
[----:B------:R1:W-:Y:S03]  /*ce670*/  @P1 STG.E.U8 desc[UR36][R32.64], R12 ;  /* 0x0000000c20001986 */ /* 0x0003e6000c101124 */
[----:B------:R-:W-:Y:S01]  /*ce680*/  ISETP.GE.AND P1, PT, R0, UR47, PT ;  /* 0x0000002f00007c0c */ /* 0x000fe2000bf26270 */
[----:B------:R-:W-:Y:S01]  /*ce690*/  VIADD R0, R14, 0x3d ;  /* 0x0000003d0e007836 */ /* 0x000fe20000000000 */
[----:B-1----:R-:W4:Y:S04]  /*ce6a0*/  LDL.LU.64 R32, [R1+0xed0] ;  /* 0x000ed00001207983 */ /* 0x002f280000300a00 */
[----:B------:R-:W4:Y:S01]  /*ce6b0*/  LDL.LU.64 R40, [R1+0xec8] ;  /* 0x000ec80001287983 */ /* 0x000f220000300a00 */
[----:B---3--:R-:W-:-:S02]  /*ce6c0*/  PRMT R6, R8, 0x7770, RZ ;  /* 0x0000777008067816 */ /* 0x008fc400000000ff */
[----:B------:R-:W-:-:S03]  /*ce6d0*/  PRMT R7, R8, 0x7771, RZ ;  /* 0x0000777108077816 */ /* 0x000fc600000000ff */
[----:B--2---:R-:W-:Y:S04]  /*ce6e0*/  @P6 STG.E.U8 desc[UR36][R18.64], R6 ;  /* 0x0000000612006986 */ /* 0x004fe8000c101124 */
[----:B------:R-:W1:Y:S04]  /*ce6f0*/  LDS.128 R16, [R57] ;  /* 0x0000000039107984 */ /* 0x000e680000000c00 */
[----:B------:R2:W-:Y:S01]  /*ce700*/  @P5 STG.E.U8 desc[UR36][R36.64], R7 ;  /* 0x0000000724005986 */ /* 0x0005e2000c101124 */
[----:B0-----:R-:W-:Y:S01]  /*ce710*/  ISETP.LT.AND P5, PT, R38, UR4, !P2 ;  /* 0x0000000426007c0c */ /* 0x001fe2000d7a1270 */
[----:B------:R-:W0:Y:S01]  /*ce720*/  LDCU UR4, c[0x0][0x398] ;  /* 0x00007300ff0477ac */ /* 0x000e220008000800 */
[----:B------:R-:W-:-:S02]  /*ce730*/  ISETP.GE.AND P6, PT, R0, UR55, PT ;  /* 0x0000003700007c0c */ /* 0x000fc4000bfc6270 */
[----:B------:R-:W-:Y:S01]  /*ce740*/  PRMT R0, R8, 0x7772, RZ ;  /* 0x0000777208007816 */ /* 0x000fe200000000ff */
[----:B--2---:R-:W2:Y:S08]  /*ce750*/  LDL.LU R36, [R1+0xa4] ;  /* 0x0000a40001247983 */ /* 0x004eb00000300800 */
[----:B------:R-:W-:Y:S01]  /*ce760*/  @P5 STG.E.U8 desc[UR36][R22.64], R0 ;  /* 0x0000000016005986 */ /* 0x000fe2000c101124 */
[----:B------:R-:W-:Y:S01]  /*ce770*/  ISETP.LT.AND P5, PT, R20, UR5, !P2 ;  /* 0x0000000514007c0c */ /* 0x000fe2000d7a1270 */
[----:B------:R-:W3:Y:S02]  /*ce780*/  LDCU UR5, c[0x0][0x398] ;  /* 0x00007300ff0577ac */ /* 0x000ee40008000800 */
[----:B------:R-:W2:Y:S01]  /*ce790*/  LDL.LU.64 R24, [R1+0xed8] ;  /* 0x000ed80001187983 */ /* 0x000ea20000300a00 */
[----:B------:R-:W-:-:S09]  /*ce7a0*/  PRMT R8, R8, 0x7773, RZ ;  /* 0x0000777308087816 */ /* 0x000fd200000000ff */
[----:B----4-:R4:W-:Y:S01]  /*ce7b0*/  @P5 STG.E.U8 desc[UR36][R52.64], R8 ;  /* 0x0000000834005986 */ /* 0x0109e2000c101124 */
[----:B0-----:R-:W-:Y:S01]  /*ce7c0*/  ISETP.LT.AND P5, PT, R21, UR4, !P2 ;  /* 0x0000000415007c0c */ /* 0x001fe2000d7a1270 */
[----:B------:R-:W0:Y:S02]  /*ce7d0*/  LDCU UR4, c[0x0][0x398] ;  /* 0x00007300ff0477ac */ /* 0x000e240008000800 */
[----:B----4-:R-:W4:Y:S01]  /*ce7e0*/  LDL.LU.64 R52, [R1+0xee0] ;  /* 0x000ee00001347983 */ /* 0x010f220000300a00 */
[----:B-1----:R-:W-:-:S09]  /*ce7f0*/  PRMT R0, R16, 0x7770, RZ ;  /* 0x0000777010007816 */ /* 0x002fd200000000ff */
[----:B------:R1:W-:Y:S04]  /*ce800*/  @P5 STG.E.U8 desc[UR36][R54.64], R0 ;  /* 0x0000000036005986 */ /* 0x0003e8000c101124 */
[----:B-1----:R-:W4:Y:S01]  /*ce810*/  LDL.LU.64 R54, [R1+0xef0] ;  /* 0x000ef00001367983 */ /* 0x002f220000300a00 */
[----:B---3--:R-:W-:Y:S01]  /*ce820*/  ISETP.LT.AND P5, PT, R48, UR5, !P2 ;  /* 0x0000000530007c0c */ /* 0x008fe2000d7a1270 */
[----:B------:R-:W1:Y:S01]  /*ce830*/  LDCU UR5, c[0x0][0x398] ;  /* 0x00007300ff0577ac */ /* 0x000e620008000800 */
[----:B------:R-:W-:Y:S01]  /*ce840*/  PRMT R0, R16, 0x7771, RZ ;  /* 0x0000777110007816 */ /* 0x000fe200000000ff */
[----:B------:R-:W3:Y:S10]  /*ce850*/  LDL.LU.64 R22, [R1+0xee8] ;  /* 0x000ee80001167983 */ /* 0x000ef40000300a00 */
[----:B------:R1:W-:Y:S01]  /*ce860*/  @P5 STG.E.U8 desc[UR36][R34.64], R0 ;  /* 0x0000000022005986 */ /* 0x0003e2000c101124 */
[----:B0-----:R-:W-:Y:S01]  /*ce870*/  ISETP.LT.AND P5, PT, R56, UR4, !P2 ;  /* 0x0000000438007c0c */ /* 0x001fe2000d7a1270 */
[----:B------:R-:W0:Y:S01]  /*ce880*/  LDCU UR4, c[0x0][0x398] ;  /* 0x00007300ff0477ac */ /* 0x000e220008000800 */
[----:B------:R-:W-:-:S02]  /*ce890*/  VIADD R6, R14, 0x3e ;  /* 0x0000003e0e067836 */ /* 0x000fc40000000000 */
[----:B------:R-:W3:Y:S01]  /*ce8a0*/  LDL.LU R14, [R1+0x4434] ;  /* 0x00443400010e7983 */ /* 0x000ee20000300800 */
[----:B-1----:R-:W-:-:S03]  /*ce8b0*/  PRMT R0, R16, 0x7772, RZ ;  /* 0x0000777210007816 */ /* 0x002fc600000000ff */
[----:B------:R-:W3:Y:S01]  /*ce8c0*/  LDL.LU.64 R34, [R1+0xef8] ;  /* 0x000ef80001227983 */ /* 0x000ee20000300a00 */
[----:B0-----:R-:W-:Y:S01]  /*ce8d0*/  ISETP.LT.AND P2, PT, R49, UR4, !P2 ;  /* 0x0000000431007c0c */ /* 0x001fe2000d741270 */
[----:B------:R-:W0:Y:S01]  /*ce8e0*/  LDCU UR4, c[0x0][0x398] ;  /* 0x00007300ff0477ac */ /* 0x000e220008000800 */
[----:B------:R-:W-:Y:S02]  /*ce8f0*/  PRMT R16, R16, 0x7773, RZ ;  /* 0x0000777310107816 */ /* 0x000fe400000000ff */
[----:B------:R1:W-:Y:S09]  /*ce900*/  @P5 STG.E.U8 desc[UR36][R32.64], R0 ;  /* 0x0000000020005986 */ /* 0x0003f2000c101124 */
[----:B------:R-:W-:Y:S01]  /*ce910*/  @P2 STG.E.U8 desc[UR36][R40.64], R16 ;  /* 0x0000001028002986 */ /* 0x000fe2000c101124 */
[----:B------:R-:W-:Y:S01]  /*ce920*/  ISETP.LT.AND P2, PT, R15, UR5, !P4 ;  /* 0x000000050f007c0c */ /* 0x000fe2000e741270 */
[----:B------:R-:W0:Y:S02]  /*ce930*/  LDCU UR5, c[0x0][0x398] ;  /* 0x00007300ff0577ac */ /* 0x000e240008000800 */
[----:B-1----:R-:W3:Y:S01]  /*ce940*/  LDL.LU.64 R32, [R1+0xf00] ;  /* 0x000f000001207983 */ /* 0x002ee20000300a00 */
[----:B--2---:R-:W-:-:S09]  /*ce950*/  PRMT R0, R36, 0x7770, RZ ;  /* 0x0000777024007816 */ /* 0x004fd200000000ff */
[----:B------:R1:W-:Y:S01]  /*ce960*/  @P2 STG.E.U8 desc[UR36][R24.64], R0 ;  /* 0x0000000018002986 */ /* 0x0003e2000c101124 */
[----:B0-----:R-:W-:Y:S01]  /*ce970*/  ISETP.LT.AND P2, PT, R11, UR4, !P4 ;  /* 0x000000040b007c0c */ /* 0x001fe2000e741270 */
[----:B------:R-:W0:Y:S01]  /*ce980*/  LDCU UR4, c[0x0][0x398] ;  /* 0x00007300ff0477ac */ /* 0x000e220008000800 */
[----:B-1----:R-:W-:Y:S01]  /*ce990*/  PRMT R0, R36, 0x7771, RZ ;  /* 0x0000777124007816 */ /* 0x002fe200000000ff */
[----:B------:R-:W2:Y:S10]  /*ce9a0*/  LDL.LU.64 R24, [R1+0xf10] ;  /* 0x000f100001187983 */ /* 0x000eb40000300a00 */
[----:B----4-:R1:W-:Y:S01]  /*ce9b0*/  @P2 STG.E.U8 desc[UR36][R52.64], R0 ;  /* 0x0000000034002986 */ /* 0x0103e2000c101124 */
[----:B------:R-:W-:Y:S01]  /*ce9c0*/  ISETP.LT.AND P2, PT, R38, UR5, !P4 ;  /* 0x0000000526007c0c */ /* 0x000fe2000e741270 */
[----:B------:R-:W4:Y:S02]  /*ce9d0*/  LDCU UR5, c[0x0][0x398] ;  /* 0x00007300ff0577ac */ /* 0x000f240008000800 */
[----:B-1----:R-:W2:Y:S01]  /*ce9e0*/  LDL.LU.64 R52, [R1+0xf08] ;  /* 0x000f080001347983 */ /* 0x002ea20000300a00 */
[----:B------:R-:W-:-:S09]  /*ce9f0*/  PRMT R0, R36, 0x7772, RZ ;  /* 0x0000777224007816 */ /* 0x000fd200000000ff */
[----:B------:R1:W-:Y:S04]  /*cea00*/  @P2 STG.E.U8 desc[UR36][R54.64], R0 ;  /* 0x0000000036002986 */ /* 0x0003e8000c101124 */
[----:B-1----:R-:W2:Y:S01]  /*cea10*/  LDL.LU.64 R54, [R1+0xf18] ;  /* 0x000f180001367983 */ /* 0x002ea20000300a00 */
[----:B0-----:R-:W-:Y:S01]  /*cea20*/  ISETP.LT.AND P2, PT, R20, UR4, !P4 ;  /* 0x0000000414007c0c */ /* 0x001fe2000e741270 */
[----:B------:R-:W0:Y:S01]  /*cea30*/  LDCU UR4, c[0x0][0x398] ;  /* 0x00007300ff0477ac */ /* 0x000e220008000800 */
[----:B------:R-:W-:-:S11]  /*cea40*/  PRMT R0, R36, 0x7773, RZ ;  /* 0x0000777324007816 */ /* 0x000fd600000000ff */
[----:B---3--:R1:W-:Y:S01]  /*cea50*/  @P2 STG.E.U8 desc[UR36][R22.64], R0 ;  /* 0x0000000016002986 */ /* 0x0083e2000c101124 */
[----:B----4-:R-:W-:Y:S01]  /*cea60*/  ISETP.LT.AND P2, PT, R21, UR5, !P4 ;  /* 0x0000000515007c0c */ /* 0x010fe2000e741270 */
[----:B------:R-:W3:Y:S01]  /*cea70*/  LDCU UR5, c[0x0][0x398] ;  /* 0x00007300ff0577ac */ /* 0x000ee20008000800 */
[C---:B-1----:R-:W-:Y:S01]  /*cea80*/  PRMT R0, R13.reuse, 0x7770, RZ ;  /* 0x000077700d007816 */ /* 0x042fe200000000ff */
[----:B------:R-:W4:Y:S10]  /*cea90*/  LDL.LU.64 R22, [R1+0xf20] ;  /* 0x000f200001167983 */ /* 0x000f340000300a00 */
[----:B------:R1:W-:Y:S01]  /*ceaa0*/  @P2 STG.E.U8 desc[UR36][R34.64], R0 ;  /* 0x0000000022002986 */ /* 0x0003e2000c101124 */
[----:B0-----:R-:W-:Y:S01]  /*ceab0*/  ISETP.LT.AND P2, PT, R48, UR4, !P4 ;  /* 0x0000000430007c0c */ /* 0x001fe2000e741270 */
[----:B------:R-:W0:Y:S02]  /*ceac0*/  LDCU UR4, c[0x0][0x398] ;  /* 0x00007300ff0477ac */ /* 0x000e240008000800 */
[----:B------:R-:W4:Y:S01]  /*cead0*/  LDL.LU.64 R36, [R1+0xf30] ;  /* 0x000f300001247983 */ /* 0x000f220000300a00 */
[----:B-1----:R-:W-:-:S03]  /*ceae0*/  PRMT R0, R13, 0x7771, RZ ;  /* 0x000077710d007816 */ /* 0x002fc600000000ff */
[----:B------:R-:W4:Y:S06]  /*ceaf0*/  LDL.LU.64 R34, [R1+0xf28] ;  /* 0x000f280001227983 */ /* 0x000f2c0000300a00 */
[----:B------:R1:W-:Y:S01]  /*ceb00*/  @P2 STG.E.U8 desc[UR36][R32.64], R0 ;  /* 0x0000000020002986 */ /* 0x0003e2000c101124 */
[----:B---3--:R-:W-:Y:S01]  /*ceb10*/  ISETP.LT.AND P2, PT, R56, UR5, !P4 ;  /* 0x0000000538007c0c */ /* 0x008fe2000e741270 */
[----:B------:R-:W3:Y:S01]  /*ceb20*/  LDCU UR5, c[0x0][0x398] ;  /* 0x00007300ff0577ac */ /* 0x000ee20008000800 */
[----:B0-----:R-:W-:Y:S01]  /*ceb30*/  ISETP.LT.AND P4, PT, R49, UR4, !P4 ;  /* 0x0000000431007c0c */ /* 0x001fe2000e781270 */
[----:B------:R-:W0:Y:S01]  /*ceb40*/  LDCU UR4, c[0x0][0x398] ;  /* 0x00007300ff0477ac */ /* 0x000e220008000800 */
[C---:B-1----:R-:W-:Y:S01]  /*ceb50*/  PRMT R0, R13.reuse, 0x7772, RZ ;  /* 0x000077720d007816 */ /* 0x042fe200000000ff */
[----:B------:R-:W4:Y:S01]  /*ceb60*/  LDL.LU.64 R32, [R1+0xf38] ;  /* 0x000f380001207983 */ /* 0x000f220000300a00 */
[----:B------:R-:W-:-:S07]  /*ceb70*/  PRMT R13, R13, 0x7773, RZ ;  /* 0x000077730d0d7816 */ /* 0x000fce00000000ff */
[----:B--2---:R1:W-:Y:S01]  /*ceb80*/  @P2 STG.E.U8 desc[UR36][R24.64], R0 ;  /* 0x0000000018002986 */ /* 0x0043e2000c101124 */
[----:B------:R-:W-:Y:S01]  /*ceb90*/  ISETP.LT.AND P2, PT, R15, UR6, !P3 ;  /* 0x000000060f007c0c */ /* 0x000fe2000df41270 */
[----:B------:R-:W2:Y:S01]  /*ceba0*/  LDCU UR6, c[0x0][0x398] ;  /* 0x00007300ff0677ac */ /* 0x000ea20008000800 */
[----:B-1----:R-:W-:Y:S01]  /*cebb0*/  PRMT R0, R9, 0x7770, RZ ;  /* 0x0000777009007816 */ /* 0x002fe200000000ff */
[----:B------:R1:W-:Y:S04]  /*cebc0*/  @P4 STG.E.U8 desc[UR36][R52.64], R13 ;  /* 0x0000000d34004986 */ /* 0x0003e8000c101124 */
[----:B-1----:R-:W4:Y:S06]  /*cebd0*/  LDL.LU.64 R52, [R1+0xf40] ;  /* 0x000f400001347983 */ /* 0x002f2c0000300a00 */
[----:B------:R1:W-:Y:S04]  /*cebe0*/  @P2 STG.E.U8 desc[UR36][R54.64], R0 ;  /* 0x0000000036002986 */ /* 0x0003e8000c101124 */
[----:B-1----:R-:W4:Y:S01]  /*cebf0*/  LDL.LU.64 R54, [R1+0xf58] ;  /* 0x000f580001367983 */ /* 0x002f220000300a00 */
[----:B---3--:R-:W-:Y:S01]  /*cec00*/  ISETP.LT.AND P4, PT, R11, UR5, !P3 ;  /* 0x000000050b007c0c */ /* 0x008fe2000df81270 */
[----:B------:R-:W1:Y:S01]  /*cec10*/  LDCU UR5, c[0x0][0x398] ;  /* 0x00007300ff0577ac */ /* 0x000e620008000800 */
[----:B0-----:R-:W-:Y:S01]  /*cec20*/  ISETP.LT.AND P2, PT, R38, UR4, !P3 ;  /* 0x0000000426007c0c */ /* 0x001fe2000df41270 */
[----:B------:R-:W3:Y:S01]  /*cec30*/  LDL.LU.64 R26, [R1+0xf50] ;  /* 0x000f5000011a7983 */ /* 0x000ee20000300a00 */
[C---:B------:R-:W-:Y:S01]  /*cec40*/  PRMT R0, R9.reuse, 0x7771, RZ ;  /* 0x0000777109007816 */ /* 0x040fe200000000ff */
[----:B------:R-:W0:Y:S08]  /*cec50*/  LDCU UR4, c[0x0][0x398] ;  /* 0x00007300ff0477ac */ /* 0x000e300008000800 */
[----:B----4-:R4:W-:Y:S01]  /*cec60*/  @P4 STG.E.U8 desc[UR36][R22.64], R0 ;  /* 0x0000000016004986 */ /* 0x0109e2000c101124 */
[----:B--2---:R-:W-:Y:S01]  /*cec70*/  ISETP.LT.AND P4, PT, R20, UR6, !P3 ;  /* 0x0000000614007c0c */ /* 0x004fe2000df81270 */
[----:B------:R-:W2:Y:S01]  /*cec80*/  LDCU UR6, c[0x0][0x398] ;  /* 0x00007300ff0677ac */ /* 0x000ea20008000800 */
[----:B----4-:R-:W-:Y:S01]  /*cec90*/  PRMT R0, R9, 0x7772, RZ ;  /* 0x0000777209007816 */ /* 0x010fe200000000ff */
[----:B------:R-:W4:Y:S04]  /*ceca0*/  LDL.LU R22, [R1+0xa8] ;  /* 0x0000a80001167983 */ /* 0x000f280000300800 */
[----:B------:R0:W-:Y:S01]  /*cecb0*/  @P2 STG.E.U8 desc[UR36][R36.64], R0 ;  /* 0x0000000024002986 */ /* 0x0001e2000c101124 */
[----:B-1----:R-:W-:Y:S01]  /*cecc0*/  ISETP.LT.AND P2, PT, R21, UR5, !P3 ;  /* 0x0000000515007c0c */ /* 0x002fe2000df41270 */
[----:B------:R-:W1:Y:S01]  /*cecd0*/  LDCU UR5, c[0x0][0x398] ;  /* 0x00007300ff0577ac */ /* 0x000e620008000800 */
[----:B------:R-:W-:Y:S01]  /*cece0*/  PRMT R9, R9, 0x7773, RZ ;  /* 0x0000777309097816 */ /* 0x000fe200000000ff */
[----:B0-----:R-:W3:Y:S04]  /*cecf0*/  LDL.LU.64 R36, [R1+0xf48] ;  /* 0x000f480001247983 */ /* 0x001ee80000300a00 */
[----:B------:R-:W3:Y:S01]  /*ced00*/  LDL.LU.64 R40, [R1+0xf68] ;  /* 0x000f680001287983 */ /* 0x000ee20000300a00 */
[----:B------:R-:W-:-:S03]  /*ced10*/  PRMT R0, R17, 0x7770, RZ ;  /* 0x0000777011007816 */ /* 0x000fc600000000ff */
[----:B------:R0:W-:Y:S01]  /*ced20*/  @P4 STG.E.U8 desc[UR36][R34.64], R9 ;  /* 0x0000000922004986 */ /* 0x0001e2000c101124 */
[----:B------:R-:W-:Y:S01]  /*ced30*/  ISETP.LT.AND P4, PT, R48, UR4, !P3 ;  /* 0x0000000430007c0c */ /* 0x000fe2000df81270 */
[----:B------:R-:W1:Y:S02]  /*ced40*/  LDCU UR4, c[0x0][0x398] ;  /* 0x00007300ff0477ac */ /* 0x000e640008000800 */
[----:B------:R0:W-:Y:S01]  /*ced50*/  @P2 STG.E.U8 desc[UR36][R32.64], R0 ;  /* 0x0000000020002986 */ /* 0x0001e2000c101124 */
[----:B--2---:R-:W-:Y:S01]  /*ced60*/  ISETP.LT.AND P2, PT, R56, UR6, !P3 ;  /* 0x0000000638007c0c */ /* 0x004fe2000df41270 */
[----:B------:R-:W2:Y:S02]  /*ced70*/  LDCU UR6, c[0x0][0x398] ;  /* 0x00007300ff0677ac */ /* 0x000ea40008000800 */
[----:B0-----:R-:W3:Y:S04]  /*ced80*/  LDL.LU.64 R34, [R1+0xf70] ;  /* 0x000f700001227983 */ /* 0x001ee80000300a00 */
[----:B------:R-:W3:Y:S01]  /*ced90*/  LDL.LU.64 R32, [R1+0xf60] ;  /* 0x000f600001207983 */ /* 0x000ee20000300a00 */
[----:B------:R-:W-:-:S03]  /*ceda0*/  PRMT R0, R17, 0x7771, RZ ;  /* 0x0000777111007816 */ /* 0x000fc600000000ff */
[----:B------:R-:W3:Y:S04]  /*cedb0*/  LDL.LU.64 R24, [R1+0xfa0] ;  /* 0x000fa00001187983 */ /* 0x000ee80000300a00 */
[----:B------:R0:W-:Y:S02]  /*cedc0*/  @P4 STG.E.U8 desc[UR36][R52.64], R0 ;  /* 0x0000000034004986 */ /* 0x0001e4000c101124 */
[----:B0-----:R-:W-:Y:S02]  /*cedd0*/  PRMT R0, R17, 0x7772, RZ ;  /* 0x0000777211007816 */ /* 0x001fe400000000ff */
[----:B------:R-:W3:Y:S04]  /*cede0*/  LDL.LU.64 R52, [R1+0xf98] ;  /* 0x000f980001347983 */ /* 0x000ee80000300a00 */
[----:B------:R0:W-:Y:S04]  /*cedf0*/  @P2 STG.E.U8 desc[UR36][R54.64], R0 ;  /* 0x0000000036002986 */ /* 0x0001e8000c101124 */
[----:B0-----:R-:W3:Y:S01]  /*cee00*/  LDL.LU.64 R54, [R1+0xf90] ;  /* 0x000f900001367983 */ /* 0x001ee20000300a00 */
[----:B-1----:R-:W-:Y:S01]  /*cee10*/  ISETP.LT.AND P3, PT, R49, UR5, !P3 ;  /* 0x0000000531007c0c */ /* 0x002fe2000df61270 */
[----:B------:R-:W0:Y:S01]  /*cee20*/  LDCU UR5, c[0x0][0x398] ;  /* 0x00007300ff0577ac */ /* 0x000e220008000800 */
[----:B------:R-:W-:-:S02]  /*cee30*/  ISETP.LT.AND P4, PT, R15, UR7, !P1 ;  /* 0x000000070f007c0c */ /* 0x000fc4000cf81270 */
[----:B------:R-:W-:Y:S01]  /*cee40*/  ISETP.LT.AND P2, PT, R11, UR4, !P1 ;  /* 0x000000040b007c0c */ /* 0x000fe2000cf41270 */
[----:B------:R-:W1:Y:S01]  /*cee50*/  LDCU UR4, c[0x0][0x398] ;  /* 0x00007300ff0477ac */ /* 0x000e620008000800 */
[----:B------:R-:W-:Y:S01]  /*cee60*/  PRMT R17, R17, 0x7773, RZ ;  /* 0x0000777311117816 */ /* 0x000fe200000000ff */
[----:B------:R-:W0:Y:S01]  /*cee70*/  LDCU UR7, c[0x0][0x398] ;  /* 0x00007300ff0777ac */ /* 0x000e220008000800 */
[----:B----4-:R-:W-:-:S05]  /*cee80*/  PRMT R0, R22, 0x7770, RZ ;  /* 0x0000777016007816 */ /* 0x010fca00000000ff */
[----:B---3--:R-:W-:Y:S01]  /*cee90*/  @P3 STG.E.U8 desc[UR36][R26.64], R17 ;  /* 0x000000111a003986 */ /* 0x008fe2000c101124 */
[----:B--2---:R-:W-:Y:S01]  /*ceea0*/  ISETP.LT.AND P3, PT, R38, UR6, !P1 ;  /* 0x0000000626007c0c */ /* 0x004fe2000cf61270 */
[----:B------:R-:W2:Y:S01]  /*ceeb0*/  LDCU UR6, c[0x0][0x398] ;  /* 0x00007300ff0677ac */ /* 0x000ea20008000800 */
[----:B------:R-:W-:Y:S02]  /*ceec0*/  ISETP.GE.AND P5, PT, R6, UR53, PT ;  /* 0x0000003506007c0c */ /* 0x000fe4000bfa6270 */
[----:B------:R-:W-:Y:S01]  /*ceed0*/  PRMT R6, R22, 0x7772, RZ ;  /* 0x0000777216067816 */ /* 0x000fe200000000ff */
[----:B------:R3:W-:Y:S01]  /*ceee0*/  @P4 STG.E.U8 desc[UR36][R36.64], R0 ;  /* 0x0000000024004986 */ /* 0x0007e2000c101124 */
[----:B0-----:R-:W-:Y:S01]  /*ceef0*/  ISETP.LT.AND P4, PT, R20, UR5, !P1 ;  /* 0x0000000514007c0c */ /* 0x001fe2000cf81270 */
[----:B------:R-:W0:Y:S01]  /*cef00*/  LDCU UR5, c[0x0][0x398] ;  /* 0x00007300ff0577ac */ /* 0x000e220008000800 */
[C---:B---3--:R-:W-:Y:S01]  /*cef10*/  PRMT R0, R22.reuse, 0x7771, RZ ;  /* 0x0000777116007816 */ /* 0x048fe200000000ff */
[----:B------:R-:W3:Y:S04]  /*cef20*/  LDL.LU.64 R36, [R1+0xf88] ;  /* 0x000f880001247983 */ /* 0x000ee80000300a00 */
[----:B------:R4:W-:Y:S04]  /*cef30*/  @P2 STG.E.U8 desc[UR36][R40.64], R0 ;  /* 0x0000000028002986 */ /* 0x0009e8000c101124 */
[----:B------:R0:W-:Y:S01]  /*cef40*/  @P3 STG.E.U8 desc[UR36][R34.64], R6 ;  /* 0x0000000622003986 */ /* 0x0001e2000c101124 */
[----:B----4-:R-:W-:-:S03]  /*cef50*/  PRMT R0, R22, 0x7773, RZ ;  /* 0x0000777316007816 */ /* 0x010fc600000000ff */
[----:B------:R-:W4:Y:S01]  /*cef60*/  LDL.LU.64 R22, [R1+0xfa8] ;  /* 0x000fa80001167983 */ /* 0x000f220000300a00 */
[----:B-1----:R-:W-:Y:S01]  /*cef70*/  ISETP.LT.AND P3, PT, R48, UR4, !P1 ;  /* 0x0000000430007c0c */ /* 0x002fe2000cf61270 */
[----:B------:R-:W1:Y:S01]  /*cef80*/  LDCU UR4, c[0x0][0x398] ;  /* 0x00007300ff0477ac */ /* 0x000e620008000800 */
[----:B------:R-:W-:Y:S01]  /*cef90*/  ISETP.LT.AND P2, PT, R21, UR7, !P1 ;  /* 0x0000000715007c0c */ /* 0x000fe2000cf41270 */
[----:B------:R1:W-:Y:S01]  /*cefa0*/  @P4 STG.E.U8 desc[UR36][R32.64], R0 ;  /* 0x0000000020004986 */ /* 0x0003e2000c101124 */
[----:B--2---:R-:W-:Y:S01]  /*cefb0*/  ISETP.LT.AND P4, PT, R56, UR6, !P1 ;  /* 0x0000000638007c0c */ /* 0x004fe2000cf81270 */
[----:B------:R-:W2:Y:S02]  /*cefc0*/  LDCU UR6, c[0x0][0x398] ;  /* 0x00007300ff0677ac */ /* 0x000ea40008000800 */
[----:B0-----:R-:W2:Y:S01]  /*cefd0*/  LDL.LU.64 R34, [R1+0xf80] ;  /* 0x000f800001227983 */ /* 0x001ea20000300a00 */
[C---:B------:R-:W-:Y:S01]  /*cefe0*/  PRMT R6, R14.reuse, 0x7771, RZ ;  /* 0x000077710e067816 */ /* 0x040fe200000000ff */
[----:B------:R-:W0:Y:S02]  /*ceff0*/  LDCU UR7, c[0x0][0x398] ;  /* 0x00007300ff0777ac */ /* 0x000e240008000800 */
[----:B-1----:R-:W2:Y:S01]  /*cf000*/  LDL.LU.64 R32, [R1+0xf78] ;  /* 0x000f780001207983 */ /* 0x002ea20000300a00 */
[----:B------:R-:W-:-:S02]  /*cf010*/  PRMT R0, R14, 0x7770, RZ ;  /* 0x000077700e007816 */ /* 0x000fc400000000ff */
[----:B------:R-:W-:-:S03]  /*cf020*/  PRMT R7, R14, 0x7772, RZ ;  /* 0x000077720e077816 */ /* 0x000fc600000000ff */
[----:B------:R-:W-:Y:S01]  /*cf030*/  @P2 STG.E.U8 desc[UR36][R24.64], R0 ;  /* 0x0000000018002986 */ /* 0x000fe2000c101124 */
[C---:B------:R-:W-:Y:S01]  /*cf040*/  ISETP.LT.AND P2, PT, R15.reuse, UR4, !P5 ;  /* 0x000000040f007c0c */ /* 0x040fe2000ef41270 */
[----:B------:R-:W1:Y:S02]  /*cf050*/  LDCU UR4, c[0x0][0x398] ;  /* 0x00007300ff0477ac */ /* 0x000e640008000800 */
[----:B------:R0:W-:Y:S01]  /*cf060*/  @P3 STG.E.U8 desc[UR36][R52.64], R6 ;  /* 0x0000000634003986 */ /* 0x0001e2000c101124 */
[C---:B------:R-:W-:Y:S01]  /*cf070*/  ISETP.LT.AND P3, PT, R15.reuse, UR8, !P0 ;  /* 0x000000080f007c0c */ /* 0x040fe2000c761270 */
[----:B------:R-:W1:Y:S02]  /*cf080*/  LDCU UR8, c[0x0][0x398] ;  /* 0x00007300ff0877ac */ /* 0x000e640008000800 */
[----:B0-----:R-:W2:Y:S04]  /*cf090*/  LDL.LU.64 R52, [R1+0xec0] ;  /* 0x000ec00001347983 */ /* 0x001ea80000300a00 */
[----:B------:R0:W-:Y:S01]  /*cf0a0*/  @P4 STG.E.U8 desc[UR36][R54.64], R7 ;  /* 0x0000000736004986 */ /* 0x0001e2000c101124 */
[----:B------:R-:W-:Y:S01]  /*cf0b0*/  ISETP.LT.AND P4, PT, R15, UR5, !P6 ;  /* 0x000000050f007c0c */ /* 0x000fe2000f781270 */
[----:B------:R-:W3:Y:S02]  /*cf0c0*/  LDCU UR5, c[0x0][0x398] ;  /* 0x00007300ff0577ac */ /* 0x000ee40008000800 */
[----:B------:R-:W2:Y:S04]  /*cf0d0*/  LDL.LU R15, [R1+0x4430] ;  /* 0x00443000010f7983 */ /* 0x000ea80000300800 */
[----:B0-----:R-:W2:Y:S01]  /*cf0e0*/  LDL.LU.64 R54, [R1+0xe88] ;  /* 0x000e880001367983 */ /* 0x001ea20000300a00 */
[----:B-1----:R-:W-:Y:S01]  /*cf0f0*/  ISETP.LT.AND P1, PT, R49, UR4, !P1 ;  /* 0x0000000431007c0c */ /* 0x002fe2000cf21270 */
[----:B------:R-:W0:Y:S01]  /*cf100*/  LDCU UR4, c[0x0][0x398] ;  /* 0x00007300ff0477ac */ /* 0x000e220008000800 */
[----:B------:R-:W-:-:S02]  /*cf110*/  PRMT R14, R14, 0x7773, RZ ;  /* 0x000077730e0e7816 */ /* 0x000fc400000000ff */
[C---:B------:R-:W-:Y:S02]  /*cf120*/  PRMT R0, R10.reuse, 0x7770, RZ ;  /* 0x000077700a007816 */ /* 0x040fe400000000ff */
[C---:B------:R-:W-:Y:S02]  /*cf130*/  PRMT R6, R10.reuse, 0x7771, RZ ;  /* 0x000077710a067816 */ /* 0x040fe400000000ff */
[----:B------:R-:W-:-:S05]  /*cf140*/  PRMT R7, R10, 0x7772, RZ ;  /* 0x000077720a077816 */ /* 0x000fca00000000ff */
[----:B---3--:R1:W-:Y:S01]  /*cf150*/  @P1 STG.E.U8 desc[UR36][R36.64], R14 ;  /* 0x0000000e24001986 */ /* 0x0083e2000c101124 */
[----:B------:R-:W-:Y:S01]  /*cf160*/  ISETP.LT.AND P1, PT, R11, UR5, !P6 ;  /* 0x000000050b007c0c */ /* 0x000fe2000f721270 */
[----:B------:R-:W3:Y:S01]  /*cf170*/  LDCU UR5, c[0x0][0x398] ;  /* 0x00007300ff0577ac */ /* 0x000ee20008000800 */
[----:B------:R-:W-:Y:S01]  /*cf180*/  PRMT R10, R10, 0x7773, RZ ;  /* 0x000077730a0a7816 */ /* 0x000fe200000000ff */
[----:B-1----:R-:W2:Y:S04]  /*cf190*/  LDL.LU.64 R36, [R1+0xe10] ;  /* 0x000e100001247983 */ /* 0x002ea80000300a00 */
[----:B----4-:R1:W-:Y:S01]  /*cf1a0*/  @P4 STG.E.U8 desc[UR36][R22.64], R0 ;  /* 0x0000000016004986 */ /* 0x0103e2000c101124 */
[----:B0-----:R-:W-:Y:S01]  /*cf1b0*/  ISETP.LT.AND P4, PT, R38, UR4, !P6 ;  /* 0x0000000426007c0c */ /* 0x001fe2000f781270 */
[----:B------:R-:W0:Y:S04]  /*cf1c0*/  LDCU UR4, c[0x0][0x398] ;  /* 0x00007300ff0477ac */ /* 0x000e280008000800 */
[----:B--2---:R2:W-:Y:S01]  /*cf1d0*/  @P1 STG.E.U8 desc[UR36][R34.64], R6 ;  /* 0x0000000622001986 */ /* 0x0045e2000c101124 */
[----:B------:R-:W-:Y:S01]  /*cf1e0*/  ISETP.LT.AND P1, PT, R20, UR6, !P6 ;  /* 0x0000000614007c0c */ /* 0x000fe2000f721270 */
[----:B------:R-:W4:Y:S02]  /*cf1f0*/  LDCU UR6, c[0x0][0x398] ;  /* 0x00007300ff0677ac */ /* 0x000f240008000800 */
[----:B-1----:R-:W2:Y:S04]  /*cf200*/  LDL.LU.64 R22, [R1+0xdc8] ;  /* 0x000dc80001167983 */ /* 0x002ea80000300a00 */
[----:B------:R1:W-:Y:S01]  /*cf210*/  @P4 STG.E.U8 desc[UR36][R32.64], R7 ;  /* 0x0000000720004986 */ /* 0x0003e2000c101124 */
[----:B---3--:R-:W-:Y:S01]  /*cf220*/  ISETP.LT.AND P4, PT, R21, UR5, !P6 ;  /* 0x0000000515007c0c */ /* 0x008fe2000f781270 */
[----:B------:R-:W3:Y:S01]  /*cf230*/  LDCU UR5, c[0x0][0x398] ;  /* 0x00007300ff0577ac */ /* 0x000ee20008000800 */
[----:B------:R-:W-:Y:S01]  /*cf240*/  PRMT R0, R18, 0x7770, RZ ;  /* 0x0000777012007816 */ /* 0x000fe200000000ff */
[----:B--2---:R-:W2:Y:S04]  /*cf250*/  LDL.LU R34, [R1+0xac] ;  /* 0x0000ac0001227983 */ /* 0x004ea80000300800 */
[----:B-1----:R-:W2:Y:S04]  /*cf260*/  LDL.LU.64 R32, [R1+0xd78] ;  /* 0x000d780001207983 */ /* 0x002ea80000300a00 */
[----:B------:R-:W2:Y:S04]  /*cf270*/  LDL.LU.64 R26, [R1+0xce0] ;  /* 0x000ce000011a7983 */ /* 0x000ea80000300a00 */
[----:B------:R1:W-:Y:S04]  /*cf280*/  @P1 STG.E.U8 desc[UR36][R52.64], R10 ;  /* 0x0000000a34001986 */ /* 0x0003e8000c101124 */
[----:B-1----:R-:W2:Y:S04]  /*cf290*/  LDL.LU.64 R52, [R1+0xc80] ;  /* 0x000c800001347983 */ /* 0x002ea80000300a00 */
[----:B------:R1:W-:Y:S04]  /*cf2a0*/  @P4 STG.E.U8 desc[UR36][R54.64], R0 ;  /* 0x0000000036004986 */ /* 0x0003e8000c101124 */
[----:B-1----:R-:W2:Y:S01]  /*cf2b0*/  LDL.LU.64 R54, [R1+0xc30] ;  /* 0x000c300001367983 */ /* 0x002ea20000300a00 */
[----:B0-----:R-:W-:Y:S01]  /*cf2c0*/  ISETP.LT.AND P4, PT, R48, UR4, !P6 ;  /* 0x0000000430007c0c */ /* 0x001fe2000f781270 */
[----:B------:R-:W0:Y:S01]  /*cf2d0*/  LDCU UR4, c[0x0][0x398] ;  /* 0x00007300ff0477ac */ /* 0x000e220008000800 */
[----:B----4-:R-:W-:Y:S01]  /*cf2e0*/  ISETP.LT.AND P1, PT, R56, UR6, !P6 ;  /* 0x0000000638007c0c */ /* 0x010fe2000f721270 */
[----:B------:R-:W4:Y:S01]  /*cf2f0*/  LDL.LU.64 R40, [R1+0xbd8] ;  /* 0x000bd80001287983 */ /* 0x000f220000300a00 */
[C---:B------:R-:W-:Y:S01]  /*cf300*/  PRMT R6, R18.reuse, 0x7771, RZ ;  /* 0x0000777112067816 */ /* 0x040fe200000000ff */
[----:B------:R-:W1:Y:S01]  /*cf310*/  LDCU UR6, c[0x0][0x398] ;  /* 0x00007300ff0677ac */ /* 0x000e620008000800 */
[C---:B------:R-:W-:Y:S01]  /*cf320*/  PRMT R7, R18.reuse, 0x7772, RZ ;  /* 0x0000777212077816 */ /* 0x040fe200000000ff */
[----:B------:R-:W4:Y:S01]  /*cf330*/  LDL.LU.64 R24, [R1+0x7a8] ;  /* 0x0007a80001187983 */ /* 0x000f220000300a00 */
[----:B---3--:R-:W-:Y:S01]  /*cf340*/  ISETP.LT.AND P6, PT, R49, UR5, !P6 ;  /* 0x0000000531007c0c */ /* 0x008fe2000f7c1270 */
[----:B------:R-:W3:Y:S01]  /*cf350*/  LDCU UR5, c[0x0][0x398] ;  /* 0x00007300ff0577ac */ /* 0x000ee20008000800 */
[----:B------:R-:W-:-:S03]  /*cf360*/  PRMT R18, R18, 0x7773, RZ ;  /* 0x0000777312127816 */ /* 0x000fc600000000ff */
[----:B------:R0:W-:Y:S01]  /*cf370*/  @P4 STG.E.U8 desc[UR36][R36.64], R6 ;  /* 0x0000000624004986 */ /* 0x0001e2000c101124 */
[----:B------:R-:W-:Y:S01]  /*cf380*/  ISETP.LT.AND P4, PT, R11, UR7, !P5 ;  /* 0x000000070b007c0c */ /* 0x000fe2000ef81270 */
[----:B------:R-:W1:Y:S02]  /*cf390*/  LDCU UR7, c[0x0][0x398] ;  /* 0x00007300ff0777ac */ /* 0x000e640008000800 */
[----:B0-----:R-:W3:Y:S04]  /*cf3a0*/  LDL.LU.64 R36, [R1+0x600] ;  /* 0x0006000001247983 */ /* 0x001ee80000300a00 */
[----:B------:R0:W-:Y:S01]  /*cf3b0*/  @P1 STG.E.U8 desc[UR36][R22.64], R7 ;  /* 0x0000000716001986 */ /* 0x0001e2000c101124 */
[----:B------:R-:W-:Y:S01]  /*cf3c0*/  ISETP.LT.AND P1, PT, R38, UR4, !P5 ;  /* 0x0000000426007c0c */ /* 0x000fe2000ef21270 */
[----:B------:R-:W1:Y:S01]  /*cf3d0*/  LDCU UR4, c[0x0][0x398] ;  /* 0x00007300ff0477ac */ /* 0x000e620008000800 */
[----:B--2---:R-:W-:-:S02]  /*cf3e0*/  PRMT R0, R34, 0x7770, RZ ;  /* 0x0000777022007816 */ /* 0x004fc400000000ff */
[C---:B------:R-:W-:Y:S02]  /*cf3f0*/  PRMT R8, R34.reuse, 0x7771, RZ ;  /* 0x0000777122087816 */ /* 0x040fe400000000ff */
[C---:B------:R-:W-:Y:S01]  /*cf400*/  PRMT R9, R34.reuse, 0x7772, RZ ;  /* 0x0000777222097816 */ /* 0x040fe200000000ff */
[----:B0-----:R-:W2:Y:S01]  /*cf410*/  LDL.LU.64 R22, [R1+0x4a8] ;  /* 0x0004a80001167983 */ /* 0x001ea20000300a00 */
[----:B------:R-:W-:-:S03]  /*cf420*/  PRMT R10, R34, 0x7773, RZ ;  /* 0x00007773220a7816 */ /* 0x000fc600000000ff */
[----:B------:R0:W-:Y:S04]  /*cf430*/  @P6 STG.E.U8 desc[UR36][R32.64], R18 ;  /* 0x0000001220006986 */ /* 0x0001e8000c101124 */
[----:B------:R-:W2:Y:S04]  /*cf440*/  LDL.LU.64 R34, [R1+0x338] ;  /* 0x0003380001227983 */ /* 0x000ea80000300a00 */
[----:B------:R-:W-:Y:S04]  /*cf450*/  @P2 STG.E.U8 desc[UR36][R26.64], R0 ;  /* 0x000000001a002986 */ /* 0x000fe8000c101124 */
[----:B0-----:R-:W2:Y:S04]  /*cf460*/  LDL.LU.64 R32, [R1+0x10] ;  /* 0x0000100001207983 */ /* 0x001ea80000300a00 */
[----:B------:R0:W-:Y:S04]  /*cf470*/  @P4 STG.E.U8 desc[UR36][R52.64], R8 ;  /* 0x0000000834004986 */ /* 0x0001e8000c101124 */
[----:B0-----:R-:W2:Y:S04]  /*cf480*/  LDL.LU.64 R52, [R1+0x8] ;  /* 0x0000080001347983 */ /* 0x001ea80000300a00 */
[----:B------:R0:W-:Y:S01]  /*cf490*/  @P1 STG.E.U8 desc[UR36][R54.64], R9 ;  /* 0x0000000936001986 */ /* 0x0001e2000c101124 */
[----:B------:R-:W-:-:S03]  /*cf4a0*/  ISETP.LT.AND P1, PT, R11, UR10, !P0 ;  /* 0x0000000a0b007c0c */ /* 0x000fc6000c721270 */
[----:B0-----:R-:W2:Y:S04]  /*cf4b0*/  LDL.LU.64 R54, [R1] ;  /* 0x0000000001367983 */ /* 0x001ea80000300a00 */
[----:B------:R-:W2:Y:S01]  /*cf4c0*/  LDL.LU R11, [R1+0x442c] ;  /* 0x00442c00010b7983 */ /* 0x000ea20000300800 */
[----:B-1----:R-:W-:Y:S01]  /*cf4d0*/  ISETP.LT.AND P6, PT, R20, UR6, !P5 ;  /* 0x0000000614007c0c */ /* 0x002fe2000efc1270 */
[----:B------:R-:W0:Y:S01]  /*cf4e0*/  LDCU UR6, c[0x0][0x398] ;  /* 0x00007300ff0677ac */ /* 0x000e220008000800 */
[----:B------:R-:W-:Y:S02]  /*cf4f0*/  ISETP.LT.AND P2, PT, R21, UR8, !P5 ;  /* 0x0000000815007c0c */ /* 0x000fe4000ef41270 */
[----:B------:R-:W-:Y:S01]  /*cf500*/  ISETP.LT.AND P4, PT, R48, UR9, !P5 ;  /* 0x0000000930007c0c */ /* 0x000fe2000ef81270 */
[----:B------:R-:W1:Y:S08]  /*cf510*/  LDCU UR8, c[0x0][0x398] ;  /* 0x00007300ff0877ac */ /* 0x000e700008000800 */
[----:B----4-:R-:W-:Y:S01]  /*cf520*/  @P6 STG.E.U8 desc[UR36][R40.64], R10 ;  /* 0x0000000a28006986 */ /* 0x010fe2000c101124 */
[----:B---3--:R-:W-:Y:S01]  /*cf530*/  ISETP.LT.AND P6, PT, R56, UR5, !P5 ;  /* 0x0000000538007c0c */ /* 0x008fe2000efc1270 */
[----:B------:R-:W3:Y:S01]  /*cf540*/  LDCU UR5, c[0x0][0x398] ;  /* 0x00007300ff0577ac */ /* 0x000ee20008000800 */
[----:B------:R-:W-:-:S02]  /*cf550*/  ISETP.LT.AND P5, PT, R49, UR4, !P5 ;  /* 0x0000000431007c0c */ /* 0x000fc4000efa1270 */
[C---:B------:R-:W-:Y:S02]  /*cf560*/  PRMT R0, R15.reuse, 0x7770, RZ ;  /* 0x000077700f007816 */ /* 0x040fe400000000ff */
[C---:B------:R-:W-:Y:S02]  /*cf570*/  PRMT R6, R15.reuse, 0x7771, RZ ;  /* 0x000077710f067816 */ /* 0x040fe400000000ff */
[C---:B------:R-:W-:Y:S02]  /*cf580*/  PRMT R7, R15.reuse, 0x7772, RZ ;  /* 0x000077720f077816 */ /* 0x040fe400000000ff */
[----:B------:R-:W-:Y:S01]  /*cf590*/  PRMT R15, R15, 0x7773, RZ ;  /* 0x000077730f0f7816 */ /* 0x000fe200000000ff */
[----:B------:R-:W-:Y:S01]  /*cf5a0*/  @P2 STG.E.U8 desc[UR36][R24.64], R0 ;  /* 0x0000000018002986 */ /* 0x000fe2000c101124 */
[----:B------:R-:W-:-:S03]  /*cf5b0*/  ISETP.LT.AND P2, PT, R38, UR11, !P0 ;  /* 0x0000000b26007c0c */ /* 0x000fc6000c741270 */
[----:B------:R-:W-:Y:S01]  /*cf5c0*/  @P4 STG.E.U8 desc[UR36][R36.64], R6 ;  /* 0x0000000624004986 */ /* 0x000fe2000c101124 */
[----:B------:R-:W-:Y:S02]  /*cf5d0*/  ISETP.LT.AND P4, PT, R20, UR12, !P0 ;  /* 0x0000000c14007c0c */ /* 0x000fe4000c781270 */
[C---:B------:R-:W-:Y:S02]  /*cf5e0*/  PRMT R9, R19.reuse, 0x7771, RZ ;  /* 0x0000777113097816 */ /* 0x040fe400000000ff */
[----:B------:R-:W-:Y:S01]  /*cf5f0*/  PRMT R13, R19, 0x7772, RZ ;  /* 0x00007772130d7816 */ /* 0x000fe200000000ff */
[----:B--2---:R2:W-:Y:S01]  /*cf600*/  @P6 STG.E.U8 desc[UR36][R22.64], R7 ;  /* 0x0000000716006986 */ /* 0x0045e2000c101124 */
[----:B0-----:R-:W-:-:S03]  /*cf610*/  ISETP.LT.AND P6, PT, R21, UR6, !P0 ;  /* 0x0000000615007c0c */ /* 0x001fc6000c7c1270 */
[----:B------:R0:W-:Y:S01]  /*cf620*/  @P5 STG.E.U8 desc[UR36][R34.64], R15 ;  /* 0x0000000f22005986 */ /* 0x0001e2000c101124 */
[----:B------:R-:W-:Y:S02]  /*cf630*/  ISETP.LT.AND P5, PT, R48, UR7, !P0 ;  /* 0x0000000730007c0c */ /* 0x000fe4000c7a1270 */
[C---:B--2---:R-:W-:Y:S02]  /*cf640*/  PRMT R7, R19.reuse, 0x7770, RZ ;  /* 0x0000777013077816 */ /* 0x044fe400000000ff */
[----:B------:R-:W-:Y:S02]  /*cf650*/  PRMT R19, R19, 0x7773, RZ ;  /* 0x0000777313137816 */ /* 0x000fe400000000ff */
[----:B------:R-:W-:-:S05]  /*cf660*/  PRMT R8, R11, 0x7770, RZ ;  /* 0x000077700b087816 */ /* 0x000fca00000000ff */
[----:B------:R0:W-:Y:S01]  /*cf670*/  @P3 STG.E.U8 desc[UR36][R32.64], R8 ;  /* 0x0000000820003986 */ /* 0x0001e2000c101124 */
[----:B-1----:R-:W-:Y:S02]  /*cf680*/  ISETP.LT.AND P3, PT, R56, UR8, !P0 ;  /* 0x0000000838007c0c */ /* 0x002fe4000c761270 */
[----:B---3--:R-:W-:Y:S02]  /*cf690*/  ISETP.LT.AND P0, PT, R49, UR5, !P0 ;  /* 0x0000000531007c0c */ /* 0x008fe4000c701270 */
[C---:B------:R-:W-:Y:S02]  /*cf6a0*/  PRMT R0, R11.reuse, 0x7771, RZ ;  /* 0x000077710b007816 */ /* 0x040fe400000000ff */
[C---:B------:R-:W-:Y:S02]  /*cf6b0*/  PRMT R6, R11.reuse, 0x7772, RZ ;  /* 0x000077720b067816 */ /* 0x040fe400000000ff */
[----:B------:R-:W-:Y:S01]  /*cf6c0*/  PRMT R11, R11, 0x7773, RZ ;  /* 0x000077730b0b7816 */ /* 0x000fe200000000ff */
[----:B------:R0:W-:Y:S04]  /*cf6d0*/  @P1 STG.E.U8 desc[UR36][R52.64], R0 ;  /* 0x0000000034001986 */ /* 0x0001e8000c101124 */
[----:B------:R0:W-:Y:S04]  /*cf6e0*/  @P2 STG.E.U8 desc[UR36][R54.64], R6 ;  /* 0x0000000636002986 */ /* 0x0001e8000c101124 */
[----:B------:R0:W-:Y:S04]  /*cf6f0*/  @P4 STG.E.U8 desc[UR36][R58.64], R11 ;  /* 0x0000000b3a004986 */ /* 0x0001e8000c101124 */
[----:B------:R0:W-:Y:S04]  /*cf700*/  @P6 STG.E.U8 desc[UR36][R50.64], R7 ;  /* 0x0000000732006986 */ /* 0x0001e8000c101124 */
[----:B------:R0:W-:Y:S04]  /*cf710*/  @P5 STG.E.U8 desc[UR36][R4.64], R9 ;  /* 0x0000000904005986 */ /* 0x0001e8000c101124 */
[----:B------:R0:W-:Y:S01]  /*cf720*/  @P3 STG.E.U8 desc[UR36][R2.64], R13 ;  /* 0x0000000d02003986 */ /* 0x0001e2000c101124 */
[----:B------:R-:W-:Y:S05]  /*cf730*/  @!P0 EXIT ;  /* 0x000000000000894d */ /* 0x000fea0003800000 */
[----:B------:R-:W-:Y:S01]  /*cf740*/  STG.E.U8 desc[UR36][R60.64], R19 ;  /* 0x000000133c007986 */ /* 0x000fe2000c101124 */
[----:B------:R-:W-:Y:S05]  /*cf750*/  EXIT ;  /* 0x000000000000794d */ /* 0x000fea0003800000 */
.L_x_2:
[----:B------:R-:W-:-:S00]  /*cf760*/  BRA `(.L_x_2) ;  /* 0xfffffffc00fc7947 */ /* 0x000fc0000383ffff */
[----:B------:R-:W-:-:S00]  /*cf770*/  NOP ;  /* 0x0000000000007918 */ /* 0x000fc00000000000 */
        /* <DEDUP_REMOVED lines=8> */
.L_x_3:


//--------------------- .nv.shared.matmul_kernel  --------------------------
	.section	.nv.shared.matmul_kernel,"aw",@nobits
	.sectionflags	@""
	.align	16
	.zero		1024


//--------------------- .nv.shared.reserved.0     --------------------------
	.section	.nv.shared.reserved.0,"aw",@nobits
	.weak		__nv_reservedSMEM_offset_0_alias
	.size		__nv_reservedSMEM_offset_0_alias, 0, 64
	.other		__nv_reservedSMEM_offset_0_alias,@"STO_CUDA_RESERVED_SHARED STV_DEFAULT"
__nv_reservedSMEM_offset_0_alias:
	.zero		0
	.zero		64


//--------------------- .nv.constant0.matmul_kernel --------------------------
	.section	.nv.constant0.matmul_kernel,"a",@progbits
	.sectionflags	@""
	.align	4
.nv.constant0.matmul_kernel:
	.zero		976


//--------------------- SYMBOLS --------------------------

	.type		.nv.reservedSmem.offset0,@object
	.size		.nv.reservedSmem.offset0,0x4
	.type		.nv.reservedSmem.cap,@object
	.size		.nv.reservedSmem.cap,0x4
